def matmul_kernel(
    a_ptr,
    b_ptr,
    c_ptr,
    M,
    N,
    K,
    stride_am,
    stride_ak,
    stride_bk,
    stride_bn,
    stride_cm,
    stride_cn,
    BLOCK_M: tl.constexpr,
    BLOCK_N: tl.constexpr,
    BLOCK_K: tl.constexpr,
    GROUP_M: tl.constexpr,
):
    pid = tl.program_id(axis=0)
    num_pid_m = tl.cdiv(M, BLOCK_M)
    num_pid_n = tl.cdiv(N, BLOCK_N)
    num_pid_in_group = GROUP_M * num_pid_n
    group_id = pid // num_pid_in_group
    first_pid_m = group_id * GROUP_M
    group_size_m = min(num_pid_m - first_pid_m, GROUP_M)
    pid_m = first_pid_m + ((pid % num_pid_in_group) % group_size_m)
    pid_n = (pid % num_pid_in_group) // group_size_m

    offs_am = (pid_m * BLOCK_M + tl.arange(0, BLOCK_M)) % M
    offs_bn = (pid_n * BLOCK_N + tl.arange(0, BLOCK_N)) % N
    offs_k = tl.arange(0, BLOCK_K)
    a_ptrs = a_ptr + offs_am[:, None] * stride_am + offs_k[None, :] * stride_ak
    b_ptrs = b_ptr + offs_k[:, None] * stride_bk + offs_bn[None, :] * stride_bn

    acc = tl.zeros((BLOCK_M, BLOCK_N), dtype=tl.float32)
    for kk in range(0, tl.cdiv(K, BLOCK_K)):
        a = tl.load(a_ptrs, mask=offs_k[None, :] < K - kk * BLOCK_K, other=0.0)
        b = tl.load(b_ptrs, mask=offs_k[:, None] < K - kk * BLOCK_K, other=0.0)
        acc = tl.dot(a, b, acc)
        a_ptrs += BLOCK_K * stride_ak
        b_ptrs += BLOCK_K * stride_bk

    c = acc.to(c_ptr.dtype.element_ty)
    offs_cm = pid_m * BLOCK_M + tl.arange(0, BLOCK_M)
    offs_cn = pid_n * BLOCK_N + tl.arange(0, BLOCK_N)
    c_ptrs = c_ptr + offs_cm[:, None] * stride_cm + offs_cn[None, :] * stride_cn
    mask = (offs_cm[:, None] < M) & (offs_cn[None, :] < N)
    tl.store(c_ptrs, c, mask=mask)

# config = {"BLOCK_K": 32, "BLOCK_M": 256, "BLOCK_N": 128, "GROUP_M": 8, "arch": "sm_100", "dtype": "fp32", "num_ctas": 1, "num_stages": 2, "num_warps": 4}
# arch = sm_100


// ===== COMPILED SASS (sm_100a) =====

	.target	sm_100a

	.elftype	@"ET_EXEC"


//--------------------- .note.nv.tkinfo           --------------------------
	.section	.note.nv.tkinfo,"",@"SHT_NOTE"
	.sectionflags	@"SHF_NOTE_NV_TKINFO"
	.tkinfo
        /*0018*/ 	.word	0x00000081
        /*0030*/ 	.string	""
        /*0030*/ 	.string	"ptxas-blackwell"
        /*0030*/ 	.string	"Cuda compilation tools, release 12.9, V12.9.86"
        /*0030*/ 	.string	"Build cuda_12.9.r12.9/compiler.36037853_0"
        /*0030*/ 	.string	"-v  -suppress-debug-info  -lineinfo  -arch sm_100a "



//--------------------- .note.nv.cuver            --------------------------
	.section	.note.nv.cuver,"",@"SHT_NOTE"
	.sectionflags	@"SHF_NOTE_NV_CUVER"
        /*0018*/ 	.short	0x0001
        /*001a*/ 	.short	0x0064
        /*001c*/ 	.short	0x0001
        /*001e*/ 	.short	0x0000
        /*0020*/ 	.short	0x0001
        /*0022*/ 	.short	0x0000


//--------------------- .nv.info                  --------------------------
	.section	.nv.info,"",@"SHT_CUDA_INFO"
	.align	4


	//----- nvinfo : EIATTR_REGCOUNT
	.align		4
        /*0000*/ 	.byte	0x04, 0x2f
        /*0002*/ 	.short	(.L_4 - .L_3)
	.align		4
.L_3:
        /*0004*/ 	.word	index@(matmul_kernel)
        /*0008*/ 	.word	0x000000ff


	//----- nvinfo : EIATTR_FRAME_SIZE
	.align		4
.L_4:
        /*000c*/ 	.byte	0x04, 0x11
        /*000e*/ 	.short	(.L_6 - .L_5)
	.align		4
.L_5:
        /*0010*/ 	.word	index@($__internal_2_$__cuda_sm10x_tcgen05_guardrail_trap_unallocated_columns_being_dealloced)
        /*0014*/ 	.word	0x000001d0


	//----- nvinfo : EIATTR_FRAME_SIZE
	.align		4
.L_6:
        /*0018*/ 	.byte	0x04, 0x11
        /*001a*/ 	.short	(.L_8 - .L_7)
	.align		4
.L_7:
        /*001c*/ 	.word	index@($__internal_1_$__cuda_sm10x_tcgen05_guardrail_trap_phase_invalid_during_alloc)
        /*0020*/ 	.word	0x000001d0


	//----- nvinfo : EIATTR_FRAME_SIZE
	.align		4
.L_8:
        /*0024*/ 	.byte	0x04, 0x11
        /*0026*/ 	.short	(.L_10 - .L_9)
	.align		4
.L_9:
        /*0028*/ 	.word	index@($__internal_0_$__cuda_sm10x_tcgen05_guardrail_trap_col_being_dealloced_not_returned_by_alloc)
        /*002c*/ 	.word	0x000001d0


	//----- nvinfo : EIATTR_FRAME_SIZE
	.align		4
.L_10:
        /*0030*/ 	.byte	0x04, 0x11
        /*0032*/ 	.short	(.L_12 - .L_11)
	.align		4
.L_11:
        /*0034*/ 	.word	index@(matmul_kernel)
        /*0038*/ 	.word	0x000001d0


	//----- nvinfo : EIATTR_MIN_STACK_SIZE
	.align		4
.L_12:
        /*003c*/ 	.byte	0x04, 0x12
        /*003e*/ 	.short	(.L_14 - .L_13)
	.align		4
.L_13:
        /*0040*/ 	.word	index@(matmul_kernel)
        /*0044*/ 	.word	0x000001d0
.L_14:


//--------------------- .nv.info.matmul_kernel    --------------------------
	.section	.nv.info.matmul_kernel,"",@"SHT_CUDA_INFO"
	.sectionflags	@""
	.align	4


	//----- nvinfo : EIATTR_CUDA_API_VERSION
	.align		4
        /*0000*/ 	.byte	0x04, 0x37
        /*0002*/ 	.short	(.L_16 - .L_15)
.L_15:
        /*0004*/ 	.word	0x00000081


	//----- nvinfo : EIATTR_KPARAM_INFO
	.align		4
.L_16:
        /*0008*/ 	.byte	0x04, 0x17
        /*000a*/ 	.short	(.L_18 - .L_17)
.L_17:
        /*000c*/ 	.word	0x00000000
        /*0010*/ 	.short	0x000d
        /*0012*/ 	.short	0x0048
        /*0014*/ 	.byte	0x00, 0xf4, 0x21, 0x00


	//----- nvinfo : EIATTR_KPARAM_INFO
	.align		4
.L_18:
        /*0018*/ 	.byte	0x04, 0x17
        /*001a*/ 	.short	(.L_20 - .L_19)
.L_19:
        /*001c*/ 	.word	0x00000000
        /*0020*/ 	.short	0x000c
        /*0022*/ 	.short	0x0040
        /*0024*/ 	.byte	0x00, 0xf4, 0x21, 0x00


	//----- nvinfo : EIATTR_KPARAM_INFO
	.align		4
.L_20:
        /*0028*/ 	.byte	0x04, 0x17
        /*002a*/ 	.short	(.L_22 - .L_21)
.L_21:
        /*002c*/ 	.word	0x00000000
        /*0030*/ 	.short	0x000b
        /*0032*/ 	.short	0x0038
        /*0034*/ 	.byte	0x00, 0xf0, 0x11, 0x00


	//----- nvinfo : EIATTR_KPARAM_INFO
	.align		4
.L_22:
        /*0038*/ 	.byte	0x04, 0x17
        /*003a*/ 	.short	(.L_24 - .L_23)
.L_23:
        /*003c*/ 	.word	0x00000000
        /*0040*/ 	.short	0x000a
        /*0042*/ 	.short	0x0034
        /*0044*/ 	.byte	0x00, 0xf0, 0x11, 0x00


	//----- nvinfo : EIATTR_KPARAM_INFO
	.align		4
.L_24:
        /*0048*/ 	.byte	0x04, 0x17
        /*004a*/ 	.short	(.L_26 - .L_25)
.L_25:
        /*004c*/ 	.word	0x00000000
        /*0050*/ 	.short	0x0009
        /*0052*/ 	.short	0x0030
        /*0054*/ 	.byte	0x00, 0xf0, 0x11, 0x00


	//----- nvinfo : EIATTR_KPARAM_INFO
	.align		4
.L_26:
        /*0058*/ 	.byte	0x04, 0x17
        /*005a*/ 	.short	(.L_28 - .L_27)
.L_27:
        /*005c*/ 	.word	0x00000000
        /*0060*/ 	.short	0x0008
        /*0062*/ 	.short	0x002c
        /*0064*/ 	.byte	0x00, 0xf0, 0x11, 0x00


	//----- nvinfo : EIATTR_KPARAM_INFO
	.align		4
.L_28:
        /*0068*/ 	.byte	0x04, 0x17
        /*006a*/ 	.short	(.L_30 - .L_29)
.L_29:
        /*006c*/ 	.word	0x00000000
        /*0070*/ 	.short	0x0007
        /*0072*/ 	.short	0x0028
        /*0074*/ 	.byte	0x00, 0xf0, 0x11, 0x00


	//----- nvinfo : EIATTR_KPARAM_INFO
	.align		4
.L_30:
        /*0078*/ 	.byte	0x04, 0x17
        /*007a*/ 	.short	(.L_32 - .L_31)
.L_31:
        /*007c*/ 	.word	0x00000000
        /*0080*/ 	.short	0x0006
        /*0082*/ 	.short	0x0024
        /*0084*/ 	.byte	0x00, 0xf0, 0x11, 0x00


	//----- nvinfo : EIATTR_KPARAM_INFO
	.align		4
.L_32:
        /*0088*/ 	.byte	0x04, 0x17
        /*008a*/ 	.short	(.L_34 - .L_33)
.L_33:
        /*008c*/ 	.word	0x00000000
        /*0090*/ 	.short	0x0005
        /*0092*/ 	.short	0x0020
        /*0094*/ 	.byte	0x00, 0xf0, 0x11, 0x00


	//----- nvinfo : EIATTR_KPARAM_INFO
	.align		4
.L_34:
        /*0098*/ 	.byte	0x04, 0x17
        /*009a*/ 	.short	(.L_36 - .L_35)
.L_35:
        /*009c*/ 	.word	0x00000000
        /*00a0*/ 	.short	0x0004
        /*00a2*/ 	.short	0x001c
        /*00a4*/ 	.byte	0x00, 0xf0, 0x11, 0x00


	//----- nvinfo : EIATTR_KPARAM_INFO
	.align		4
.L_36:
        /*00a8*/ 	.byte	0x04, 0x17
        /*00aa*/ 	.short	(.L_38 - .L_37)
.L_37:
        /*00ac*/ 	.word	0x00000000
        /*00b0*/ 	.short	0x0003
        /*00b2*/ 	.short	0x0018
        /*00b4*/ 	.byte	0x00, 0xf0, 0x11, 0x00


	//----- nvinfo : EIATTR_KPARAM_INFO
	.align		4
.L_38:
        /*00b8*/ 	.byte	0x04, 0x17
        /*00ba*/ 	.short	(.L_40 - .L_39)
.L_39:
        /*00bc*/ 	.word	0x00000000
        /*00c0*/ 	.short	0x0002
        /*00c2*/ 	.short	0x0010
        /*00c4*/ 	.byte	0x00, 0xf4, 0x21, 0x00


	//----- nvinfo : EIATTR_KPARAM_INFO
	.align		4
.L_40:
        /*00c8*/ 	.byte	0x04, 0x17
        /*00ca*/ 	.short	(.L_42 - .L_41)
.L_41:
        /*00cc*/ 	.word	0x00000000
        /*00d0*/ 	.short	0x0001
        /*00d2*/ 	.short	0x0008
        /*00d4*/ 	.byte	0x00, 0xf4, 0x21, 0x00


	//----- nvinfo : EIATTR_KPARAM_INFO
	.align		4
.L_42:
        /*00d8*/ 	.byte	0x04, 0x17
        /*00da*/ 	.short	(.L_44 - .L_43)
.L_43:
        /*00dc*/ 	.word	0x00000000
        /*00e0*/ 	.short	0x0000
        /*00e2*/ 	.short	0x0000
        /*00e4*/ 	.byte	0x00, 0xf4, 0x21, 0x00


	//----- nvinfo : EIATTR_AT_ENTRY_FRAGMENTS
	.align		4
.L_44:
        /*00e8*/ 	.byte	0x04, 0x4f
        /*00ea*/ 	.short	(.L_46 - .L_45)


	//   ....[0]....
.L_45:
        /*00ec*/ 	.word	0x00000004


	//----- nvinfo : EIATTR_RESERVED_SMEM_USED
	.align		4
.L_46:
        /*00f0*/ 	.byte	0x01, 0x41
	.zero		2


	//----- nvinfo : EIATTR_SPARSE_MMA_MASK
	.align		4
        /*00f4*/ 	.byte	0x03, 0x50
        /*00f6*/ 	.short	0x0000


	//----- nvinfo : EIATTR_TCGEN05_1CTA_USED
	.align		4
        /*00f8*/ 	.byte	0x01, 0x51
	.zero		2


	//----- nvinfo : EIATTR_MAXREG_COUNT
	.align		4
        /*00fc*/ 	.byte	0x03, 0x1b
        /*00fe*/ 	.short	0x00ff


	//----- nvinfo : EIATTR_NUM_BARRIERS
	.align		4
        /*0100*/ 	.byte	0x02, 0x4c
        /*0102*/ 	.byte	0x01
	.zero		1


	//----- nvinfo : EIATTR_ANNOTATIONS
	.align		4
        /*0104*/ 	.byte	0x04, 0x55
        /*0106*/ 	.short	(.L_48 - .L_47)


	//   ....[0]....
.L_47:
        /*0108*/ 	.word	0x00000001
        /*010c*/ 	.byte	0xd0, 0x2d, 0x00, 0x00, 0x01, 0x00, 0x00, 0x00, 0x60, 0x32, 0x00, 0x00, 0x01, 0x00, 0x00, 0x00
        /* <DEDUP_REMOVED lines=105> */
        /*07ac*/ 	.byte	0xe0, 0xbd, 0x00, 0x00, 0x01, 0x00, 0x00, 0x00, 0xf0, 0xbd, 0x00, 0x00


	//----- nvinfo : EIATTR_INT_WARP_WIDE_INSTR_OFFSETS
	.align		4
.L_48:
        /*07b8*/ 	.byte	0x04, 0x31
        /*07ba*/ 	.short	(.L_50 - .L_49)


	//   ....[0]....
.L_49:
        /*07bc*/ 	.word	0x00002f80


	//   ....[1]....
        /*07c0*/ 	.word	0x00002fa0


	//   ....[2]....
        /*07c4*/ 	.word	0x00003060


	//   ....[3]....
        /*07c8*/ 	.word	0x00011570


	//   ....[4]....
        /*07cc*/ 	.word	0x000115c0


	//----- nvinfo : EIATTR_COOP_GROUP_MASK_REGIDS
	.align		4
.L_50:
        /*07d0*/ 	.byte	0x04, 0x29
        /*07d2*/ 	.short	(.L_52 - .L_51)


	//   ....[0]....
.L_51:
        /*07d4*/ 	.word	0xffffffff


	//   ....[1]....
        /*07d8*/ 	.word	0xffffffff


	//   ....[2]....
        /*07dc*/ 	.word	0xffffffff


	//   ....[3]....
        /*07e0*/ 	.word	0xffffffff


	//----- nvinfo : EIATTR_COOP_GROUP_INSTR_OFFSETS
	.align		4
.L_52:
        /*07e4*/ 	.byte	0x04, 0x28
        /*07e6*/ 	.short	(.L_54 - .L_53)


	//   ....[0]....
.L_53:
        /*07e8*/ 	.word	0x00000070


	//   ....[1]....
        /*07ec*/ 	.word	0x00000330


	//   ....[2]....
        /*07f0*/ 	.word	0x00011400


	//   ....[3]....
        /*07f4*/ 	.word	0x00011670


	//----- nvinfo : EIATTR_VRC_CTA_INIT_COUNT
	.align		4
.L_54:
        /*07f8*/ 	.byte	0x02, 0x4a
        /*07fa*/ 	.byte	0x80
	.zero		1


	//----- nvinfo : EIATTR_MBARRIER_INSTR_OFFSETS
	.align		4
        /*07fc*/ 	.byte	0x04, 0x39
        /*07fe*/ 	.short	(.L_56 - .L_55)


	//   ....[0]....
.L_55:
        /*0800*/ 	.word	0x000030a0
        /*0804*/ 	.word	0x000000ff
        /*0808*/ 	.word	0x00000000
        /*080c*/ 	.short	0x0100
        /*080e*/ 	.byte	0x08
	.zero		1


	//   ....[1]....
        /*0810*/ 	.word	0x000031b0
        /*0814*/ 	.word	0x000000ff
        /*0818*/ 	.word	0x00010008
        /*081c*/ 	.short	0x0100
        /*081e*/ 	.byte	0x0a
	.zero		1


	//   ....[2]....
        /*0820*/ 	.word	0x000084e0
        /*0824*/ 	.word	0x000000ff
        /*0828*/ 	.word	0x00000000
        /*082c*/ 	.short	0x010a
        /*082e*/ 	.byte	0x08
	.zero		1


	//   ....[3]....
        /*0830*/ 	.word	0x0000b000
        /*0834*/ 	.word	0x000000ff
        /*0838*/ 	.word	0x00000000
        /*083c*/ 	.short	0x010a
        /*083e*/ 	.byte	0x08
	.zero		1


	//   ....[4]....
        /*0840*/ 	.word	0x0000b0c0
        /*0844*/ 	.word	0x000000ff
        /*0848*/ 	.word	0x00010000
        /*084c*/ 	.short	0x0108
        /*084e*/ 	.byte	0x0a
	.zero		1


	//   ....[5]....
        /*0850*/ 	.word	0x0000b170
        /*0854*/ 	.word	0x000000ff
        /*0858*/ 	.word	0x00010008
        /*085c*/ 	.short	0x0108
        /*085e*/ 	.byte	0x0a
	.zero		1


	//   ....[6]....
        /*0860*/ 	.word	0x00011690
        /*0864*/ 	.word	0x000000ff
        /*0868*/ 	.word	0x00000000
        /*086c*/ 	.short	0x010a
        /*086e*/ 	.byte	0x08
	.zero		1


	//   ....[7]....
        /*0870*/ 	.word	0x000116c0
        /*0874*/ 	.word	0x000000ff
        /*0878*/ 	.word	0x00000000
        /*087c*/ 	.short	0x010a
        /*087e*/ 	.byte	0x08
	.zero		1


	//----- nvinfo : EIATTR_NUM_MBARRIERS
	.align		4
.L_56:
        /*0880*/ 	.byte	0x03, 0x38
        /*0882*/ 	.short	0x0002


	//----- nvinfo : EIATTR_EXIT_INSTR_OFFSETS
	.align		4
        /*0884*/ 	.byte	0x04, 0x1c
        /*0886*/ 	.short	(.L_58 - .L_57)


	//   ....[0]....
.L_57:
        /*0888*/ 	.word	0x00011680


	//----- nvinfo : EIATTR_REQNTID
	.align		4
.L_58:
        /*088c*/ 	.byte	0x04, 0x10
        /*088e*/ 	.short	(.L_60 - .L_59)
.L_59:
        /*0890*/ 	.word	0x00000080
        /*0894*/ 	.word	0x00000001
        /*0898*/ 	.word	0x00000001


	//----- nvinfo : EIATTR_CRS_STACK_SIZE
	.align		4
.L_60:
        /*089c*/ 	.byte	0x04, 0x1e
        /*089e*/ 	.short	(.L_62 - .L_61)
.L_61:
        /*08a0*/ 	.word	0x00000000


	//----- nvinfo : EIATTR_CBANK_PARAM_SIZE
	.align		4
.L_62:
        /*08a4*/ 	.byte	0x03, 0x19
        /*08a6*/ 	.short	0x0050


	//----- nvinfo : EIATTR_PARAM_CBANK
	.align		4
        /*08a8*/ 	.byte	0x04, 0x0a
        /*08aa*/ 	.short	(.L_64 - .L_63)
	.align		4
.L_63:
        /*08ac*/ 	.word	index@(.nv.constant0.matmul_kernel)
        /*08b0*/ 	.short	0x0380
        /*08b2*/ 	.short	0x0050


	//----- nvinfo : EIATTR_SW_WAR
	.align		4
.L_64:
        /*08b4*/ 	.byte	0x04, 0x36
        /*08b6*/ 	.short	(.L_66 - .L_65)
.L_65:
        /*08b8*/ 	.word	0x00000008
.L_66:


//--------------------- .nv.compat                --------------------------
	.section	.nv.compat,"",@"SHT_CUDA_COMPAT_INFO"
	.align	4
        /*0000*/ 	.byte	0x02, 0x02, 0x02, 0x00, 0x02, 0x05, 0x05, 0x00, 0x02, 0x03, 0x00, 0x00, 0x02, 0x06, 0x01, 0x00


//--------------------- .nv.callgraph             --------------------------
	.section	.nv.callgraph,"",@"SHT_CUDA_CALLGRAPH"
	.align	4
	.sectionentsize	8
	.align		4
        /*0000*/ 	.word	0x00000000
	.align		4
        /*0004*/ 	.word	0xffffffff
	.align		4
        /*0008*/ 	.word	0x00000000
	.align		4
        /*000c*/ 	.word	0xfffffffe
	.align		4
        /*0010*/ 	.word	0x00000000
	.align		4
        /*0014*/ 	.word	0xfffffffd
	.align		4
        /*0018*/ 	.word	0x00000000
	.align		4
        /*001c*/ 	.word	0xfffffffc


//--------------------- .text.matmul_kernel       --------------------------
	.section	.text.matmul_kernel,"ax",@progbits
	.align	128
        .global         matmul_kernel
        .type           matmul_kernel,@function
        .size           matmul_kernel,(.L_x_21 - matmul_kernel)
        .other          matmul_kernel,@"STO_CUDA_ENTRY STV_DEFAULT"
matmul_kernel:
.text.matmul_kernel:
[----:B------:R-:W1:Y:S01]  /*0000*/  LDC R1, c[0x0][0x37c] ;  /* 0x0000df00ff017b82 */ /* 0x000e620000000800 */
[----:B------:R-:W2:Y:S01]  /*0010*/  S2R R2, SR_TID.X ;  /* 0x0000000000027919 */ /* 0x000ea20000002100 */
[----:B-1----:R-:W-:Y:S01]  /*0020*/  VIADD R1, R1, 0xfffffe30 ;  /* 0xfffffe3001017836 */ /* 0x002fe20000000000 */
[----:B--2---:R-:W-:-:S13]  /*0030*/  ISETP.GE.U32.AND P0, PT, R2, 0x20, PT ;  /* 0x000000200200780c */ /* 0x004fda0003f06070 */
[----:B------:R-:W-:Y:S02]  /*0040*/  VOTEU.ANY UP0, P0 ;  /* 0x0000000000ff7886 */ /* 0x000fe40000000100 */
[----:B------:R-:W-:Y:S05]  /*0050*/  BRA.U UP0, `(.L_x_0) ;  /* 0x0000000100b87547 */ /* 0x000fea000b800000 */
[----:B------:R-:W1:Y:S01]  /*0060*/  S2UR UR6, SR_CgaCtaId ;  /* 0x00000000000679c3 */ /* 0x000e620000008800 */
[----:B------:R-:W-:Y:S01]  /*0070*/  NOP ;  /* 0x0000000000007918 */ /* 0x000fe20000000000 */
[----:B------:R-:W-:Y:S02]  /*0080*/  UMOV UR4, 0x40 ;  /* 0x0000004000047882 */ /* 0x000fe40000000000 */
[----:B-1----:R-:W-:-:S09]  /*0090*/  ULEA UR4, UR6, UR4, 0x18 ;  /* 0x0000000406047291 */ /* 0x002fd2000f8ec0ff */
[----:B------:R-:W1:Y:S01]  /*00a0*/  LDS.U8 R0, [UR4] ;  /* 0x00000004ff007984 */ /* 0x000e620008000000 */
[----:B------:R-:W-:Y:S02]  /*00b0*/  UMOV UR4, 0x400 ;  /* 0x0000040000047882 */ /* 0x000fe40000000000 */
[----:B------:R-:W-:Y:S01]  /*00c0*/  ULEA UR4, UR6, UR4, 0x18 ;  /* 0x0000000406047291 */ /* 0x000fe2000f8ec0ff */
[----:B-1----:R-:W-:-:S13]  /*00d0*/  ISETP.NE.AND P0, PT, R0, RZ, PT ;  /* 0x000000ff0000720c */ /* 0x002fda0003f05270 */
[----:B------:R-:W-:Y:S05]  /*00e0*/  @P0 BRA `(.L_x_1) ;  /* 0x00000000007c0947 */ /* 0x000fea0003800000 */
[----:B------:R-:W-:-:S13]  /*00f0*/  ELECT P0, URZ, PT ;  /* 0x0000000000ff782f */ /* 0x000fda0003800000 */
[----:B------:R-:W-:Y:S05]  /*0100*/  @!P0 BRA `(.L_x_2) ;  /* 0x0000000000848947 */ /* 0x000fea0003800000 */
[----:B------:R-:W-:Y:S01]  /*0110*/  UMOV UR5, 0x10 ;  /* 0x0000001000057882 */ /* 0x000fe20000000000 */
[----:B------:R-:W-:Y:S02]  /*0120*/  IMAD.MOV.U32 R5, RZ, RZ, 0x1 ;  /* 0x00000001ff057424 */ /* 0x000fe400078e00ff */
[----:B------:R-:W-:Y:S02]  /*0130*/  IMAD.MOV.U32 R3, RZ, RZ, 0xffff ;  /* 0x0000ffffff037424 */ /* 0x000fe400078e00ff */
[----:B------:R-:W-:Y:S04]  /*0140*/  DEPBAR.LE SB1, 0x36 ;  /* 0x00009d800000791a */ /* 0x000fe80000000000 */
[----:B------:R-:W1:Y:S02]  /*0150*/  UTCATOMSWS.FIND_AND_SET.ALIGN UP1, UR5, UR5 ;  /* 0x00000005000575e3 */ /* 0x000e640008020800 */
[----:B-1----:R-:W-:-:S04]  /*0160*/  PLOP3.LUT P0, PT, PT, PT, UP1, 0x80, 0x8 ;  /* 0x000000000008781c */ /* 0x002fc80003f0f018 */
[----:B------:R-:W-:-:S04]  /*0170*/  SEL R0, RZ, 0xffffffff, !P0 ;  /* 0xffffffffff007807 */ /* 0x000fc80004000000 */
[----:B------:R-:W-:Y:S01]  /*0180*/  ISETP.NE.AND P0, PT, R0, RZ, PT ;  /* 0x000000ff0000720c */ /* 0x000fe20003f05270 */
[----:B------:R-:W-:-:S12]  /*0190*/  IMAD.U32 R0, RZ, RZ, UR5 ;  /* 0x00000005ff007e24 */ /* 0x000fd8000f8e00ff */
[----:B------:R-:W-:Y:S05]  /*01a0*/  @P0 BRA `(.L_x_3) ;  /* 0x0000000000240947 */ /* 0x000fea0003800000 */
.L_x_4:
[----:B------:R-:W-:Y:S05]  /*01b0*/  NANOSLEEP 0x64 ;  /* 0x000000640000795d */ /* 0x000fea0003800000 */
[----:B------:R-:W-:-:S05]  /*01c0*/  UMOV UR5, 0x10 ;  /* 0x0000001000057882 */ /* 0x000fca0000000000 */
[----:B------:R-:W-:Y:S04]  /*01d0*/  DEPBAR.LE SB1, 0x36 ;  /* 0x00009d800000791a */ /* 0x000fe80000000000 */
[----:B------:R-:W1:Y:S02]  /*01e0*/  UTCATOMSWS.FIND_AND_SET.ALIGN UP1, UR5, UR5 ;  /* 0x00000005000575e3 */ /* 0x000e640008020800 */
[----:B-1----:R-:W-:-:S04]  /*01f0*/  PLOP3.LUT P0, PT, PT, PT, UP1, 0x80, 0x8 ;  /* 0x000000000008781c */ /* 0x002fc80003f0f018 */
[----:B------:R-:W-:-:S04]  /*0200*/  SEL R0, RZ, 0xffffffff, !P0 ;  /* 0xffffffffff007807 */ /* 0x000fc80004000000 */
[----:B------:R-:W-:Y:S01]  /*0210*/  ISETP.NE.AND P0, PT, R0, RZ, PT ;  /* 0x000000ff0000720c */ /* 0x000fe20003f05270 */
[----:B------:R-:W-:-:S12]  /*0220*/  IMAD.U32 R0, RZ, RZ, UR5 ;  /* 0x00000005ff007e24 */ /* 0x000fd8000f8e00ff */
[----:B------:R-:W-:Y:S05]  /*0230*/  @!P0 BRA `(.L_x_4) ;  /* 0xfffffffc00dc8947 */ /* 0x000fea000383ffff */
.L_x_3:
[C---:B------:R-:W-:Y:S01]  /*0240*/  VIADD R4, R0.reuse, 0x10 ;  /* 0x0000001000047836 */ /* 0x040fe20000000000 */
[----:B------:R-:W-:Y:S01]  /*0250*/  UMOV UR5, 0x50 ;  /* 0x0000005000057882 */ /* 0x000fe20000000000 */
[----:B------:R-:W-:Y:S01]  /*0260*/  SHF.L.U32 R3, R3, R0, RZ ;  /* 0x0000000003037219 */ /* 0x000fe200000006ff */
[----:B------:R-:W-:Y:S01]  /*0270*/  ULEA UR5, UR6, UR5, 0x18 ;  /* 0x0000000506057291 */ /* 0x000fe2000f8ec0ff */
[----:B------:R-:W-:Y:S01]  /*0280*/  IMAD.SHL.U32 R0, R0, 0x20, RZ ;  /* 0x0000002000007824 */ /* 0x000fe200078e00ff */
[----:B------:R-:W-:-:S04]  /*0290*/  SHF.L.U32 R4, R5, R4, RZ ;  /* 0x0000000405047219 */ /* 0x000fc800000006ff */
[----:B------:R-:W-:-:S05]  /*02a0*/  LOP3.LUT R3, R4, R3, RZ, 0xfc, !PT ;  /* 0x0000000304037212 */ /* 0x000fca00078efcff */
[----:B------:R1:W-:Y:S04]  /*02b0*/  ATOMS.OR RZ, [UR5], R3 ;  /* 0x00000003ffff798c */ /* 0x0003e8000b000005 */
[----:B------:R1:W-:Y:S01]  /*02c0*/  STS [UR4], R0 ;  /* 0x00000000ff007988 */ /* 0x0003e20008000804 */
[----:B------:R-:W-:Y:S05]  /*02d0*/  BRA `(.L_x_2) ;  /* 0x0000000000107947 */ /* 0x000fea0003800000 */
.L_x_1:
[----:B------:R-:W-:Y:S01]  /*02e0*/  IMAD.MOV.U32 R0, RZ, RZ, -0x1 ;  /* 0xffffffffff007424 */ /* 0x000fe200078e00ff */
[----:B------:R-:W-:-:S04]  /*02f0*/  MOV R4, 0x320 ;  /* 0x0000032000047802 */ /* 0x000fc80000000f00 */
[----:B------:R1:W-:Y:S03]  /*0300*/  STS [UR4], R0 ;  /* 0x00000000ff007988 */ /* 0x0003e60008000804 */
[----:B-1----:R-:W-:Y:S05]  /*0310*/  CALL.REL.NOINC `($__internal_1_$__cuda_sm10x_tcgen05_guardrail_trap_phase_invalid_during_alloc) ;  /* 0x0000011400007944 */ /* 0x002fea0003c00000 */
.L_x_2:
[----:B------:R-:W-:Y:S05]  /*0320*/  WARPSYNC.ALL ;  /* 0x0000000000007948 */ /* 0x000fea0003800000 */
[----:B------:R-:W-:Y:S01]  /*0330*/  NOP ;  /* 0x0000000000007918 */ /* 0x000fe20000000000 */
.L_x_0:
[----:B------:R-:W2:Y:S01]  /*0340*/  LDC.64 R4, c[0x0][0x398] ;  /* 0x0000e600ff047b82 */ /* 0x000ea20000000a00 */
[----:B------:R-:W3:Y:S01]  /*0350*/  S2R R9, SR_CTAID.X ;  /* 0x0000000000097919 */ /* 0x000ee20000002500 */
[----:B------:R-:W-:Y:S01]  /*0360*/  UMOV UR10, 0x400 ;  /* 0x00000400000a7882 */ /* 0x000fe20000000000 */
[----:B------:R-:W4:Y:S01]  /*0370*/  LDCU.128 UR20, c[0x0][0x380] ;  /* 0x00007000ff1477ac */ /* 0x000f220008000c00 */
[----:B------:R-:W-:Y:S01]  /*0380*/  LOP3.LUT R38, R2, 0x1f, RZ, 0xc0, !PT ;  /* 0x0000001f02267812 */ /* 0x000fe200078ec0ff */
[----:B------:R-:W1:Y:S03]  /*0390*/  LDCU UR8, c[0x0][0x3a4] ;  /* 0x00007480ff0877ac */ /* 0x000e660008000800 */
[----:B------:R-:W5:Y:S01]  /*03a0*/  S2UR UR4, SR_CgaCtaId ;  /* 0x00000000000479c3 */ /* 0x000f620000008800 */
[----:B------:R-:W1:Y:S01]  /*03b0*/  LDCU UR9, c[0x0][0x3b0] ;  /* 0x00007600ff0977ac */ /* 0x000e620008000800 */
[----:B------:R-:W-:-:S06]  /*03c0*/  UMOV UR6, 0x1 ;  /* 0x0000000100067882 */ /* 0x000fcc0000000000 */
[----:B------:R-:W1:Y:S02]  /*03d0*/  LDC R36, c[0x0][0x3a0] ;  /* 0x0000e800ff247b82 */ /* 0x000e640000000800 */
[----:B-12---:R-:W-:-:S06]  /*03e0*/  VIADD R0, R5, 0x7f ;  /* 0x0000007f05007836 */ /* 0x006fcc0000000000 */
[----:B------:R-:W1:Y:S01]  /*03f0*/  LDC.64 R88, c[0x0][0x3a8] ;  /* 0x0000ea00ff587b82 */ /* 0x000e620000000a00 */
[----:B------:R-:W-:Y:S01]  /*0400*/  SHF.R.S32.HI R3, RZ, 0x1f, R0 ;  /* 0x0000001fff037819 */ /* 0x000fe20000011400 */
[----:B-----5:R-:W-:-:S03]  /*0410*/  ULEA UR10, UR4, UR10, 0x18 ;  /* 0x0000000a040a7291 */ /* 0x020fc6000f8ec0ff */
[----:B------:R-:W-:-:S03]  /*0420*/  LEA.HI R3, R3, R0, RZ, 0x7 ;  /* 0x0000000003037211 */ /* 0x000fc600078f38ff */
[----:B------:R-:W-:Y:S01]  /*0430*/  BAR.SYNC.DEFER_BLOCKING 0x0 ;  /* 0x0000000000007b1d */ /* 0x000fe20000010000 */
[----:B---3--:R-:W-:Y:S02]  /*0440*/  IABS R12, R9 ;  /* 0x00000009000c7213 */ /* 0x008fe40000000000 */
[----:B------:R-:W-:-:S05]  /*0450*/  SHF.R.S32.HI R3, RZ, 0x7, R3 ;  /* 0x00000007ff037819 */ /* 0x000fca0000011403 */
[----:B------:R-:W-:-:S05]  /*0460*/  IMAD.SHL.U32 R8, R3, 0x8, RZ ;  /* 0x0000000803087824 */ /* 0x000fca00078e00ff */
[-C--:B------:R-:W-:Y:S02]  /*0470*/  IABS R3, R8.reuse ;  /* 0x0000000800037213 */ /* 0x080fe40000000000 */
[----:B------:R-:W-:Y:S01]  /*0480*/  IABS R13, R8 ;  /* 0x00000008000d7213 */ /* 0x000fe20000000000 */
[----:B-1----:R-:W-:Y:S01]  /*0490*/  IMAD R221, R38, R89, RZ ;  /* 0x0000005926dd7224 */ /* 0x002fe200078e02ff */
[----:B------:R-:W1:Y:S01]  /*04a0*/  I2F.RP R0, R3 ;  /* 0x0000000300007306 */ /* 0x000e620000209400 */
[----:B------:R-:W2:Y:S07]  /*04b0*/  LDS R34, [UR10] ;  /* 0x0000000aff227984 */ /* 0x000eae0008000800 */
[----:B-1----:R-:W1:Y:S02]  /*04c0*/  MUFU.RCP R0, R0 ;  /* 0x0000000000007308 */ /* 0x002e640000001000 */
[----:B-1----:R-:W-:-:S02]  /*04d0*/  VIADD R6, R0, 0xffffffe ;  /* 0x0ffffffe00067836 */ /* 0x002fc40000000000 */
[----:B------:R-:W-:-:S04]  /*04e0*/  IMAD.MOV R0, RZ, RZ, -R13 ;  /* 0x000000ffff007224 */ /* 0x000fc800078e0a0d */
[----:B------:R1:W3:Y:S02]  /*04f0*/  F2I.FTZ.U32.TRUNC.NTZ R7, R6 ;  /* 0x0000000600077305 */ /* 0x0002e4000021f000 */
[----:B-1----:R-:W-:Y:S01]  /*0500*/  IMAD.MOV.U32 R6, RZ, RZ, RZ ;  /* 0x000000ffff067224 */ /* 0x002fe200078e00ff */
[----:B--2---:R-:W-:Y:S01]  /*0510*/  R2UR UR13, R34 ;  /* 0x00000000220d72ca */ /* 0x004fe200000e0000 */
[----:B---3--:R-:W-:-:S04]  /*0520*/  IMAD.MOV R10, RZ, RZ, -R7 ;  /* 0x000000ffff0a7224 */ /* 0x008fc800078e0a07 */
[----:B------:R-:W-:Y:S02]  /*0530*/  IMAD R11, R10, R3, RZ ;  /* 0x000000030a0b7224 */ /* 0x000fe400078e02ff */
[----:B------:R-:W-:Y:S02]  /*0540*/  IMAD.MOV.U32 R10, RZ, RZ, R12 ;  /* 0x000000ffff0a7224 */ /* 0x000fe400078e000c */
[----:B------:R-:W-:Y:S01]  /*0550*/  IMAD.HI.U32 R7, R7, R11, R6 ;  /* 0x0000000b07077227 */ /* 0x000fe200078e0006 */
[----:B------:R-:W-:-:S05]  /*0560*/  IABS R11, R5 ;  /* 0x00000005000b7213 */ /* 0x000fca0000000000 */
[----:B------:R-:W-:-:S04]  /*0570*/  IMAD.HI.U32 R7, R7, R10, RZ ;  /* 0x0000000a07077227 */ /* 0x000fc800078e00ff */
[----:B------:R-:W-:Y:S01]  /*0580*/  IMAD R0, R7, R0, R10 ;  /* 0x0000000007007224 */ /* 0x000fe200078e020a */
[----:B------:R-:W-:Y:S04]  /*0590*/  BAR.SYNC.DEFER_BLOCKING 0x0 ;  /* 0x0000000000007b1d */ /* 0x000fe80000010000 */
[----:B------:R-:W-:-:S13]  /*05a0*/  ISETP.GT.U32.AND P1, PT, R3, R0, PT ;  /* 0x000000000300720c */ /* 0x000fda0003f24070 */
[----:B------:R-:W-:Y:S01]  /*05b0*/  @!P1 IMAD.IADD R0, R0, 0x1, -R3 ;  /* 0x0000000100009824 */ /* 0x000fe200078e0a03 */
[----:B------:R-:W-:Y:S02]  /*05c0*/  @!P1 IADD3 R7, PT, PT, R7, 0x1, RZ ;  /* 0x0000000107079810 */ /* 0x000fe40007ffe0ff */
[----:B------:R-:W-:Y:S02]  /*05d0*/  ISETP.NE.AND P1, PT, R8, RZ, PT ;  /* 0x000000ff0800720c */ /* 0x000fe40003f25270 */
[----:B------:R-:W-:Y:S02]  /*05e0*/  ISETP.GE.U32.AND P0, PT, R0, R3, PT ;  /* 0x000000030000720c */ /* 0x000fe40003f06070 */
[----:B------:R-:W-:-:S04]  /*05f0*/  LOP3.LUT R0, R9, R8, RZ, 0x3c, !PT ;  /* 0x0000000809007212 */ /* 0x000fc800078e3cff */
[----:B------:R-:W-:Y:S01]  /*0600*/  ISETP.GE.AND P2, PT, R0, RZ, PT ;  /* 0x000000ff0000720c */ /* 0x000fe20003f46270 */
[----:B------:R-:W-:-:S05]  /*0610*/  VIADD R0, R4, 0xff ;  /* 0x000000ff04007836 */ /* 0x000fca0000000000 */
[----:B------:R-:W-:Y:S01]  /*0620*/  SHF.R.S32.HI R3, RZ, 0x1f, R0 ;  /* 0x0000001fff037819 */ /* 0x000fe20000011400 */
[----:B------:R-:W-:-:S03]  /*0630*/  @P0 VIADD R7, R7, 0x1 ;  /* 0x0000000107070836 */ /* 0x000fc60000000000 */
[----:B------:R-:W-:Y:S01]  /*0640*/  LEA.HI R3, R3, R0, RZ, 0x8 ;  /* 0x0000000003037211 */ /* 0x000fe200078f40ff */
[----:B------:R-:W-:-:S04]  /*0650*/  IMAD.MOV.U32 R6, RZ, RZ, R7 ;  /* 0x000000ffff067224 */ /* 0x000fc800078e0007 */
[----:B------:R-:W-:Y:S01]  /*0660*/  @!P2 IMAD.MOV R6, RZ, RZ, -R6 ;  /* 0x000000ffff06a224 */ /* 0x000fe200078e0a06 */
[----:B------:R-:W-:-:S05]  /*0670*/  @!P1 LOP3.LUT R6, RZ, R8, RZ, 0x33, !PT ;  /* 0x00000008ff069212 */ /* 0x000fca00078e33ff */
[----:B------:R-:W-:Y:S02]  /*0680*/  IMAD.SHL.U32 R198, R6, 0x8, RZ ;  /* 0x0000000806c67824 */ /* 0x000fe400078e00ff */
[----:B------:R-:W-:-:S03]  /*0690*/  IMAD.MOV R6, RZ, RZ, -R6 ;  /* 0x000000ffff067224 */ /* 0x000fc600078e0a06 */
[----:B------:R-:W-:Y:S01]  /*06a0*/  LEA.HI.SX32 R3, R3, -R198, 0x18 ;  /* 0x800000c603037211 */ /* 0x000fe200078fc2ff */
[----:B------:R-:W-:Y:S02]  /*06b0*/  IMAD R17, R8, R6, R9 ;  /* 0x0000000608117224 */ /* 0x000fe400078e0209 */
[----:B------:R-:W-:Y:S01]  /*06c0*/  IMAD.MOV.U32 R6, RZ, RZ, RZ ;  /* 0x000000ffff067224 */ /* 0x000fe200078e00ff */
[----:B------:R-:W-:Y:S02]  /*06d0*/  VIMNMX R14, PT, PT, R3, 0x8, PT ;  /* 0x00000008030e7848 */ /* 0x000fe40003fe0100 */
[----:B------:R-:W-:Y:S02]  /*06e0*/  IABS R8, R17 ;  /* 0x0000001100087213 */ /* 0x000fe40000000000 */
[-C--:B------:R-:W-:Y:S02]  /*06f0*/  IABS R10, R14.reuse ;  /* 0x0000000e000a7213 */ /* 0x080fe40000000000 */
[----:B------:R-:W-:-:S02]  /*0700*/  IABS R9, R14 ;  /* 0x0000000e00097213 */ /* 0x000fc40000000000 */
[----:B------:R-:W1:Y:S08]  /*0710*/  I2F.RP R0, R10 ;  /* 0x0000000a00007306 */ /* 0x000e700000209400 */
[----:B-1----:R-:W1:Y:S02]  /*0720*/  MUFU.RCP R0, R0 ;  /* 0x0000000000007308 */ /* 0x002e640000001000 */
[----:B-1----:R-:W-:-:S06]  /*0730*/  VIADD R7, R0, 0xffffffe ;  /* 0x0ffffffe00077836 */ /* 0x002fcc0000000000 */
[----:B------:R-:W1:Y:S02]  /*0740*/  F2I.FTZ.U32.TRUNC.NTZ R7, R7 ;  /* 0x0000000700077305 */ /* 0x000e64000021f000 */
[----:B-1----:R-:W-:-:S04]  /*0750*/  IMAD.MOV R3, RZ, RZ, -R7 ;  /* 0x000000ffff037224 */ /* 0x002fc800078e0a07 */
[----:B------:R-:W-:-:S04]  /*0760*/  IMAD R3, R3, R10, RZ ;  /* 0x0000000a03037224 */ /* 0x000fc800078e02ff */
[----:B------:R-:W-:-:S04]  /*0770*/  IMAD.HI.U32 R0, R7, R3, R6 ;  /* 0x0000000307007227 */ /* 0x000fc800078e0006 */
[----:B------:R-:W-:Y:S02]  /*0780*/  IMAD.MOV.U32 R3, RZ, RZ, R8 ;  /* 0x000000ffff037224 */ /* 0x000fe400078e0008 */
[----:B------:R-:W-:Y:S02]  /*0790*/  IMAD.MOV R7, RZ, RZ, -R9 ;  /* 0x000000ffff077224 */ /* 0x000fe400078e0a09 */
[----:B------:R-:W-:-:S04]  /*07a0*/  IMAD.HI.U32 R0, R0, R3, RZ ;  /* 0x0000000300007227 */ /* 0x000fc800078e00ff */
[----:B------:R-:W-:Y:S02]  /*07b0*/  IMAD.MOV.U32 R6, RZ, RZ, R11 ;  /* 0x000000ffff067224 */ /* 0x000fe400078e000b */
[----:B------:R-:W-:Y:S01]  /*07c0*/  IMAD R3, R0, R7, R3 ;  /* 0x0000000700037224 */ /* 0x000fe200078e0203 */
[----:B------:R-:W-:Y:S01]  /*07d0*/  IABS R7, R4 ;  /* 0x0000000400077213 */ /* 0x000fe20000000000 */
[----:B------:R-:W1:Y:S03]  /*07e0*/  I2F.RP R9, R6 ;  /* 0x0000000600097306 */ /* 0x000e660000209400 */
[----:B------:R-:W-:-:S05]  /*07f0*/  ISETP.GT.U32.AND P1, PT, R10, R3, PT ;  /* 0x000000030a00720c */ /* 0x000fca0003f24070 */
[----:B------:R-:W2:Y:S08]  /*0800*/  I2F.RP R8, R7 ;  /* 0x0000000700087306 */ /* 0x000eb00000209400 */
[----:B-1----:R-:W1:Y:S01]  /*0810*/  MUFU.RCP R9, R9 ;  /* 0x0000000900097308 */ /* 0x002e620000001000 */
[----:B------:R-:W-:Y:S02]  /*0820*/  @!P1 IMAD.IADD R3, R3, 0x1, -R10 ;  /* 0x0000000103039824 */ /* 0x000fe400078e0a0a */
[----:B------:R-:W-:Y:S01]  /*0830*/  @!P1 VIADD R0, R0, 0x1 ;  /* 0x0000000100009836 */ /* 0x000fe20000000000 */
[----:B------:R-:W-:-:S02]  /*0840*/  ISETP.NE.AND P1, PT, R14, RZ, PT ;  /* 0x000000ff0e00720c */ /* 0x000fc40003f25270 */
[----:B------:R-:W-:Y:S02]  /*0850*/  ISETP.GE.U32.AND P0, PT, R3, R10, PT ;  /* 0x0000000a0300720c */ /* 0x000fe40003f06070 */
[----:B------:R-:W-:Y:S01]  /*0860*/  LOP3.LUT R3, R17, R14, RZ, 0x3c, !PT ;  /* 0x0000000e11037212 */ /* 0x000fe200078e3cff */
[----:B--2---:R-:W2:Y:S03]  /*0870*/  MUFU.RCP R8, R8 ;  /* 0x0000000800087308 */ /* 0x004ea60000001000 */
[----:B------:R-:W-:Y:S02]  /*0880*/  ISETP.GE.AND P2, PT, R3, RZ, PT ;  /* 0x000000ff0300720c */ /* 0x000fe40003f46270 */
[----:B------:R-:W-:Y:S01]  /*0890*/  SHF.R.U32.HI R3, RZ, 0x5, R2 ;  /* 0x00000005ff037819 */ /* 0x000fe20000011602 */
[----:B-1----:R-:W-:-:S03]  /*08a0*/  VIADD R10, R9, 0xffffffe ;  /* 0x0ffffffe090a7836 */ /* 0x002fc60000000000 */
[----:B------:R-:W-:Y:S01]  /*08b0*/  SGXT.U32 R3, R3, 0x2 ;  /* 0x000000020303781a */ /* 0x000fe20000000000 */
[----:B------:R-:W-:Y:S01]  /*08c0*/  @P0 VIADD R0, R0, 0x1 ;  /* 0x0000000100000836 */ /* 0x000fe20000000000 */
[----:B------:R1:W3:Y:S04]  /*08d0*/  F2I.FTZ.U32.TRUNC.NTZ R11, R10 ;  /* 0x0000000a000b7305 */ /* 0x0002e8000021f000 */
[----:B------:R-:W-:Y:S01]  /*08e0*/  MOV R16, R0 ;  /* 0x0000000000107202 */ /* 0x000fe20000000f00 */
[----:B--2---:R-:W-:Y:S01]  /*08f0*/  VIADD R9, R8, 0xffffffe ;  /* 0x0ffffffe08097836 */ /* 0x004fe20000000000 */
[----:B------:R-:W-:-:S03]  /*0900*/  SHF.R.U32.HI R8, RZ, 0x5, R2 ;  /* 0x00000005ff087819 */ /* 0x000fc60000011602 */
[----:B------:R-:W-:Y:S01]  /*0910*/  @!P2 IMAD.MOV R16, RZ, RZ, -R16 ;  /* 0x000000ffff10a224 */ /* 0x000fe200078e0a10 */
[----:B------:R-:W-:Y:S01]  /*0920*/  @!P1 LOP3.LUT R16, RZ, R14, RZ, 0x33, !PT ;  /* 0x0000000eff109212 */ /* 0x000fe200078e33ff */
[----:B-1----:R-:W-:Y:S01]  /*0930*/  IMAD.MOV.U32 R10, RZ, RZ, RZ ;  /* 0x000000ffff0a7224 */ /* 0x002fe200078e00ff */
[----:B------:R-:W-:Y:S01]  /*0940*/  R2UR UR7, R8 ;  /* 0x00000000080772ca */ /* 0x000fe200000e0000 */
[----:B------:R-:W1:Y:S02]  /*0950*/  F2I.FTZ.U32.TRUNC.NTZ R9, R9 ;  /* 0x0000000900097305 */ /* 0x000e64000021f000 */
[----:B------:R-:W-:Y:S02]  /*0960*/  IMAD.SHL.U32 R0, R16, 0x80, RZ ;  /* 0x0000008010007824 */ /* 0x000fe400078e00ff */
[----:B---3--:R-:W-:-:S03]  /*0970*/  IMAD.MOV R13, RZ, RZ, -R11 ;  /* 0x000000ffff0d7224 */ /* 0x008fc600078e0a0b */
[----:B------:R-:W-:Y:S01]  /*0980*/  LOP3.LUT R12, R0, R3, RZ, 0xfc, !PT ;  /* 0x00000003000c7212 */ /* 0x000fe200078efcff */
[----:B------:R-:W-:-:S03]  /*0990*/  IMAD R3, R13, R6, RZ ;  /* 0x000000060d037224 */ /* 0x000fc600078e02ff */
[C---:B------:R-:W-:Y:S01]  /*09a0*/  LOP3.LUT R18, R12.reuse, 0x7c, RZ, 0xfc, !PT ;  /* 0x0000007c0c127812 */ /* 0x040fe200078efcff */
[----:B------:R-:W-:Y:S01]  /*09b0*/  IMAD.HI.U32 R10, R11, R3, R10 ;  /* 0x000000030b0a7227 */ /* 0x000fe200078e000a */
[----:B------:R-:W-:Y:S02]  /*09c0*/  IABS R13, R12 ;  /* 0x0000000c000d7213 */ /* 0x000fe40000000000 */
[----:B------:R-:W-:Y:S01]  /*09d0*/  IABS R15, R18 ;  /* 0x00000012000f7213 */ /* 0x000fe20000000000 */
[----:B------:R-:W-:Y:S01]  /*09e0*/  IMAD.MOV R3, RZ, RZ, -R16 ;  /* 0x000000ffff037224 */ /* 0x000fe200078e0a10 */
[----:B------:R-:W-:Y:S01]  /*09f0*/  LOP3.LUT R20, R12, 0x4, RZ, 0xfc, !PT ;  /* 0x000000040c147812 */ /* 0x000fe200078efcff */
[----:B------:R-:W-:Y:S01]  /*0a00*/  IMAD.HI.U32 R8, R10, R13, RZ ;  /* 0x0000000d0a087227 */ /* 0x000fe200078e00ff */
[----:B------:R-:W-:Y:S02]  /*0a10*/  LOP3.LUT R22, R12, 0x8, RZ, 0xfc, !PT ;  /* 0x000000080c167812 */ /* 0x000fe400078efcff */
[----:B------:R-:W-:Y:S01]  /*0a20*/  IABS R19, R20 ;  /* 0x0000001400137213 */ /* 0x000fe20000000000 */
[----:B------:R-:W-:Y:S01]  /*0a30*/  IMAD.HI.U32 R11, R10, R15, RZ ;  /* 0x0000000f0a0b7227 */ /* 0x000fe200078e00ff */
[----:B------:R-:W-:-:S02]  /*0a40*/  LOP3.LUT R24, R12, 0x10, RZ, 0xfc, !PT ;  /* 0x000000100c187812 */ /* 0x000fc400078efcff */
[----:B------:R-:W-:Y:S01]  /*0a50*/  ISETP.GE.AND P3, PT, R20, RZ, PT ;  /* 0x000000ff1400720c */ /* 0x000fe20003f66270 */
[----:B------:R-:W-:Y:S01]  /*0a60*/  IMAD.MOV R8, RZ, RZ, -R8 ;  /* 0x000000ffff087224 */ /* 0x000fe200078e0a08 */
[----:B------:R-:W-:Y:S01]  /*0a70*/  IABS R21, R24 ;  /* 0x0000001800157213 */ /* 0x000fe20000000000 */
[----:B------:R-:W-:Y:S01]  /*0a80*/  IMAD R3, R14, R3, R17 ;  /* 0x000000030e037224 */ /* 0x000fe200078e0211 */
[C---:B------:R-:W-:Y:S01]  /*0a90*/  LOP3.LUT R20, R12.reuse, 0x1c, RZ, 0xfc, !PT ;  /* 0x0000001c0c147812 */ /* 0x040fe200078efcff */
[----:B------:R-:W-:Y:S01]  /*0aa0*/  IMAD.MOV R14, RZ, RZ, -R11 ;  /* 0x000000ffff0e7224 */ /* 0x000fe200078e0a0b */
[----:B------:R-:W-:Y:S01]  /*0ab0*/  LOP3.LUT R26, R12, 0x2c, RZ, 0xfc, !PT ;  /* 0x0000002c0c1a7812 */ /* 0x000fe200078efcff */
[C---:B------:R-:W-:Y:S01]  /*0ac0*/  IMAD R11, R6.reuse, R8, R13 ;  /* 0x00000008060b7224 */ /* 0x040fe200078e020d */
[----:B------:R-:W-:Y:S01]  /*0ad0*/  IABS R25, R20 ;  /* 0x0000001400197213 */ /* 0x000fe20000000000 */
[C---:B------:R-:W-:Y:S01]  /*0ae0*/  IMAD R15, R6.reuse, R14, R15 ;  /* 0x0000000e060f7224 */ /* 0x040fe200078e020f */
[----:B------:R-:W-:Y:S01]  /*0af0*/  IABS R14, R22 ;  /* 0x00000016000e7213 */ /* 0x000fe20000000000 */
[----:B-1----:R-:W-:Y:S01]  /*0b00*/  IMAD.MOV R16, RZ, RZ, -R9 ;  /* 0x000000ffff107224 */ /* 0x002fe200078e0a09 */
[C---:B------:R-:W-:Y:S01]  /*0b10*/  ISETP.GT.U32.AND P0, PT, R6.reuse, R11, PT ;  /* 0x0000000b0600720c */ /* 0x040fe20003f04070 */
[----:B------:R-:W-:Y:S01]  /*0b20*/  IMAD.MOV.U32 R8, RZ, RZ, RZ ;  /* 0x000000ffff087224 */ /* 0x000fe200078e00ff */
[----:B------:R-:W-:Y:S01]  /*0b30*/  ISETP.GT.U32.AND P1, PT, R6, R15, PT ;  /* 0x0000000f0600720c */ /* 0x000fe20003f24070 */
[----:B------:R-:W-:Y:S01]  /*0b40*/  IMAD R17, R16, R7, RZ ;  /* 0x0000000710117224 */ /* 0x000fe200078e02ff */
[----:B------:R-:W-:Y:S01]  /*0b50*/  LOP3.LUT R16, R12, 0xc, RZ, 0xfc, !PT ;  /* 0x0000000c0c107812 */ /* 0x000fe200078efcff */
[----:B------:R-:W-:Y:S01]  /*0b60*/  IMAD.HI.U32 R13, R10, R19, RZ ;  /* 0x000000130a0d7227 */ /* 0x000fe200078e00ff */
[----:B------:R-:W-:-:S02]  /*0b70*/  IABS R33, R26 ;  /* 0x0000001a00217213 */ /* 0x000fc40000000000 */
[C---:B------:R-:W-:Y:S01]  /*0b80*/  LOP3.LUT R30, R12.reuse, 0x60, RZ, 0xfc, !PT ;  /* 0x000000600c1e7812 */ /* 0x040fe200078efcff */
[----:B------:R-:W-:Y:S01]  /*0b90*/  IMAD.HI.U32 R8, R9, R17, R8 ;  /* 0x0000001109087227 */ /* 0x000fe200078e0008 */
[----:B------:R-:W-:Y:S02]  /*0ba0*/  LOP3.LUT R32, R12, 0x64, RZ, 0xfc, !PT ;  /* 0x000000640c207812 */ /* 0x000fe400078efcff */
[----:B------:R-:W-:Y:S01]  /*0bb0*/  IABS R59, R30 ;  /* 0x0000001e003b7213 */ /* 0x000fe20000000000 */
[--C-:B------:R-:W-:Y:S01]  /*0bc0*/  @!P0 IMAD.IADD R11, R11, 0x1, -R6.reuse ;  /* 0x000000010b0b8824 */ /* 0x100fe200078e0a06 */
[----:B------:R-:W-:Y:S01]  /*0bd0*/  ISETP.GE.AND P0, PT, R16, RZ, PT ;  /* 0x000000ff1000720c */ /* 0x000fe20003f06270 */
[----:B------:R-:W-:Y:S01]  /*0be0*/  @!P1 IMAD.IADD R15, R15, 0x1, -R6 ;  /* 0x000000010f0f9824 */ /* 0x000fe200078e0a06 */
[----:B------:R-:W-:Y:S01]  /*0bf0*/  ISETP.GE.AND P1, PT, R22, RZ, PT ;  /* 0x000000ff1600720c */ /* 0x000fe20003f26270 */
[----:B------:R-:W-:Y:S01]  /*0c00*/  IMAD.MOV.U32 R17, RZ, RZ, R14 ;  /* 0x000000ffff117224 */ /* 0x000fe200078e000e */
[C---:B------:R-:W-:Y:S01]  /*0c10*/  ISETP.GT.U32.AND P5, PT, R6.reuse, R11, PT ;  /* 0x0000000b0600720c */ /* 0x040fe20003fa4070 */
[----:B------:R-:W-:Y:S01]  /*0c20*/  IMAD.MOV R13, RZ, RZ, -R13 ;  /* 0x000000ffff0d7224 */ /* 0x000fe200078e0a0d */
[----:B------:R-:W-:Y:S01]  /*0c30*/  ISETP.GT.U32.AND P6, PT, R6, R15, PT ;  /* 0x0000000f0600720c */ /* 0x000fe20003fc4070 */
[----:B------:R-:W-:Y:S01]  /*0c40*/  IMAD.IADD R198, R198, 0x1, R3 ;  /* 0x00000001c6c67824 */ /* 0x000fe200078e0203 */
[----:B------:R-:W-:Y:S01]  /*0c50*/  LOP3.LUT R22, R12, 0x24, RZ, 0xfc, !PT ;  /* 0x000000240c167812 */ /* 0x000fe200078efcff */
[----:B------:R-:W-:Y:S01]  /*0c60*/  IMAD.HI.U32 R9, R10, R17, RZ ;  /* 0x000000110a097227 */ /* 0x000fe200078e00ff */
[----:B------:R-:W-:-:S02]  /*0c70*/  LOP3.LUT R28, R12, 0x58, RZ, 0xfc, !PT ;  /* 0x000000580c1c7812 */ /* 0x000fc400078efcff */
[----:B------:R-:W-:Y:S01]  /*0c80*/  IABS R29, R22 ;  /* 0x00000016001d7213 */ /* 0x000fe20000000000 */
[----:B------:R-:W-:Y:S01]  /*0c90*/  IMAD R3, R6, R13, R19 ;  /* 0x0000000d06037224 */ /* 0x000fe200078e0213 */
[----:B------:R-:W-:Y:S01]  /*0ca0*/  IABS R19, R16 ;  /* 0x0000001000137213 */ /* 0x000fe20000000000 */
[----:B------:R-:W-:Y:S01]  /*0cb0*/  IMAD.MOV R9, RZ, RZ, -R9 ;  /* 0x000000ffff097224 */ /* 0x000fe200078e0a09 */
[----:B------:R-:W-:Y:S01]  /*0cc0*/  IABS R61, R32 ;  /* 0x00000020003d7213 */ /* 0x000fe20000000000 */
[--C-:B------:R-:W-:Y:S01]  /*0cd0*/  @!P5 IMAD.IADD R11, R11, 0x1, -R6.reuse ;  /* 0x000000010b0bd824 */ /* 0x100fe200078e0a06 */
[----:B------:R-:W-:Y:S01]  /*0ce0*/  ISETP.GE.AND P5, PT, R18, RZ, PT ;  /* 0x000000ff1200720c */ /* 0x000fe20003fa6270 */
[----:B------:R-:W-:Y:S01]  /*0cf0*/  IMAD.HI.U32 R13, R10, R19, RZ ;  /* 0x000000130a0d7227 */ /* 0x000fe200078e00ff */
[----:B------:R-:W-:Y:S02]  /*0d00*/  ISETP.GT.U32.AND P4, PT, R6, R3, PT ;  /* 0x000000030600720c */ /* 0x000fe40003f84070 */
[----:B------:R-:W-:Y:S01]  /*0d10*/  LOP3.LUT R18, R12, 0x18, RZ, 0xfc, !PT ;  /* 0x000000180c127812 */ /* 0x000fe200078efcff */
[----:B------:R-:W-:Y:S01]  /*0d20*/  IMAD R9, R6, R9, R17 ;  /* 0x0000000906097224 */ /* 0x000fe200078e0211 */
[----:B------:R-:W-:Y:S01]  /*0d30*/  IADD3 R13, PT, PT, -R13, RZ, RZ ;  /* 0x000000ff0d0d7210 */ /* 0x000fe20007ffe1ff */
[----:B------:R-:W-:Y:S01]  /*0d40*/  @!P6 IMAD.IADD R15, R15, 0x1, -R6 ;  /* 0x000000010f0fe824 */ /* 0x000fe200078e0a06 */
[----:B------:R-:W-:Y:S01]  /*0d50*/  ISETP.GE.AND P6, PT, R12, RZ, PT ;  /* 0x000000ff0c00720c */ /* 0x000fe20003fc6270 */
[----:B------:R-:W-:Y:S01]  /*0d60*/  IMAD.HI.U32 R14, R10, R21, RZ ;  /* 0x000000150a0e7227 */ /* 0x000fe200078e00ff */
[----:B------:R-:W-:-:S02]  /*0d70*/  ISETP.GT.U32.AND P2, PT, R6, R9, PT ;  /* 0x000000090600720c */ /* 0x000fc40003f44070 */
[----:B------:R-:W-:Y:S01]  /*0d80*/  IABS R23, R18 ;  /* 0x0000001200177213 */ /* 0x000fe20000000000 */
[C---:B------:R-:W-:Y:S01]  /*0d90*/  IMAD R17, R6.reuse, R13, R19 ;  /* 0x0000000d06117224 */ /* 0x040fe200078e0213 */
[----:B------:R-:W-:Y:S01]  /*0da0*/  IABS R55, R28 ;  /* 0x0000001c00377213 */ /* 0x000fe20000000000 */
[----:B------:R-:W-:Y:S02]  /*0db0*/  IMAD.MOV.U32 R73, RZ, RZ, R15 ;  /* 0x000000ffff497224 */ /* 0x000fe400078e000f */
[----:B------:R-:W-:Y:S02]  /*0dc0*/  @!P4 IMAD.IADD R3, R3, 0x1, -R6 ;  /* 0x000000010303c824 */ /* 0x000fe400078e0a06 */
[----:B------:R-:W-:Y:S01]  /*0dd0*/  @!P5 IMAD.MOV R73, RZ, RZ, -R73 ;  /* 0x000000ffff49d224 */ /* 0x000fe200078e0a49 */
[C---:B------:R-:W-:Y:S01]  /*0de0*/  ISETP.GT.U32.AND P5, PT, R6.reuse, R17, PT ;  /* 0x000000110600720c */ /* 0x040fe20003fa4070 */
[----:B------:R-:W-:Y:S01]  /*0df0*/  IMAD.MOV R14, RZ, RZ, -R14 ;  /* 0x000000ffff0e7224 */ /* 0x000fe200078e0a0e */
[----:B------:R-:W-:Y:S01]  /*0e00*/  ISETP.GT.U32.AND P4, PT, R6, R3, PT ;  /* 0x000000030600720c */ /* 0x000fe20003f84070 */
[----:B------:R-:W-:-:S02]  /*0e10*/  @!P2 IMAD.IADD R9, R9, 0x1, -R6 ;  /* 0x000000010909a824 */ /* 0x000fc400078e0a06 */
[----:B------:R-:W-:Y:S01]  /*0e20*/  IMAD R19, R6, R14, R21 ;  /* 0x0000000e06137224 */ /* 0x000fe200078e0215 */
[----:B------:R-:W-:Y:S01]  /*0e30*/  LOP3.LUT R14, R12, 0x14, RZ, 0xfc, !PT ;  /* 0x000000140c0e7812 */ /* 0x000fe200078efcff */
[----:B------:R-:W-:Y:S01]  /*0e40*/  @!P6 IMAD.MOV R11, RZ, RZ, -R11 ;  /* 0x000000ffff0be224 */ /* 0x000fe200078e0a0b */
[C---:B------:R-:W-:Y:S02]  /*0e50*/  ISETP.GT.U32.AND P2, PT, R6.reuse, R9, PT ;  /* 0x000000090600720c */ /* 0x040fe40003f44070 */
[----:B------:R-:W-:Y:S02]  /*0e60*/  IABS R15, R14 ;  /* 0x0000000e000f7213 */ /* 0x000fe40000000000 */
[----:B------:R-:W-:Y:S01]  /*0e70*/  ISETP.GT.U32.AND P6, PT, R6, R19, PT ;  /* 0x000000130600720c */ /* 0x000fe20003fc4070 */
[----:B------:R-:W-:Y:S02]  /*0e80*/  @!P5 IMAD.IADD R17, R17, 0x1, -R6 ;  /* 0x000000011111d824 */ /* 0x000fe400078e0a06 */
[----:B------:R-:W-:-:S03]  /*0e90*/  IMAD.HI.U32 R13, R10, R15, RZ ;  /* 0x0000000f0a0d7227 */ /* 0x000fc600078e00ff */
[----:B------:R-:W-:Y:S01]  /*0ea0*/  ISETP.GT.U32.AND P5, PT, R6, R17, PT ;  /* 0x000000110600720c */ /* 0x000fe20003fa4070 */
[--C-:B------:R-:W-:Y:S01]  /*0eb0*/  @!P4 IMAD.IADD R3, R3, 0x1, -R6.reuse ;  /* 0x000000010303c824 */ /* 0x100fe200078e0a06 */
[----:B------:R-:W-:Y:S01]  /*0ec0*/  ISETP.GE.AND P4, PT, R24, RZ, PT ;  /* 0x000000ff1800720c */ /* 0x000fe20003f86270 */
[----:B------:R-:W-:Y:S01]  /*0ed0*/  @!P2 IMAD.IADD R9, R9, 0x1, -R6 ;  /* 0x000000010909a824 */ /* 0x000fe200078e0a06 */
[----:B------:R-:W-:Y:S01]  /*0ee0*/  ISETP.GE.AND P2, PT, R14, RZ, PT ;  /* 0x000000ff0e00720c */ /* 0x000fe20003f46270 */
[----:B------:R-:W-:Y:S01]  /*0ef0*/  IMAD.MOV R16, RZ, RZ, -R13 ;  /* 0x000000ffff107224 */ /* 0x000fe200078e0a0d */
[----:B------:R-:W-:Y:S01]  /*0f00*/  LOP3.LUT R24, R12, 0x28, RZ, 0xfc, !PT ;  /* 0x000000280c187812 */ /* 0x000fe200078efcff */
[----:B------:R-:W-:-:S03]  /*0f10*/  IMAD.HI.U32 R14, R10, R23, RZ ;  /* 0x000000170a0e7227 */ /* 0x000fc600078e00ff */
[----:B------:R-:W-:Y:S01]  /*0f20*/  IABS R27, R24 ;  /* 0x00000018001b7213 */ /* 0x000fe20000000000 */
[----:B------:R-:W-:Y:S02]  /*0f30*/  IMAD.MOV.U32 R13, RZ, RZ, R3 ;  /* 0x000000ffff0d7224 */ /* 0x000fe400078e0003 */
[C---:B------:R-:W-:Y:S01]  /*0f40*/  IMAD R3, R6.reuse, R16, R15 ;  /* 0x0000001006037224 */ /* 0x040fe200078e020f */
[----:B------:R-:W-:Y:S01]  /*0f50*/  @!P5 IADD3 R17, PT, PT, R17, -R6, RZ ;  /* 0x800000061111d210 */ /* 0x000fe20007ffe0ff */
[----:B------:R-:W-:Y:S02]  /*0f60*/  IMAD.MOV R14, RZ, RZ, -R14 ;  /* 0x000000ffff0e7224 */ /* 0x000fe400078e0a0e */
[----:B------:R-:W-:Y:S01]  /*0f70*/  @!P6 IMAD.IADD R19, R19, 0x1, -R6 ;  /* 0x000000011313e824 */ /* 0x000fe200078e0a06 */
[C---:B------:R-:W-:Y:S01]  /*0f80*/  ISETP.GT.U32.AND P5, PT, R6.reuse, R3, PT ;  /* 0x000000030600720c */ /* 0x040fe20003fa4070 */
[----:B------:R-:W-:Y:S02]  /*0f90*/  IMAD R23, R6, R14, R23 ;  /* 0x0000000e06177224 */ /* 0x000fe400078e0217 */
[----:B------:R-:W-:Y:S01]  /*0fa0*/  IMAD.HI.U32 R14, R10, R25, RZ ;  /* 0x000000190a0e7227 */ /* 0x000fe200078e00ff */
[----:B------:R-:W-:-:S03]  /*0fb0*/  ISETP.GT.U32.AND P6, PT, R6, R19, PT ;  /* 0x000000130600720c */ /* 0x000fc60003fc4070 */
[----:B------:R-:W-:Y:S02]  /*0fc0*/  IMAD.MOV R14, RZ, RZ, -R14 ;  /* 0x000000ffff0e7224 */ /* 0x000fe400078e0a0e */
[----:B------:R-:W-:Y:S01]  /*0fd0*/  @!P3 IMAD.MOV R13, RZ, RZ, -R13 ;  /* 0x000000ffff0db224 */ /* 0x000fe200078e0a0d */
[----:B------:R-:W-:Y:S01]  /*0fe0*/  ISETP.GE.AND P3, PT, R18, RZ, PT ;  /* 0x000000ff1200720c */ /* 0x000fe20003f66270 */
[----:B------:R-:W-:Y:S01]  /*0ff0*/  IMAD R25, R6, R14, R25 ;  /* 0x0000000e06197224 */ /* 0x000fe200078e0219 */
[----:B------:R-:W-:Y:S01]  /*1000*/  LOP3.LUT R18, R12, 0x20, RZ, 0xfc, !PT ;  /* 0x000000200c127812 */ /* 0x000fe200078efcff */
[--C-:B------:R-:W-:Y:S02]  /*1010*/  @!P5 IMAD.IADD R3, R3, 0x1, -R6.reuse ;  /* 0x000000010303d824 */ /* 0x100fe400078e0a06 */
[----:B------:R-:W-:Y:S01]  /*1020*/  IMAD.MOV.U32 R15, RZ, RZ, R9 ;  /* 0x000000ffff0f7224 */ /* 0x000fe200078e0009 */
[C---:B------:R-:W-:Y:S01]  /*1030*/  ISETP.GT.U32.AND P5, PT, R6.reuse, R25, PT ;  /* 0x000000190600720c */ /* 0x040fe20003fa4070 */
[----:B------:R-:W-:Y:S01]  /*1040*/  @!P6 IMAD.IADD R19, R19, 0x1, -R6 ;  /* 0x000000011313e824 */ /* 0x000fe200078e0a06 */
[----:B------:R-:W-:Y:S01]  /*1050*/  IABS R21, R18 ;  /* 0x0000001200157213 */ /* 0x000fe20000000000 */
[----:B------:R-:W-:Y:S01]  /*1060*/  @!P1 IMAD.MOV R15, RZ, RZ, -R15 ;  /* 0x000000ffff0f9224 */ /* 0x000fe200078e0a0f */
[----:B------:R-:W-:Y:S01]  /*1070*/  ISETP.GT.U32.AND P1, PT, R6, R3, PT ;  /* 0x000000030600720c */ /* 0x000fe20003f24070 */
[----:B------:R-:W-:Y:S01]  /*1080*/  IMAD.HI.U32 R16, R10, R29, RZ ;  /* 0x0000001d0a107227 */ /* 0x000fe200078e00ff */
[----:B------:R-:W-:-:S03]  /*1090*/  ISETP.GT.U32.AND P6, PT, R6, R23, PT ;  /* 0x000000170600720c */ /* 0x000fc60003fc4070 */
[----:B------:R-:W-:-:S04]  /*10a0*/  IMAD.HI.U32 R14, R10, R21, RZ ;  /* 0x000000150a0e7227 */ /* 0x000fc800078e00ff */
[----:B------:R-:W-:Y:S02]  /*10b0*/  IMAD.MOV R14, RZ, RZ, -R14 ;  /* 0x000000ffff0e7224 */ /* 0x000fe400078e0a0e */
[----:B------:R-:W-:Y:S02]  /*10c0*/  @!P5 IMAD.IADD R25, R25, 0x1, -R6 ;  /* 0x000000011919d824 */ /* 0x000fe400078e0a06 */
[----:B------:R-:W-:Y:S02]  /*10d0*/  IMAD R9, R6, R14, R21 ;  /* 0x0000000e06097224 */ /* 0x000fe400078e0215 */
[----:B------:R-:W-:Y:S01]  /*10e0*/  IMAD.HI.U32 R14, R10, R27, RZ ;  /* 0x0000001b0a0e7227 */ /* 0x000fe200078e00ff */
[----:B------:R-:W-:-:S03]  /*10f0*/  ISETP.GT.U32.AND P5, PT, R6, R25, PT ;  /* 0x000000190600720c */ /* 0x000fc60003fa4070 */
[----:B------:R-:W-:Y:S01]  /*1100*/  @!P1 IMAD.IADD R3, R3, 0x1, -R6 ;  /* 0x0000000103039824 */ /* 0x000fe200078e0a06 */
[C---:B------:R-:W-:Y:S01]  /*1110*/  ISETP.GT.U32.AND P1, PT, R6.reuse, R9, PT ;  /* 0x000000090600720c */ /* 0x040fe20003f24070 */
[----:B------:R-:W-:Y:S02]  /*1120*/  IMAD.MOV R14, RZ, RZ, -R14 ;  /* 0x000000ffff0e7224 */ /* 0x000fe400078e0a0e */
[----:B------:R-:W-:Y:S02]  /*1130*/  IMAD.MOV.U32 R21, RZ, RZ, R3 ;  /* 0x000000ffff157224 */ /* 0x000fe400078e0003 */
[----:B------:R-:W-:Y:S02]  /*1140*/  IMAD R3, R6, R14, R27 ;  /* 0x0000000e06037224 */ /* 0x000fe400078e021b */
[----:B------:R-:W-:Y:S01]  /*1150*/  @!P6 IMAD.IADD R23, R23, 0x1, -R6 ;  /* 0x000000011717e824 */ /* 0x000fe200078e0a06 */
[----:B------:R-:W-:Y:S01]  /*1160*/  ISETP.GE.AND P6, PT, R20, RZ, PT ;  /* 0x000000ff1400720c */ /* 0x000fe20003fc6270 */
[----:B------:R-:W-:Y:S01]  /*1170*/  IMAD.HI.U32 R14, R10, R33, RZ ;  /* 0x000000210a0e7227 */ /* 0x000fe200078e00ff */
[----:B------:R-:W-:-:S03]  /*1180*/  LOP3.LUT R20, R12, 0x34, RZ, 0xfc, !PT ;  /* 0x000000340c147812 */ /* 0x000fc600078efcff */
[----:B------:R-:W-:Y:S01]  /*1190*/  @!P0 IMAD.MOV R17, RZ, RZ, -R17 ;  /* 0x000000ffff118224 */ /* 0x000fe200078e0a11 */
[----:B------:R-:W-:Y:S01]  /*11a0*/  IADD3 R14, PT, PT, -R14, RZ, RZ ;  /* 0x000000ff0e0e7210 */ /* 0x000fe20007ffe1ff */
[----:B------:R-:W-:Y:S01]  /*11b0*/  @!P5 IMAD.IADD R25, R25, 0x1, -R6 ;  /* 0x000000011919d824 */ /* 0x000fe200078e0a06 */
[C---:B------:R-:W-:Y:S01]  /*11c0*/  ISETP.GT.U32.AND P0, PT, R6.reuse, R23, PT ;  /* 0x000000170600720c */ /* 0x040fe20003f04070 */
[----:B------:R-:W-:Y:S01]  /*11d0*/  IMAD.MOV R16, RZ, RZ, -R16 ;  /* 0x000000ffff107224 */ /* 0x000fe200078e0a10 */
[C---:B------:R-:W-:Y:S01]  /*11e0*/  ISETP.GT.U32.AND P5, PT, R6.reuse, R3, PT ;  /* 0x000000030600720c */ /* 0x040fe20003fa4070 */
[C---:B------:R-:W-:Y:S01]  /*11f0*/  IMAD R33, R6.reuse, R14, R33 ;  /* 0x0000000e06217224 */ /* 0x040fe200078e0221 */
[----:B------:R-:W-:Y:S01]  /*1200*/  IABS R37, R20 ;  /* 0x0000001400257213 */ /* 0x000fe20000000000 */
[----:B------:R-:W-:Y:S02]  /*1210*/  IMAD R29, R6, R16, R29 ;  /* 0x00000010061d7224 */ /* 0x000fe400078e021d */
[----:B------:R-:W-:Y:S01]  /*1220*/  @!P4 IMAD.MOV R19, RZ, RZ, -R19 ;  /* 0x000000ffff13c224 */ /* 0x000fe200078e0a13 */
[----:B------:R-:W-:Y:S01]  /*1230*/  ISETP.GE.AND P4, PT, R18, RZ, PT ;  /* 0x000000ff1200720c */ /* 0x000fe20003f86270 */
[----:B------:R-:W-:Y:S01]  /*1240*/  @!P2 IMAD.MOV R21, RZ, RZ, -R21 ;  /* 0x000000ffff15a224 */ /* 0x000fe200078e0a15 */
[----:B------:R-:W-:Y:S01]  /*1250*/  ISETP.GT.U32.AND P2, PT, R6, R29, PT ;  /* 0x0000001d0600720c */ /* 0x000fe20003f44070 */
[----:B------:R-:W-:Y:S01]  /*1260*/  @!P6 IMAD.MOV R25, RZ, RZ, -R25 ;  /* 0x000000ffff19e224 */ /* 0x000fe200078e0a19 */
[----:B------:R-:W-:Y:S01]  /*1270*/  LOP3.LUT R18, R12, 0x30, RZ, 0xfc, !PT ;  /* 0x000000300c127812 */ /* 0x000fe200078efcff */
[--C-:B------:R-:W-:Y:S01]  /*1280*/  @!P0 IMAD.IADD R23, R23, 0x1, -R6.reuse ;  /* 0x0000000117178824 */ /* 0x100fe200078e0a06 */
[----:B------:R-:W-:Y:S01]  /*1290*/  ISETP.GT.U32.AND P6, PT, R6, R33, PT ;  /* 0x000000210600720c */ /* 0x000fe20003fc4070 */
[--C-:B------:R-:W-:Y:S01]  /*12a0*/  @!P5 IMAD.IADD R3, R3, 0x1, -R6.reuse ;  /* 0x000000010303d824 */ /* 0x100fe200078e0a06 */
[----:B------:R-:W-:Y:S01]  /*12b0*/  IABS R35, R18 ;  /* 0x0000001200237213 */ /* 0x000fe20000000000 */
[----:B------:R-:W-:Y:S01]  /*12c0*/  @!P3 IMAD.MOV R23, RZ, RZ, -R23 ;  /* 0x000000ffff17b224 */ /* 0x000fe200078e0a17 */
[----:B------:R-:W-:Y:S01]  /*12d0*/  ISETP.GE.AND P0, PT, R22, RZ, PT ;  /* 0x000000ff1600720c */ /* 0x000fe20003f06270 */
[----:B------:R-:W-:Y:S01]  /*12e0*/  @!P1 IMAD.IADD R9, R9, 0x1, -R6 ;  /* 0x0000000109099824 */ /* 0x000fe200078e0a06 */
[----:B------:R-:W-:Y:S01]  /*12f0*/  ISETP.GT.U32.AND P3, PT, R6, R3, PT ;  /* 0x000000030600720c */ /* 0x000fe20003f64070 */
[----:B------:R-:W-:Y:S01]  /*1300*/  IMAD.HI.U32 R14, R10, R35, RZ ;  /* 0x000000230a0e7227 */ /* 0x000fe200078e00ff */
[----:B------:R-:W-:-:S02]  /*1310*/  LOP3.LUT R22, R12, 0x38, RZ, 0xfc, !PT ;  /* 0x000000380c167812 */ /* 0x000fc400078efcff */
[----:B------:R-:W-:Y:S01]  /*1320*/  ISETP.GE.AND P1, PT, R24, RZ, PT ;  /* 0x000000ff1800720c */ /* 0x000fe20003f26270 */
[----:B------:R-:W-:Y:S01]  /*1330*/  @!P2 IMAD.IADD R29, R29, 0x1, -R6 ;  /* 0x000000011d1da824 */ /* 0x000fe200078e0a06 */
[C---:B------:R-:W-:Y:S01]  /*1340*/  ISETP.GT.U32.AND P2, PT, R6.reuse, R9, PT ;  /* 0x000000090600720c */ /* 0x040fe20003f44070 */
[----:B------:R-:W-:Y:S01]  /*1350*/  IMAD.MOV R16, RZ, RZ, -R14 ;  /* 0x000000ffff107224 */ /* 0x000fe200078e0a0e */
[----:B------:R-:W-:Y:S01]  /*1360*/  IABS R39, R22 ;  /* 0x0000001600277213 */ /* 0x000fe20000000000 */
[----:B------:R-:W-:Y:S01]  /*1370*/  @!P6 IMAD.IADD R33, R33, 0x1, -R6 ;  /* 0x000000012121e824 */ /* 0x000fe200078e0a06 */
[----:B------:R-:W-:Y:S01]  /*1380*/  ISETP.GT.U32.AND P5, PT, R6, R29, PT ;  /* 0x0000001d0600720c */ /* 0x000fe20003fa4070 */
[----:B------:R-:W-:Y:S01]  /*1390*/  IMAD.HI.U32 R14, R10, R37, RZ ;  /* 0x000000250a0e7227 */ /* 0x000fe200078e00ff */
[----:B------:R-:W-:Y:S02]  /*13a0*/  LOP3.LUT R24, R12, 0x50, RZ, 0xfc, !PT ;  /* 0x000000500c187812 */ /* 0x000fe400078efcff */
[C---:B------:R-:W-:Y:S01]  /*13b0*/  ISETP.GT.U32.AND P6, PT, R6.reuse, R33, PT ;  /* 0x000000210600720c */ /* 0x040fe20003fc4070 */
[----:B------:R-:W-:Y:S01]  /*13c0*/  IMAD R35, R6, R16, R35 ;  /* 0x0000001006237224 */ /* 0x000fe200078e0223 */
[----:B------:R-:W-:Y:S01]  /*13d0*/  IABS R51, R24 ;  /* 0x0000001800337213 */ /* 0x000fe20000000000 */
[----:B------:R-:W-:-:S02]  /*13e0*/  IMAD.MOV R16, RZ, RZ, -R14 ;  /* 0x000000ffff107224 */ /* 0x000fc400078e0a0e */
[----:B------:R-:W-:-:S04]  /*13f0*/  IMAD.HI.U32 R14, R10, R39, RZ ;  /* 0x000000270a0e7227 */ /* 0x000fc800078e00ff */
[----:B------:R-:W-:Y:S01]  /*1400*/  @!P3 IMAD.IADD R3, R3, 0x1, -R6 ;  /* 0x000000010303b824 */ /* 0x000fe200078e0a06 */
[----:B------:R-:W-:Y:S01]  /*1410*/  ISETP.GT.U32.AND P3, PT, R6, R35, PT ;  /* 0x000000230600720c */ /* 0x000fe20003f64070 */
[----:B------:R-:W-:Y:S02]  /*1420*/  IMAD.MOV R14, RZ, RZ, -R14 ;  /* 0x000000ffff0e7224 */ /* 0x000fe400078e0a0e */
[----:B------:R-:W-:Y:S02]  /*1430*/  IMAD.MOV.U32 R31, RZ, RZ, R3 ;  /* 0x000000ffff1f7224 */ /* 0x000fe400078e0003 */
[--C-:B------:R-:W-:Y:S01]  /*1440*/  @!P2 IMAD.IADD R9, R9, 0x1, -R6.reuse ;  /* 0x000000010909a824 */ /* 0x100fe200078e0a06 */
[----:B------:R-:W-:Y:S01]  /*1450*/  ISETP.GE.AND P2, PT, R26, RZ, PT ;  /* 0x000000ff1a00720c */ /* 0x000fe20003f46270 */
[----:B------:R-:W-:Y:S01]  /*1460*/  IMAD R3, R6, R14, R39 ;  /* 0x0000000e06037224 */ /* 0x000fe200078e0227 */
[----:B------:R-:W-:Y:S01]  /*1470*/  LOP3.LUT R14, R12, 0x40, RZ, 0xfc, !PT ;  /* 0x000000400c0e7812 */ /* 0x000fe200078efcff */
[----:B------:R-:W-:Y:S01]  /*1480*/  IMAD R37, R6, R16, R37 ;  /* 0x0000001006257224 */ /* 0x000fe200078e0225 */
[C---:B------:R-:W-:Y:S01]  /*1490*/  LOP3.LUT R16, R12.reuse, 0x44, RZ, 0xfc, !PT ;  /* 0x000000440c107812 */ /* 0x040fe200078efcff */
[----:B------:R-:W-:Y:S01]  /*14a0*/  IMAD.MOV.U32 R27, RZ, RZ, R9 ;  /* 0x000000ffff1b7224 */ /* 0x000fe200078e0009 */
[----:B------:R-:W-:Y:S01]  /*14b0*/  LOP3.LUT R9, R12, 0x3c, RZ, 0xfc, !PT ;  /* 0x0000003c0c097812 */ /* 0x000fe200078efcff */
[--C-:B------:R-:W-:Y:S01]  /*14c0*/  @!P6 IMAD.IADD R33, R33, 0x1, -R6.reuse ;  /* 0x000000012121e824 */ /* 0x100fe200078e0a06 */
[C---:B------:R-:W-:Y:S01]  /*14d0*/  ISETP.GT.U32.AND P6, PT, R6.reuse, R3, PT ;  /* 0x000000030600720c */ /* 0x040fe20003fc4070 */
[----:B------:R-:W-:Y:S01]  /*14e0*/  @!P4 IMAD.MOV R27, RZ, RZ, -R27 ;  /* 0x000000ffff1bc224 */ /* 0x000fe200078e0a1b */
[C---:B------:R-:W-:Y:S01]  /*14f0*/  ISETP.GT.U32.AND P4, PT, R6.reuse, R37, PT ;  /* 0x000000250600720c */ /* 0x040fe20003f84070 */
[--C-:B------:R-:W-:Y:S01]  /*1500*/  @!P3 IMAD.IADD R35, R35, 0x1, -R6.reuse ;  /* 0x000000012323b824 */ /* 0x100fe200078e0a06 */
[----:B------:R-:W-:Y:S01]  /*1510*/  IABS R39, R9 ;  /* 0x0000000900277213 */ /* 0x000fe20000000000 */
[----:B------:R-:W-:Y:S01]  /*1520*/  @!P2 IMAD.MOV R33, RZ, RZ, -R33 ;  /* 0x000000ffff21a224 */ /* 0x000fe200078e0a21 */
[----:B------:R-:W-:Y:S01]  /*1530*/  ISETP.GE.AND P2, PT, R9, RZ, PT ;  /* 0x000000ff0900720c */ /* 0x000fe20003f46270 */
[----:B------:R-:W-:Y:S01]  /*1540*/  @!P5 IMAD.IADD R29, R29, 0x1, -R6 ;  /* 0x000000011d1dd824 */ /* 0x000fe200078e0a06 */
[----:B------:R-:W-:Y:S01]  /*1550*/  ISETP.GT.U32.AND P3, PT, R6, R35, PT ;  /* 0x000000230600720c */ /* 0x000fe20003f64070 */
[----:B------:R-:W-:Y:S01]  /*1560*/  IMAD.HI.U32 R9, R10, R39, RZ ;  /* 0x000000270a097227 */ /* 0x000fe200078e00ff */
[----:B------:R-:W-:-:S02]  /*1570*/  IABS R43, R14 ;  /* 0x0000000e002b7213 */ /* 0x000fc40000000000 */
[----:B------:R-:W-:Y:S01]  /*1580*/  IABS R45, R16 ;  /* 0x00000010002d7213 */ /* 0x000fe20000000000 */
[--C-:B------:R-:W-:Y:S01]  /*1590*/  @!P6 IMAD.IADD R3, R3, 0x1, -R6.reuse ;  /* 0x000000010303e824 */ /* 0x100fe200078e0a06 */
[----:B------:R-:W-:Y:S01]  /*15a0*/  ISETP.GE.AND P5, PT, R18, RZ, PT ;  /* 0x000000ff1200720c */ /* 0x000fe20003fa6270 */
[--C-:B------:R-:W-:Y:S01]  /*15b0*/  @!P4 IMAD.IADD R37, R37, 0x1, -R6.reuse ;  /* 0x000000012525c824 */ /* 0x100fe200078e0a06 */
[----:B------:R-:W-:Y:S01]  /*15c0*/  @!P0 IADD3 R29, PT, PT, -R29, RZ, RZ ;  /* 0x000000ff1d1d8210 */ /* 0x000fe20007ffe1ff */
[----:B------:R-:W-:Y:S01]  /*15d0*/  IMAD.MOV R9, RZ, RZ, -R9 ;  /* 0x000000ffff097224 */ /* 0x000fe200078e0a09 */
[----:B------:R-:W-:Y:S01]  /*15e0*/  ISETP.GT.U32.AND P6, PT, R6, R3, PT ;  /* 0x000000030600720c */ /* 0x000fe20003fc4070 */
[----:B------:R-:W-:Y:S01]  /*15f0*/  IMAD.HI.U32 R18, R10, R51, RZ ;  /* 0x000000330a127227 */ /* 0x000fe200078e00ff */
[----:B------:R-:W-:Y:S02]  /*1600*/  ISETP.GT.U32.AND P4, PT, R6, R37, PT ;  /* 0x000000250600720c */ /* 0x000fe40003f84070 */
[----:B------:R-:W-:Y:S01]  /*1610*/  ISETP.GE.AND P0, PT, R20, RZ, PT ;  /* 0x000000ff1400720c */ /* 0x000fe20003f06270 */
[----:B------:R-:W-:Y:S01]  /*1620*/  IMAD R9, R6, R9, R39 ;  /* 0x0000000906097224 */ /* 0x000fe200078e0227 */
[----:B------:R-:W-:Y:S01]  /*1630*/  LOP3.LUT R20, R12, 0x48, RZ, 0xfc, !PT ;  /* 0x000000480c147812 */ /* 0x000fe200078efcff */
[----:B------:R-:W-:Y:S01]  /*1640*/  @!P3 IMAD.IADD R35, R35, 0x1, -R6 ;  /* 0x000000012323b824 */ /* 0x000fe200078e0a06 */
[----:B------:R-:W-:Y:S01]  /*1650*/  ISETP.GE.AND P3, PT, R14, RZ, PT ;  /* 0x000000ff0e00720c */ /* 0x000fe20003f66270 */
[----:B------:R-:W-:Y:S01]  /*1660*/  IMAD.HI.U32 R14, R10, R43, RZ ;  /* 0x0000002b0a0e7227 */ /* 0x000fe200078e00ff */
[----:B------:R-:W-:-:S02]  /*1670*/  IABS R47, R20 ;  /* 0x00000014002f7213 */ /* 0x000fc40000000000 */
[----:B------:R-:W-:Y:S01]  /*1680*/  LOP3.LUT R26, R12, 0x54, RZ, 0xfc, !PT ;  /* 0x000000540c1a7812 */ /* 0x000fe200078efcff */
[--C-:B------:R-:W-:Y:S01]  /*1690*/  @!P6 IMAD.IADD R3, R3, 0x1, -R6.reuse ;  /* 0x000000010303e824 */ /* 0x100fe200078e0a06 */
[----:B------:R-:W-:Y:S01]  /*16a0*/  ISETP.GT.U32.AND P6, PT, R6, R9, PT ;  /* 0x000000090600720c */ /* 0x000fe20003fc4070 */
[----:B------:R-:W-:Y:S01]  /*16b0*/  @!P4 IMAD.IADD R37, R37, 0x1, -R6 ;  /* 0x000000012525c824 */ /* 0x000fe200078e0a06 */
[----:B------:R-:W-:Y:S01]  /*16c0*/  ISETP.GE.AND P4, PT, R16, RZ, PT ;  /* 0x000000ff1000720c */ /* 0x000fe20003f86270 */
[----:B------:R-:W-:Y:S01]  /*16d0*/  IMAD.MOV R16, RZ, RZ, -R14 ;  /* 0x000000ffff107224 */ /* 0x000fe200078e0a0e */
[----:B------:R-:W-:Y:S01]  /*16e0*/  IABS R53, R26 ;  /* 0x0000001a00357213 */ /* 0x000fe20000000000 */
[----:B------:R-:W-:Y:S02]  /*16f0*/  @!P5 IMAD.MOV R35, RZ, RZ, -R35 ;  /* 0x000000ffff23d224 */ /* 0x000fe400078e0a23 */
[----:B------:R-:W-:Y:S02]  /*1700*/  IMAD R43, R6, R16, R43 ;  /* 0x00000010062b7224 */ /* 0x000fe400078e022b */
[----:B------:R-:W-:-:S02]  /*1710*/  IMAD.MOV R18, RZ, RZ, -R18 ;  /* 0x000000ffff127224 */ /* 0x000fc400078e0a12 */
[----:B------:R-:W-:-:S04]  /*1720*/  IMAD.HI.U32 R14, R10, R45, RZ ;  /* 0x0000002d0a0e7227 */ /* 0x000fc800078e00ff */
[----:B------:R-:W-:Y:S01]  /*1730*/  @!P6 IMAD.IADD R9, R9, 0x1, -R6 ;  /* 0x000000010909e824 */ /* 0x000fe200078e0a06 */
[C---:B------:R-:W-:Y:S01]  /*1740*/  ISETP.GT.U32.AND P6, PT, R6.reuse, R43, PT ;  /* 0x0000002b0600720c */ /* 0x040fe20003fc4070 */
[----:B------:R-:W-:Y:S01]  /*1750*/  IMAD R51, R6, R18, R51 ;  /* 0x0000001206337224 */ /* 0x000fe200078e0233 */
[----:B------:R-:W-:Y:S01]  /*1760*/  LOP3.LUT R18, R12, 0x5c, RZ, 0xfc, !PT ;  /* 0x0000005c0c127812 */ /* 0x000fe200078efcff */
[----:B------:R-:W-:Y:S01]  /*1770*/  @!P1 IMAD.MOV R31, RZ, RZ, -R31 ;  /* 0x000000ffff1f9224 */ /* 0x000fe200078e0a1f */
[----:B------:R-:W-:Y:S01]  /*1780*/  ISETP.GE.AND P1, PT, R22, RZ, PT ;  /* 0x000000ff1600720c */ /* 0x000fe20003f26270 */
[----:B------:R-:W-:Y:S01]  /*1790*/  IMAD.MOV R14, RZ, RZ, -R14 ;  /* 0x000000ffff0e7224 */ /* 0x000fe200078e0a0e */
[----:B------:R-:W-:Y:S01]  /*17a0*/  LOP3.LUT R22, R12, 0x4c, RZ, 0xfc, !PT ;  /* 0x0000004c0c167812 */ /* 0x000fe200078efcff */
[----:B------:R-:W-:Y:S01]  /*17b0*/  IMAD.MOV.U32 R39, RZ, RZ, R3 ;  /* 0x000000ffff277224 */ /* 0x000fe200078e0003 */
[----:B------:R-:W-:Y:S01]  /*17c0*/  IABS R57, R18 ;  /* 0x0000001200397213 */ /* 0x000fe20000000000 */
[----:B------:R-:W-:Y:S01]  /*17d0*/  IMAD R45, R6, R14, R45 ;  /* 0x0000000e062d7224 */ /* 0x000fe200078e022d */
[----:B------:R-:W-:Y:S01]  /*17e0*/  IABS R49, R22 ;  /* 0x0000001600317213 */ /* 0x000fe20000000000 */
[----:B------:R-:W-:-:S04]  /*17f0*/  IMAD.HI.U32 R14, R10, R47, RZ ;  /* 0x0000002f0a0e7227 */ /* 0x000fc800078e00ff */
[----:B------:R-:W-:Y:S01]  /*1800*/  @!P6 IMAD.IADD R43, R43, 0x1, -R6 ;  /* 0x000000012b2be824 */ /* 0x000fe200078e0a06 */
[----:B------:R-:W-:Y:S01]  /*1810*/  ISETP.GT.U32.AND P6, PT, R6, R9, PT ;  /* 0x000000090600720c */ /* 0x000fe20003fc4070 */
[----:B------:R-:W-:-:S03]  /*1820*/  IMAD.HI.U32 R16, R10, R49, RZ ;  /* 0x000000310a107227 */ /* 0x000fc600078e00ff */
[C---:B------:R-:W-:Y:S01]  /*1830*/  ISETP.GT.U32.AND P5, PT, R6.reuse, R43, PT ;  /* 0x0000002b0600720c */ /* 0x040fe20003fa4070 */
[----:B------:R-:W-:Y:S02]  /*1840*/  IMAD.MOV R14, RZ, RZ, -R14 ;  /* 0x000000ffff0e7224 */ /* 0x000fe400078e0a0e */
[----:B------:R-:W-:Y:S02]  /*1850*/  IMAD.MOV R16, RZ, RZ, -R16 ;  /* 0x000000ffff107224 */ /* 0x000fe400078e0a10 */
[C---:B------:R-:W-:Y:S02]  /*1860*/  IMAD R47, R6.reuse, R14, R47 ;  /* 0x0000000e062f7224 */ /* 0x040fe400078e022f */
[C---:B------:R-:W-:Y:S02]  /*1870*/  IMAD R49, R6.reuse, R16, R49 ;  /* 0x0000001006317224 */ /* 0x040fe400078e0231 */
[--C-:B------:R-:W-:Y:S02]  /*1880*/  @!P6 IMAD.IADD R9, R9, 0x1, -R6.reuse ;  /* 0x000000010909e824 */ /* 0x100fe400078e0a06 */
[----:B------:R-:W-:Y:S01]  /*1890*/  @!P1 IMAD.MOV R39, RZ, RZ, -R39 ;  /* 0x000000ffff279224 */ /* 0x000fe200078e0a27 */
[C---:B------:R-:W-:Y:S01]  /*18a0*/  ISETP.GT.U32.AND P1, PT, R6.reuse, R47, PT ;  /* 0x0000002f0600720c */ /* 0x040fe20003f24070 */
[----:B------:R-:W-:Y:S01]  /*18b0*/  @!P5 IMAD.IADD R43, R43, 0x1, -R6 ;  /* 0x000000012b2bd824 */ /* 0x000fe200078e0a06 */
[C---:B------:R-:W-:Y:S01]  /*18c0*/  ISETP.GT.U32.AND P5, PT, R6.reuse, R51, PT ;  /* 0x000000330600720c */ /* 0x040fe20003fa4070 */
[----:B------:R-:W-:Y:S01]  /*18d0*/  IMAD.MOV.U32 R41, RZ, RZ, R9 ;  /* 0x000000ffff297224 */ /* 0x000fe200078e0009 */
[----:B------:R-:W-:Y:S01]  /*18e0*/  ISETP.GT.U32.AND P6, PT, R6, R49, PT ;  /* 0x000000310600720c */ /* 0x000fe20003fc4070 */
[----:B------:R-:W-:-:S04]  /*18f0*/  IMAD.HI.U32 R3, R10, R57, RZ ;  /* 0x000000390a037227 */ /* 0x000fc800078e00ff */
[----:B------:R-:W-:Y:S02]  /*1900*/  @!P2 IMAD.MOV R41, RZ, RZ, -R41 ;  /* 0x000000ffff29a224 */ /* 0x000fe400078e0a29 */
[----:B------:R-:W-:Y:S02]  /*1910*/  IMAD.MOV R9, RZ, RZ, -R3 ;  /* 0x000000ffff097224 */ /* 0x000fe400078e0a03 */
[----:B------:R-:W-:-:S04]  /*1920*/  IMAD.HI.U32 R14, R10, R53, RZ ;  /* 0x000000350a0e7227 */ /* 0x000fc800078e00ff */
[--C-:B------:R-:W-:Y:S01]  /*1930*/  @!P5 IMAD.IADD R51, R51, 0x1, -R6.reuse ;  /* 0x000000013333d824 */ /* 0x100fe200078e0a06 */
[----:B------:R-:W-:Y:S01]  /*1940*/  IADD3 R16, PT, PT, -R14, RZ, RZ ;  /* 0x000000ff0e107210 */ /* 0x000fe20007ffe1ff */
[C---:B------:R-:W-:Y:S02]  /*1950*/  IMAD R57, R6.reuse, R9, R57 ;  /* 0x0000000906397224 */ /* 0x040fe400078e0239 */
[----:B------:R-:W-:Y:S01]  /*1960*/  @!P0 IMAD.MOV R37, RZ, RZ, -R37 ;  /* 0x000000ffff258224 */ /* 0x000fe200078e0a25 */
[C---:B------:R-:W-:Y:S01]  /*1970*/  ISETP.GT.U32.AND P2, PT, R6.reuse, R51, PT ;  /* 0x000000330600720c */ /* 0x040fe20003f44070 */
[----:B------:R-:W-:Y:S01]  /*1980*/  @!P1 IMAD.IADD R47, R47, 0x1, -R6 ;  /* 0x000000012f2f9824 */ /* 0x000fe200078e0a06 */
[----:B------:R-:W-:Y:S01]  /*1990*/  ISETP.GT.U32.AND P0, PT, R6, R45, PT ;  /* 0x0000002d0600720c */ /* 0x000fe20003f04070 */
[----:B------:R-:W-:-:S04]  /*19a0*/  IMAD.HI.U32 R3, R10, R59, RZ ;  /* 0x0000003b0a037227 */ /* 0x000fc800078e00ff */
[--C-:B------:R-:W-:Y:S01]  /*19b0*/  @!P6 IMAD.IADD R49, R49, 0x1, -R6.reuse ;  /* 0x000000013131e824 */ /* 0x100fe200078e0a06 */
[C---:B------:R-:W-:Y:S01]  /*19c0*/  ISETP.GT.U32.AND P6, PT, R6.reuse, R47, PT ;  /* 0x0000002f0600720c */ /* 0x040fe20003fc4070 */
[----:B------:R-:W-:Y:S02]  /*19d0*/  IMAD.MOV R3, RZ, RZ, -R3 ;  /* 0x000000ffff037224 */ /* 0x000fe400078e0a03 */
[C---:B------:R-:W-:Y:S01]  /*19e0*/  IMAD R53, R6.reuse, R16, R53 ;  /* 0x0000001006357224 */ /* 0x040fe200078e0235 */
[C---:B------:R-:W-:Y:S01]  /*19f0*/  ISETP.GT.U32.AND P5, PT, R6.reuse, R49, PT ;  /* 0x000000310600720c */ /* 0x040fe20003fa4070 */
[--C-:B------:R-:W-:Y:S01]  /*1a00*/  @!P2 IMAD.IADD R51, R51, 0x1, -R6.reuse ;  /* 0x000000013333a824 */ /* 0x100fe200078e0a06 */
[C---:B------:R-:W-:Y:S01]  /*1a10*/  ISETP.GT.U32.AND P2, PT, R6.reuse, R57, PT ;  /* 0x000000390600720c */ /* 0x040fe20003f44070 */
[----:B------:R-:W-:Y:S01]  /*1a20*/  IMAD R59, R6, R3, R59 ;  /* 0x00000003063b7224 */ /* 0x000fe200078e023b */
[----:B------:R-:W-:Y:S01]  /*1a30*/  LOP3.LUT R16, R12, 0x78, RZ, 0xfc, !PT ;  /* 0x000000780c107812 */ /* 0x000fe200078efcff */
[----:B------:R-:W-:Y:S01]  /*1a40*/  @!P0 IMAD.IADD R45, R45, 0x1, -R6 ;  /* 0x000000012d2d8824 */ /* 0x000fe200078e0a06 */
[----:B------:R-:W-:Y:S01]  /*1a50*/  ISETP.GT.U32.AND P0, PT, R6, R53, PT ;  /* 0x000000350600720c */ /* 0x000fe20003f04070 */
[----:B------:R-:W-:Y:S01]  /*1a60*/  IMAD.HI.U32 R9, R10, R61, RZ ;  /* 0x0000003d0a097227 */ /* 0x000fe200078e00ff */
[----:B------:R-:W-:-:S02]  /*1a70*/  IABS R71, R16 ;  /* 0x0000001000477213 */ /* 0x000fc40000000000 */
[----:B------:R-:W-:Y:S01]  /*1a80*/  ISETP.GT.U32.AND P1, PT, R6, R45, PT ;  /* 0x0000002d0600720c */ /* 0x000fe20003f24070 */
[----:B------:R-:W-:-:S04]  /*1a90*/  IMAD.HI.U32 R14, R10, R55, RZ ;  /* 0x000000370a0e7227 */ /* 0x000fc800078e00ff */
[--C-:B------:R-:W-:Y:S01]  /*1aa0*/  @!P2 IMAD.IADD R57, R57, 0x1, -R6.reuse ;  /* 0x000000013939a824 */ /* 0x100fe200078e0a06 */
[----:B------:R-:W-:Y:S01]  /*1ab0*/  ISETP.GT.U32.AND P2, PT, R6, R59, PT ;  /* 0x0000003b0600720c */ /* 0x000fe20003f44070 */
[----:B------:R-:W-:Y:S01]  /*1ac0*/  @!P6 IMAD.IADD R47, R47, 0x1, -R6 ;  /* 0x000000012f2fe824 */ /* 0x000fe200078e0a06 */
[----:B------:R-:W-:Y:S01]  /*1ad0*/  ISETP.GE.AND P6, PT, R20, RZ, PT ;  /* 0x000000ff1400720c */ /* 0x000fe20003fc6270 */
[----:B------:R-:W-:Y:S01]  /*1ae0*/  IMAD.MOV R9, RZ, RZ, -R9 ;  /* 0x000000ffff097224 */ /* 0x000fe200078e0a09 */
[----:B------:R-:W-:Y:S01]  /*1af0*/  LOP3.LUT R20, R12, 0x68, RZ, 0xfc, !PT ;  /* 0x000000680c147812 */ /* 0x000fe200078efcff */
[----:B------:R-:W-:Y:S02]  /*1b00*/  IMAD.MOV R14, RZ, RZ, -R14 ;  /* 0x000000ffff0e7224 */ /* 0x000fe400078e0a0e */
[C---:B------:R-:W-:Y:S01]  /*1b10*/  IMAD R61, R6.reuse, R9, R61 ;  /* 0x00000009063d7224 */ /* 0x040fe200078e023d */
[----:B------:R-:W-:Y:S01]  /*1b20*/  IABS R63, R20 ;  /* 0x00000014003f7213 */ /* 0x000fe20000000000 */
[----:B------:R-:W-:Y:S01]  /*1b30*/  IMAD R55, R6, R14, R55 ;  /* 0x0000000e06377224 */ /* 0x000fe200078e0237 */
[----:B------:R-:W-:Y:S01]  /*1b40*/  @!P1 IADD3 R45, PT, PT, R45, -R6, RZ ;  /* 0x800000062d2d9210 */ /* 0x000fe20007ffe0ff */
[----:B------:R-:W-:-:S02]  /*1b50*/  @!P0 IMAD.IADD R53, R53, 0x1, -R6 ;  /* 0x0000000135358824 */ /* 0x000fc400078e0a06 */
[--C-:B------:R-:W-:Y:S01]  /*1b60*/  @!P2 IMAD.IADD R59, R59, 0x1, -R6.reuse ;  /* 0x000000013b3ba824 */ /* 0x100fe200078e0a06 */
[----:B------:R-:W-:Y:S01]  /*1b70*/  ISETP.GT.U32.AND P2, PT, R6, R61, PT ;  /* 0x0000003d0600720c */ /* 0x000fe20003f44070 */
[----:B------:R-:W-:Y:S01]  /*1b80*/  IMAD.HI.U32 R3, R10, R63, RZ ;  /* 0x0000003f0a037227 */ /* 0x000fe200078e00ff */
[C---:B------:R-:W-:Y:S02]  /*1b90*/  ISETP.GT.U32.AND P0, PT, R6.reuse, R53, PT ;  /* 0x000000350600720c */ /* 0x040fe40003f04070 */
[----:B------:R-:W-:Y:S01]  /*1ba0*/  ISETP.GT.U32.AND P1, PT, R6, R55, PT ;  /* 0x000000370600720c */ /* 0x000fe20003f24070 */
[----:B------:R-:W-:Y:S02]  /*1bb0*/  IMAD.MOV R3, RZ, RZ, -R3 ;  /* 0x000000ffff037224 */ /* 0x000fe400078e0a03 */
[--C-:B------:R-:W-:Y:S01]  /*1bc0*/  @!P5 IMAD.IADD R49, R49, 0x1, -R6.reuse ;  /* 0x000000013131d824 */ /* 0x100fe200078e0a06 */
[----:B------:R-:W-:Y:S01]  /*1bd0*/  ISETP.GE.AND P5, PT, R22, RZ, PT ;  /* 0x000000ff1600720c */ /* 0x000fe20003fa6270 */
[----:B------:R-:W-:Y:S01]  /*1be0*/  IMAD R63, R6, R3, R63 ;  /* 0x00000003063f7224 */ /* 0x000fe200078e023f */
[----:B------:R-:W-:Y:S01]  /*1bf0*/  LOP3.LUT R22, R12, 0x6c, RZ, 0xfc, !PT ;  /* 0x0000006c0c167812 */ /* 0x000fe200078efcff */
[----:B------:R-:W-:Y:S01]  /*1c00*/  @!P3 IMAD.MOV R43, RZ, RZ, -R43 ;  /* 0x000000ffff2bb224 */ /* 0x000fe200078e0a2b */
[----:B------:R-:W-:Y:S01]  /*1c10*/  LOP3.LUT R3, R2, 0x7f, RZ, 0xc0, !PT ;  /* 0x0000007f02037812 */ /* 0x000fe200078ec0ff */
[--C-:B------:R-:W-:Y:S01]  /*1c20*/  @!P2 IMAD.IADD R61, R61, 0x1, -R6.reuse ;  /* 0x000000013d3da824 */ /* 0x100fe200078e0a06 */
[----:B------:R-:W-:Y:S01]  /*1c30*/  ISETP.GT.U32.AND P2, PT, R6, R63, PT ;  /* 0x0000003f0600720c */ /* 0x000fe20003f44070 */
[--C-:B------:R-:W-:Y:S01]  /*1c40*/  @!P0 IMAD.IADD R53, R53, 0x1, -R6.reuse ;  /* 0x0000000135358824 */ /* 0x100fe200078e0a06 */
[----:B------:R-:W-:Y:S01]  /*1c50*/  ISETP.GE.AND P0, PT, R24, RZ, PT ;  /* 0x000000ff1800720c */ /* 0x000fe20003f06270 */
[----:B------:R-:W-:Y:S01]  /*1c60*/  @!P1 IMAD.IADD R55, R55, 0x1, -R6 ;  /* 0x0000000137379824 */ /* 0x000fe200078e0a06 */
[----:B------:R-:W-:Y:S01]  /*1c70*/  ISETP.GE.AND P1, PT, R26, RZ, PT ;  /* 0x000000ff1a00720c */ /* 0x000fe20003f26270 */
[----:B------:R-:W-:Y:S01]  /*1c80*/  @!P4 IMAD.MOV R45, RZ, RZ, -R45 ;  /* 0x000000ffff2dc224 */ /* 0x000fe200078e0a2d */
[----:B------:R-:W-:Y:S01]  /*1c90*/  IABS R65, R22 ;  /* 0x0000001600417213 */ /* 0x000fe20000000000 */
[----:B------:R-:W-:Y:S01]  /*1ca0*/  IMAD R198, R198, 0x100, R3 ;  /* 0x00000100c6c67824 */ /* 0x000fe200078e0203 */
[C---:B------:R-:W-:Y:S01]  /*1cb0*/  LOP3.LUT R24, R12.reuse, 0x70, RZ, 0xfc, !PT ;  /* 0x000000700c187812 */ /* 0x040fe200078efcff */
[----:B------:R-:W-:Y:S01]  /*1cc0*/  @!P6 IMAD.MOV R47, RZ, RZ, -R47 ;  /* 0x000000ffff2fe224 */ /* 0x000fe200078e0a2f */
[----:B------:R-:W-:Y:S01]  /*1cd0*/  LOP3.LUT R26, R12, 0x74, RZ, 0xfc, !PT ;  /* 0x000000740c1a7812 */ /* 0x000fe200078efcff */
[----:B------:R-:W-:Y:S01]  /*1ce0*/  IMAD.HI.U32 R9, R10, R65, RZ ;  /* 0x000000410a097227 */ /* 0x000fe200078e00ff */
[----:B------:R-:W-:-:S02]  /*1cf0*/  IABS R67, R24 ;  /* 0x0000001800437213 */ /* 0x000fc40000000000 */
[----:B------:R-:W-:Y:S01]  /*1d00*/  IABS R69, R26 ;  /* 0x0000001a00457213 */ /* 0x000fe20000000000 */
[----:B------:R-:W-:Y:S01]  /*1d10*/  IMAD.MOV R14, RZ, RZ, -R9 ;  /* 0x000000ffff0e7224 */ /* 0x000fe200078e0a09 */
[----:B------:R-:W-:Y:S01]  /*1d20*/  ISETP.GT.U32.AND P3, PT, R6, R57, PT ;  /* 0x000000390600720c */ /* 0x000fe20003f64070 */
[----:B------:R-:W-:Y:S01]  /*1d30*/  IMAD.HI.U32 R9, R10, R67, RZ ;  /* 0x000000430a097227 */ /* 0x000fe200078e00ff */
[----:B------:R-:W-:Y:S02]  /*1d40*/  ISETP.GT.U32.AND P4, PT, R6, R59, PT ;  /* 0x0000003b0600720c */ /* 0x000fe40003f84070 */
[----:B------:R-:W-:Y:S01]  /*1d50*/  IADD3 R199, PT, PT, R198, 0x80, RZ ;  /* 0x00000080c6c77810 */ /* 0x000fe20007ffe0ff */
[----:B------:R-:W-:-:S04]  /*1d60*/  IMAD.HI.U32 R12, R10, R69, RZ ;  /* 0x000000450a0c7227 */ /* 0x000fc800078e00ff */
[----:B------:R-:W-:Y:S01]  /*1d70*/  @!P2 IMAD.IADD R63, R63, 0x1, -R6 ;  /* 0x000000013f3fa824 */ /* 0x000fe200078e0a06 */
[----:B------:R-:W-:Y:S01]  /*1d80*/  ISETP.GT.U32.AND P2, PT, R6, R55, PT ;  /* 0x000000370600720c */ /* 0x000fe20003f44070 */
[----:B------:R-:W-:-:S03]  /*1d90*/  IMAD.HI.U32 R10, R10, R71, RZ ;  /* 0x000000470a0a7227 */ /* 0x000fc600078e00ff */
[C---:B------:R-:W-:Y:S01]  /*1da0*/  ISETP.GT.U32.AND P6, PT, R6.reuse, R63, PT ;  /* 0x0000003f0600720c */ /* 0x040fe20003fc4070 */
[----:B------:R-:W-:Y:S02]  /*1db0*/  IMAD.MOV R10, RZ, RZ, -R10 ;  /* 0x000000ffff0a7224 */ /* 0x000fe400078e0a0a */
[----:B------:R-:W-:Y:S02]  /*1dc0*/  IMAD.MOV R9, RZ, RZ, -R9 ;  /* 0x000000ffff097224 */ /* 0x000fe400078e0a09 */
[C---:B------:R-:W-:Y:S01]  /*1dd0*/  IMAD R71, R6.reuse, R10, R71 ;  /* 0x0000000a06477224 */ /* 0x040fe200078e0247 */
[----:B------:R-:W-:Y:S01]  /*1de0*/  IABS R10, R198 ;  /* 0x000000c6000a7213 */ /* 0x000fe20000000000 */
[C---:B------:R-:W-:Y:S01]  /*1df0*/  IMAD R65, R6.reuse, R14, R65 ;  /* 0x0000000e06417224 */ /* 0x040fe200078e0241 */
[----:B------:R-:W-:Y:S01]  /*1e00*/  IABS R14, R199 ;  /* 0x000000c7000e7213 */ /* 0x000fe20000000000 */
[----:B------:R-:W-:Y:S02]  /*1e10*/  IMAD.MOV R12, RZ, RZ, -R12 ;  /* 0x000000ffff0c7224 */ /* 0x000fe400078e0a0c */
[----:B------:R-:W-:-:S02]  /*1e20*/  IMAD R67, R6, R9, R67 ;  /* 0x0000000906437224 */ /* 0x000fc400078e0243 */
[C---:B------:R-:W-:Y:S02]  /*1e30*/  IMAD R69, R6.reuse, R12, R69 ;  /* 0x0000000c06457224 */ /* 0x040fe400078e0245 */
[--C-:B------:R-:W-:Y:S01]  /*1e40*/  @!P2 IMAD.IADD R55, R55, 0x1, -R6.reuse ;  /* 0x000000013737a824 */ /* 0x100fe200078e0a06 */
[C---:B------:R-:W-:Y:S01]  /*1e50*/  ISETP.GT.U32.AND P2, PT, R6.reuse, R65, PT ;  /* 0x000000410600720c */ /* 0x040fe20003f44070 */
[----:B------:R-:W-:Y:S01]  /*1e60*/  @!P3 IMAD.IADD R57, R57, 0x1, -R6 ;  /* 0x000000013939b824 */ /* 0x000fe200078e0a06 */
[----:B------:R-:W-:Y:S01]  /*1e70*/  ISETP.GT.U32.AND P3, PT, R6, R67, PT ;  /* 0x000000430600720c */ /* 0x000fe20003f64070 */
[----:B------:R-:W-:-:S04]  /*1e80*/  IMAD.HI.U32 R9, R8, R10, RZ ;  /* 0x0000000a08097227 */ /* 0x000fc800078e00ff */
[----:B------:R-:W-:Y:S01]  /*1e90*/  @!P4 IMAD.IADD R59, R59, 0x1, -R6 ;  /* 0x000000013b3bc824 */ /* 0x000fe200078e0a06 */
[----:B------:R-:W-:Y:S01]  /*1ea0*/  ISETP.GT.U32.AND P4, PT, R6, R69, PT ;  /* 0x000000450600720c */ /* 0x000fe20003f84070 */
[----:B------:R-:W-:Y:S02]  /*1eb0*/  IMAD.MOV R12, RZ, RZ, -R9 ;  /* 0x000000ffff0c7224 */ /* 0x000fe400078e0a09 */
[----:B------:R-:W-:-:S04]  /*1ec0*/  IMAD.HI.U32 R9, R8, R14, RZ ;  /* 0x0000000e08097227 */ /* 0x000fc800078e00ff */
[----:B------:R-:W-:Y:S01]  /*1ed0*/  @!P5 IMAD.MOV R49, RZ, RZ, -R49 ;  /* 0x000000ffff31d224 */ /* 0x000fe200078e0a31 */
[----:B------:R-:W-:Y:S01]  /*1ee0*/  ISETP.GT.U32.AND P5, PT, R6, R61, PT ;  /* 0x0000003d0600720c */ /* 0x000fe20003fa4070 */
[----:B------:R-:W-:Y:S02]  /*1ef0*/  IMAD R8, R7, R12, R10 ;  /* 0x0000000c07087224 */ /* 0x000fe400078e020a */
[----:B------:R-:W-:Y:S02]  /*1f00*/  IMAD.MOV R9, RZ, RZ, -R9 ;  /* 0x000000ffff097224 */ /* 0x000fe400078e0a09 */
[----:B------:R-:W-:Y:S01]  /*1f10*/  @!P2 IMAD.IADD R65, R65, 0x1, -R6 ;  /* 0x000000014141a824 */ /* 0x000fe200078e0a06 */
[----:B------:R-:W-:Y:S01]  /*1f20*/  ISETP.GE.AND P2, PT, R18, RZ, PT ;  /* 0x000000ff1200720c */ /* 0x000fe20003f46270 */
[----:B------:R-:W-:Y:S02]  /*1f30*/  IMAD R10, R7, R9, R14 ;  /* 0x00000009070a7224 */ /* 0x000fe400078e020e */
[--C-:B------:R-:W-:Y:S01]  /*1f40*/  @!P3 IMAD.IADD R67, R67, 0x1, -R6.reuse ;  /* 0x000000014343b824 */ /* 0x100fe200078e0a06 */
[----:B------:R-:W-:Y:S01]  /*1f50*/  ISETP.GT.U32.AND P3, PT, R7, R8, PT ;  /* 0x000000080700720c */ /* 0x000fe20003f64070 */
[--C-:B------:R-:W-:Y:S01]  /*1f60*/  @!P4 IMAD.IADD R69, R69, 0x1, -R6.reuse ;  /* 0x000000014545c824 */ /* 0x100fe200078e0a06 */
[----:B------:R-:W-:Y:S01]  /*1f70*/  ISETP.GE.AND P4, PT, R30, RZ, PT ;  /* 0x000000ff1e00720c */ /* 0x000fe20003f86270 */
[----:B------:R-:W-:Y:S01]  /*1f80*/  @!P0 IMAD.MOV R51, RZ, RZ, -R51 ;  /* 0x000000ffff338224 */ /* 0x000fe200078e0a33 */
[----:B------:R-:W-:Y:S01]  /*1f90*/  ISETP.GT.U32.AND P0, PT, R7, R10, PT ;  /* 0x0000000a0700720c */ /* 0x000fe20003f04070 */
[----:B------:R-:W-:Y:S01]  /*1fa0*/  @!P1 IMAD.MOV R53, RZ, RZ, -R53 ;  /* 0x000000ffff359224 */ /* 0x000fe200078e0a35 */
[C---:B------:R-:W-:Y:S01]  /*1fb0*/  ISETP.GT.U32.AND P1, PT, R6.reuse, R65, PT ;  /* 0x000000410600720c */ /* 0x040fe20003f24070 */
[--C-:B------:R-:W-:Y:S01]  /*1fc0*/  @!P6 IMAD.IADD R63, R63, 0x1, -R6.reuse ;  /* 0x000000013f3fe824 */ /* 0x100fe200078e0a06 */
[----:B------:R-:W-:Y:S01]  /*1fd0*/  ISETP.GT.U32.AND P6, PT, R6, R71, PT ;  /* 0x000000470600720c */ /* 0x000fe20003fc4070 */
[----:B------:R-:W-:Y:S01]  /*1fe0*/  @!P5 IMAD.IADD R61, R61, 0x1, -R6 ;  /* 0x000000013d3dd824 */ /* 0x000fe200078e0a06 */
[----:B------:R-:W-:Y:S01]  /*1ff0*/  ISETP.GE.AND P5, PT, R28, RZ, PT ;  /* 0x000000ff1c00720c */ /* 0x000fe20003fa6270 */
[----:B------:R-:W-:-:S02]  /*2000*/  @!P2 IMAD.MOV R57, RZ, RZ, -R57 ;  /* 0x000000ffff39a224 */ /* 0x000fc400078e0a39 */
[----:B------:R-:W-:Y:S02]  /*2010*/  @!P3 IMAD.IADD R8, R8, 0x1, -R7 ;  /* 0x000000010808b824 */ /* 0x000fe400078e0a07 */
[----:B------:R-:W-:Y:S01]  /*2020*/  @!P4 IMAD.MOV R59, RZ, RZ, -R59 ;  /* 0x000000ffff3bc224 */ /* 0x000fe200078e0a3b */
[----:B------:R-:W-:Y:S01]  /*2030*/  ISETP.GE.AND P4, PT, R32, RZ, PT ;  /* 0x000000ff2000720c */ /* 0x000fe20003f86270 */
[----:B------:R-:W-:Y:S01]  /*2040*/  @!P0 IMAD.IADD R10, R10, 0x1, -R7 ;  /* 0x000000010a0a8824 */ /* 0x000fe200078e0a07 */
[----:B------:R-:W-:Y:S01]  /*2050*/  ISETP.GT.U32.AND P0, PT, R7, R8, PT ;  /* 0x000000080700720c */ /* 0x000fe20003f04070 */
[----:B------:R-:W-:Y:S01]  /*2060*/  @!P1 IMAD.IADD R65, R65, 0x1, -R6 ;  /* 0x0000000141419824 */ /* 0x000fe200078e0a06 */
[----:B------:R-:W-:Y:S02]  /*2070*/  ISETP.GE.AND P1, PT, R20, RZ, PT ;  /* 0x000000ff1400720c */ /* 0x000fe40003f26270 */
[----:B------:R-:W-:Y:S01]  /*2080*/  @!P6 IADD3 R71, PT, PT, R71, -R6, RZ ;  /* 0x800000064747e210 */ /* 0x000fe20007ffe0ff */
[----:B------:R-:W-:Y:S01]  /*2090*/  @!P5 IMAD.MOV R55, RZ, RZ, -R55 ;  /* 0x000000ffff37d224 */ /* 0x000fe200078e0a37 */
[----:B------:R-:W-:-:S02]  /*20a0*/  ISETP.GT.U32.AND P6, PT, R6, R67, PT ;  /* 0x000000430600720c */ /* 0x000fc40003fc4070 */
[C---:B------:R-:W-:Y:S02]  /*20b0*/  ISETP.GT.U32.AND P5, PT, R6.reuse, R69, PT ;  /* 0x000000450600720c */ /* 0x040fe40003fa4070 */
[----:B------:R-:W-:Y:S01]  /*20c0*/  ISETP.GT.U32.AND P3, PT, R6, R71, PT ;  /* 0x000000470600720c */ /* 0x000fe20003f64070 */
[----:B------:R-:W-:Y:S01]  /*20d0*/  @!P4 IMAD.MOV R61, RZ, RZ, -R61 ;  /* 0x000000ffff3dc224 */ /* 0x000fe200078e0a3d */
[----:B------:R-:W-:Y:S01]  /*20e0*/  ISETP.GT.U32.AND P2, PT, R7, R10, PT ;  /* 0x0000000a0700720c */ /* 0x000fe20003f44070 */
[----:B------:R-:W-:Y:S01]  /*20f0*/  @!P0 IMAD.IADD R8, R8, 0x1, -R7 ;  /* 0x0000000108088824 */ /* 0x000fe200078e0a07 */
[----:B------:R-:W-:Y:S01]  /*2100*/  ISETP.GE.AND P0, PT, R16, RZ, PT ;  /* 0x000000ff1000720c */ /* 0x000fe20003f06270 */
[----:B------:R-:W-:Y:S01]  /*2110*/  @!P1 IMAD.MOV R63, RZ, RZ, -R63 ;  /* 0x000000ffff3f9224 */ /* 0x000fe200078e0a3f */
[----:B------:R-:W-:Y:S02]  /*2120*/  ISETP.GE.AND P1, PT, R198, RZ, PT ;  /* 0x000000ffc600720c */ /* 0x000fe40003f26270 */
[----:B------:R-:W-:Y:S01]  /*2130*/  ISETP.GE.AND P4, PT, R199, RZ, PT ;  /* 0x000000ffc700720c */ /* 0x000fe20003f86270 */
[--C-:B------:R-:W-:Y:S01]  /*2140*/  @!P6 IMAD.IADD R67, R67, 0x1, -R6.reuse ;  /* 0x000000014343e824 */ /* 0x100fe200078e0a06 */
[----:B------:R-:W-:Y:S01]  /*2150*/  ISETP.GE.AND P6, PT, R22, RZ, PT ;  /* 0x000000ff1600720c */ /* 0x000fe20003fc6270 */
[--C-:B------:R-:W-:Y:S01]  /*2160*/  @!P5 IMAD.IADD R69, R69, 0x1, -R6.reuse ;  /* 0x000000014545d824 */ /* 0x100fe200078e0a06 */
[----:B------:R-:W-:Y:S01]  /*2170*/  ISETP.GE.AND P5, PT, R24, RZ, PT ;  /* 0x000000ff1800720c */ /* 0x000fe20003fa6270 */
[----:B------:R-:W-:Y:S01]  /*2180*/  @!P3 IMAD.IADD R71, R71, 0x1, -R6 ;  /* 0x000000014747b824 */ /* 0x000fe200078e0a06 */
[----:B------:R-:W-:Y:S01]  /*2190*/  ISETP.GE.AND P3, PT, R26, RZ, PT ;  /* 0x000000ff1a00720c */ /* 0x000fe20003f66270 */
[----:B------:R-:W-:Y:S01]  /*21a0*/  @!P2 IMAD.IADD R10, R10, 0x1, -R7 ;  /* 0x000000010a0aa824 */ /* 0x000fe200078e0a07 */
[----:B------:R-:W-:Y:S01]  /*21b0*/  ISETP.NE.AND P2, PT, R5, RZ, PT ;  /* 0x000000ff0500720c */ /* 0x000fe20003f45270 */
[----:B------:R-:W-:Y:S01]  /*21c0*/  @!P0 IMAD.MOV R71, RZ, RZ, -R71 ;  /* 0x000000ffff478224 */ /* 0x000fe200078e0a47 */
[----:B------:R-:W-:Y:S01]  /*21d0*/  LOP3.LUT R6, RZ, R5, RZ, 0x33, !PT ;  /* 0x00000005ff067212 */ /* 0x000fe200078e33ff */
[----:B------:R-:W-:Y:S01]  /*21e0*/  @!P1 IMAD.MOV R8, RZ, RZ, -R8 ;  /* 0x000000ffff089224 */ /* 0x000fe200078e0a08 */
[----:B------:R-:W-:Y:S01]  /*21f0*/  ISETP.NE.AND P0, PT, R4, RZ, PT ;  /* 0x000000ff0400720c */ /* 0x000fe20003f05270 */
[----:B------:R-:W-:Y:S01]  /*2200*/  @!P4 IMAD.MOV R10, RZ, RZ, -R10 ;  /* 0x000000ffff0ac224 */ /* 0x000fe200078e0a0a */
[----:B------:R-:W-:Y:S01]  /*2210*/  LOP3.LUT R5, RZ, R4, RZ, 0x33, !PT ;  /* 0x00000004ff057212 */ /* 0x000fe200078e33ff */
[----:B------:R-:W-:Y:S01]  /*2220*/  VIADD R4, R36, 0xffffffed ;  /* 0xffffffed24047836 */ /* 0x000fe20000000000 */
[----:B------:R-:W-:Y:S01]  /*2230*/  SEL R212, R6, R21, !P2 ;  /* 0x0000001506d47207 */ /* 0x000fe20005000000 */
[----:B------:R-:W-:Y:S01]  /*2240*/  @!P6 IMAD.MOV R65, RZ, RZ, -R65 ;  /* 0x000000ffff41e224 */ /* 0x000fe200078e0a41 */
[C---:B------:R-:W-:Y:S01]  /*2250*/  SEL R252, R5.reuse, R8, !P0 ;  /* 0x0000000805fc7207 */ /* 0x040fe20004000000 */
[----:B------:R-:W-:Y:S01]  /*2260*/  @!P5 IMAD.MOV R67, RZ, RZ, -R67 ;  /* 0x000000ffff43d224 */ /* 0x000fe200078e0a43 */
[----:B------:R-:W-:Y:S01]  /*2270*/  SEL R21, R5, R10, !P0 ;  /* 0x0000000a05157207 */ /* 0x000fe20004000000 */
[----:B------:R-:W-:Y:S01]  /*2280*/  VIADD R5, R36, 0xffffffee ;  /* 0xffffffee24057836 */ /* 0x000fe20000000000 */
[----:B------:R-:W-:-:S02]  /*2290*/  @!P3 IADD3 R69, PT, PT, -R69, RZ, RZ ;  /* 0x000000ff4545b210 */ /* 0x000fc40007ffe1ff */
[----:B------:R-:W-:Y:S01]  /*22a0*/  ISETP.GE.U32.AND P4, PT, R4, 0x7fffffce, PT ;  /* 0x7fffffce0400780c */ /* 0x000fe20003f86070 */
[----:B------:R-:W-:Y:S01]  /*22b0*/  VIADD R4, R36, 0xffffffe9 ;  /* 0xffffffe924047836 */ /* 0x000fe20000000000 */
[C---:B------:R-:W-:Y:S02]  /*22c0*/  SEL R217, R6.reuse, R11, !P2 ;  /* 0x0000000b06d97207 */ /* 0x040fe40005000000 */
[C---:B------:R-:W-:Y:S02]  /*22d0*/  SEL R216, R6.reuse, R13, !P2 ;  /* 0x0000000d06d87207 */ /* 0x040fe40005000000 */
[C---:B------:R-:W-:Y:S02]  /*22e0*/  SEL R215, R6.reuse, R15, !P2 ;  /* 0x0000000f06d77207 */ /* 0x040fe40005000000 */
[C---:B------:R-:W-:Y:S02]  /*22f0*/  SEL R214, R6.reuse, R17, !P2 ;  /* 0x0000001106d67207 */ /* 0x040fe40005000000 */
[----:B------:R-:W-:-:S02]  /*2300*/  SEL R213, R6, R19, !P2 ;  /* 0x0000001306d57207 */ /* 0x000fc40005000000 */
[C---:B------:R-:W-:Y:S02]  /*2310*/  SEL R211, R6.reuse, R23, !P2 ;  /* 0x0000001706d37207 */ /* 0x040fe40005000000 */
        /* <DEDUP_REMOVED lines=23> */
[C---:B------:R-:W-:Y:S01]  /*2490*/  SEL R77, R6.reuse, R71, !P2 ;  /* 0x00000047064d7207 */ /* 0x040fe20005000000 */
[----:B------:R-:W-:Y:S01]  /*24a0*/  IMAD.SHL.U32 R71, R221, 0x4, RZ ;  /* 0x00000004dd477824 */ /* 0x000fe200078e00ff */
[----:B------:R-:W-:Y:S01]  /*24b0*/  SEL R76, R6, R73, !P2 ;  /* 0x00000049064c7207 */ /* 0x000fe20005000000 */
[C---:B------:R-:W-:Y:S01]  /*24c0*/  VIADD R6, R36.reuse, 0xffffffec ;  /* 0xffffffec24067836 */ /* 0x040fe20000000000 */
[----:B------:R-:W-:Y:S01]  /*24d0*/  ISETP.GE.U32.AND P3, PT, R5, 0x7fffffcf, PT ;  /* 0x7fffffcf0500780c */ /* 0x000fe20003f66070 */
[----:B------:R-:W-:Y:S01]  /*24e0*/  VIADD R5, R36, 0xffffffe8 ;  /* 0xffffffe824057836 */ /* 0x000fe20000000000 */
[----:B------:R-:W-:Y:S01]  /*24f0*/  ISETP.GE.U32.AND P1, PT, R4, 0x7fffffca, PT ;  /* 0x7fffffca0400780c */ /* 0x000fe20003f26070 */
[----:B------:R-:W-:Y:S01]  /*2500*/  VIADD R4, R36, 0xffffffeb ;  /* 0xffffffeb24047836 */ /* 0x000fe20000000000 */
[----:B------:R-:W-:Y:S01]  /*2510*/  ISETP.GE.U32.AND P6, PT, R6, 0x7fffffcd, PT ;  /* 0x7fffffcd0600780c */ /* 0x000fe20003fc6070 */
[C---:B------:R-:W-:Y:S01]  /*2520*/  VIADD R6, R36.reuse, 0xffffffef ;  /* 0xffffffef24067836 */ /* 0x040fe20000000000 */
[----:B------:R-:W-:Y:S01]  /*2530*/  ISETP.GE.U32.AND P2, PT, R5, 0x7fffffc9, PT ;  /* 0x7fffffc90500780c */ /* 0x000fe20003f46070 */
[----:B------:R-:W-:Y:S01]  /*2540*/  VIADD R5, R36, 0xffffffe4 ;  /* 0xffffffe424057836 */ /* 0x000fe20000000000 */
[----:B------:R-:W-:-:S02]  /*2550*/  SEL R9, RZ, 0x1, P6 ;  /* 0x00000001ff097807 */ /* 0x000fc40003000000 */
[----:B------:R-:W-:Y:S01]  /*2560*/  ISETP.GE.U32.AND P6, PT, R4, 0x7fffffcc, PT ;  /* 0x7fffffcc0400780c */ /* 0x000fe20003fc6070 */
[C---:B------:R-:W-:Y:S01]  /*2570*/  VIADD R4, R36.reuse, 0xffffffe5 ;  /* 0xffffffe524047836 */ /* 0x040fe20000000000 */
[----:B------:R-:W-:Y:S02]  /*2580*/  SEL R10, RZ, 0x1fffe, P4 ;  /* 0x0001fffeff0a7807 */ /* 0x000fe40002000000 */
[----:B------:R-:W-:Y:S01]  /*2590*/  ISETP.GE.U32.AND P4, PT, R5, 0x7fffffc5, PT ;  /* 0x7fffffc50500780c */ /* 0x000fe20003f86070 */
[----:B------:R-:W-:Y:S01]  /*25a0*/  VIADD R5, R36, 0xffffffe6 ;  /* 0xffffffe624057836 */ /* 0x000fe20000000000 */
[----:B------:R-:W-:Y:S01]  /*25b0*/  ISETP.GE.U32.AND P0, PT, R6, 0x7fffffd0, PT ;  /* 0x7fffffd00600780c */ /* 0x000fe20003f06070 */
[----:B------:R-:W-:Y:S01]  /*25c0*/  VIADD R6, R36, 0xffffffea ;  /* 0xffffffea24067836 */ /* 0x000fe20000000000 */
[----:B------:R-:W-:Y:S02]  /*25d0*/  SEL R7, RZ, 0x4, P3 ;  /* 0x00000004ff077807 */ /* 0x000fe40001800000 */
[----:B------:R-:W-:Y:S01]  /*25e0*/  ISETP.GE.U32.AND P3, PT, R4, 0x7fffffc6, PT ;  /* 0x7fffffc60400780c */ /* 0x000fe20003f66070 */
[----:B------:R-:W-:Y:S01]  /*25f0*/  VIADD R4, R36, 0xffffffe1 ;  /* 0xffffffe124047836 */ /* 0x000fe20000000000 */
[----:B------:R-:W-:-:S02]  /*2600*/  SEL R8, RZ, 0x7fff8, P0 ;  /* 0x0007fff8ff087807 */ /* 0x000fc40000000000 */
[----:B------:R-:W-:Y:S01]  /*2610*/  ISETP.GE.U32.AND P0, PT, R5, 0x7fffffc7, PT ;  /* 0x7fffffc70500780c */ /* 0x000fe20003f06070 */
[----:B------:R-:W-:Y:S01]  /*2620*/  VIADD R5, R36, 0xffffffe7 ;  /* 0xffffffe724057836 */ /* 0x000fe20000000000 */
[----:B------:R-:W-:Y:S02]  /*2630*/  SEL R14, RZ, 0x1fffe, P1 ;  /* 0x0001fffeff0e7807 */ /* 0x000fe40000800000 */
[----:B------:R-:W-:Y:S02]  /*2640*/  SEL R13, RZ, 0x1, P2 ;  /* 0x00000001ff0d7807 */ /* 0x000fe40001000000 */
[----:B------:R-:W-:Y:S01]  /*2650*/  ISETP.GE.U32.AND P1, PT, R4, 0x7fffffc2, PT ;  /* 0x7fffffc20400780c */ /* 0x000fe20003f26070 */
[C---:B------:R-:W-:Y:S01]  /*2660*/  VIADD R4, R36.reuse, 0xffffffff ;  /* 0xffffffff24047836 */ /* 0x040fe20000000000 */
[----:B------:R-:W-:Y:S01]  /*2670*/  ISETP.GE.U32.AND P2, PT, R5, 0x7fffffc8, PT ;  /* 0x7fffffc80500780c */ /* 0x000fe20003f46070 */
[----:B------:R-:W-:Y:S01]  /*2680*/  VIADD R5, R36, 0xffffffe3 ;  /* 0xffffffe324057836 */ /* 0x000fe20000000000 */
[----:B------:R-:W-:-:S02]  /*2690*/  ISETP.GE.U32.AND P5, PT, R6, 0x7fffffcb, PT ;  /* 0x7fffffcb0600780c */ /* 0x000fc40003fa6070 */
[----:B------:R-:W-:Y:S02]  /*26a0*/  SEL R17, RZ, 0x1, P4 ;  /* 0x00000001ff117807 */ /* 0x000fe40002000000 */
[----:B------:R-:W-:Y:S02]  /*26b0*/  IADD3 R6, PT, PT, R36, -0x1e, RZ ;  /* 0xffffffe224067810 */ /* 0x000fe40007ffe0ff */
[----:B------:R-:W-:Y:S02]  /*26c0*/  SEL R12, RZ, 0x7fff8, P6 ;  /* 0x0007fff8ff0c7807 */ /* 0x000fe40003000000 */
[----:B------:R-:W-:Y:S01]  /*26d0*/  ISETP.GE.U32.AND P4, PT, R4, 0x7fffffe0, PT ;  /* 0x7fffffe00400780c */ /* 0x000fe20003f86070 */
[C---:B------:R-:W-:Y:S01]  /*26e0*/  VIADD R4, R36.reuse, 0xfffffffd ;  /* 0xfffffffd24047836 */ /* 0x040fe20000000000 */
[----:B------:R-:W-:Y:S01]  /*26f0*/  ISETP.GE.U32.AND P6, PT, R5, 0x7fffffc4, PT ;  /* 0x7fffffc40500780c */ /* 0x000fe20003fc6070 */
[----:B------:R-:W-:Y:S01]  /*2700*/  VIADD R5, R36, 0xfffffffe ;  /* 0xfffffffe24057836 */ /* 0x000fe20000000000 */
[----:B------:R-:W-:-:S02]  /*2710*/  SEL R11, RZ, 0x4, P5 ;  /* 0x00000004ff0b7807 */ /* 0x000fc40002800000 */
[----:B------:R-:W-:Y:S02]  /*2720*/  ISETP.GE.U32.AND P5, PT, R6, 0x7fffffc3, PT ;  /* 0x7fffffc30600780c */ /* 0x000fe40003fa6070 */
[----:B------:R-:W-:Y:S02]  /*2730*/  SEL R15, RZ, 0x4, P0 ;  /* 0x00000004ff0f7807 */ /* 0x000fe40000000000 */
[----:B------:R-:W-:Y:S02]  /*2740*/  SEL R18, RZ, 0x1fffe, P3 ;  /* 0x0001fffeff127807 */ /* 0x000fe40001800000 */
[----:B------:R-:W-:Y:S01]  /*2750*/  ISETP.GE.U32.AND P0, PT, R4, 0x7fffffde, PT ;  /* 0x7fffffde0400780c */ /* 0x000fe20003f06070 */
[C---:B------:R-:W-:Y:S01]  /*2760*/  VIADD R4, R36.reuse, 0xfffffffc ;  /* 0xfffffffc24047836 */ /* 0x040fe20000000000 */
[----:B------:R-:W-:Y:S01]  /*2770*/  ISETP.GE.U32.AND P3, PT, R5, 0x7fffffdf, PT ;  /* 0x7fffffdf0500780c */ /* 0x000fe20003f66070 */
[----:B------:R-:W-:Y:S01]  /*2780*/  VIADD R5, R36, 0xfffffffb ;  /* 0xfffffffb24057836 */ /* 0x000fe20000000000 */
[----:B------:R-:W-:-:S02]  /*2790*/  SEL R19, RZ, 0x4, P5 ;  /* 0x00000004ff137807 */ /* 0x000fc40002800000 */
[----:B----4-:R-:W-:Y:S02]  /*27a0*/  IADD3 R182, P5, PT, R71, UR22, RZ ;  /* 0x0000001647b67c10 */ /* 0x010fe4000ffbe0ff */
[----:B------:R-:W-:Y:S02]  /*27b0*/  SEL R16, RZ, 0x7fff8, P2 ;  /* 0x0007fff8ff107807 */ /* 0x000fe40001000000 */
[----:B------:R-:W-:Y:S02]  /*27c0*/  ISETP.GE.U32.AND P2, PT, R4, 0x7fffffdd, PT ;  /* 0x7fffffdd0400780c */ /* 0x000fe40003f46070 */
[----:B------:R-:W-:Y:S02]  /*27d0*/  SEL R22, RZ, 0x1fffe, P1 ;  /* 0x0001fffeff167807 */ /* 0x000fe40000800000 */
[----:B------:R-:W-:Y:S02]  /*27e0*/  ISETP.GE.U32.AND P1, PT, R5, 0x7fffffdc, PT ;  /* 0x7fffffdc0500780c */ /* 0x000fe40003f26070 */
[----:B------:R-:W-:-:S02]  /*27f0*/  LOP3.LUT R6, R2, 0x60, RZ, 0xc0, !PT ;  /* 0x0000006002067812 */ /* 0x000fc400078ec0ff */
[----:B------:R-:W-:Y:S02]  /*2800*/  SEL R20, RZ, 0x7fff8, P6 ;  /* 0x0007fff8ff147807 */ /* 0x000fe40003000000 */
[----:B------:R-:W-:Y:S01]  /*2810*/  LEA.HI.X.SX32 R4, R221, UR23, 0x2, P5 ;  /* 0x00000017dd047c11 */ /* 0x000fe2000a8f16ff */
[----:B------:R-:W-:Y:S06]  /*2820*/  BRA.U UP0, `(.L_x_5) ;  /* 0x0000000100187547 */ /* 0x000fec000b800000 */
[----:B------:R-:W-:Y:S01]  /*2830*/  ELECT P5, URZ, PT ;  /* 0x0000000000ff782f */ /* 0x000fe200038a0000 */
[----:B------:R-:W-:Y:S01]  /*2840*/  IMAD.MOV.U32 R5, RZ, RZ, 0x1 ;  /* 0x00000001ff057424 */ /* 0x000fe200078e00ff */
[----:B------:R-:W-:Y:S01]  /*2850*/  UMOV UR5, 0x40 ;  /* 0x0000004000057882 */ /* 0x000fe20000000000 */
[----:B------:R-:W-:Y:S01]  /*2860*/  UVIRTCOUNT.DEALLOC.SMPOOL 0x80 ;  /* 0x000000800000784c */ /* 0x000fe20000000000 */
[----:B------:R-:W-:-:S09]  /*2870*/  ULEA UR5, UR4, UR5, 0x18 ;  /* 0x0000000504057291 */ /* 0x000fd2000f8ec0ff */
[----:B------:R1:W-:Y:S03]  /*2880*/  @P5 STS.U8 [UR5], R5 ;  /* 0x00000005ff005988 */ /* 0x0003e60008000005 */
.L_x_5:
[----:B------:R-:W-:Y:S01]  /*2890*/  IMAD R216, R216, UR9, RZ ;  /* 0x00000009d8d87c24 */ /* 0x000fe2000f8e02ff */
[----:B------:R-:W-:Y:S01]  /*28a0*/  USHF.L.U32 UR4, UR7, 0x15, URZ ;  /* 0x0000001507047899 */ /* 0x000fe200080006ff */
[----:B------:R-:W-:Y:S01]  /*28b0*/  IMAD R214, R214, UR9, RZ ;  /* 0x00000009d6d67c24 */ /* 0x000fe2000f8e02ff */
[----:B------:R-:W2:Y:S01]  /*28c0*/  LDCU.64 UR16, c[0x0][0x358] ;  /* 0x00006b00ff1077ac */ /* 0x000ea20008000a00 */
[----:B------:R-:W-:Y:S01]  /*28d0*/  IMAD R212, R212, UR9, RZ ;  /* 0x00000009d4d47c24 */ /* 0x000fe2000f8e02ff */
[----:B------:R-:W-:Y:S01]  /*28e0*/  LEA R96, P5, R216, R182, 0x2 ;  /* 0x000000b6d8607211 */ /* 0x000fe200078a10ff */
[----:B------:R-:W-:Y:S01]  /*28f0*/  IMAD R210, R210, UR9, RZ ;  /* 0x00000009d2d27c24 */ /* 0x000fe2000f8e02ff */
[----:B------:R-:W-:Y:S01]  /*2900*/  ULOP3.LUT UR4, UR4, 0x600000, URZ, 0xc0, !UPT ;  /* 0x0060000004047892 */ /* 0x000fe2000f8ec0ff */
[----:B------:R-:W-:Y:S01]  /*2910*/  IMAD R208, R208, UR9, RZ ;  /* 0x00000009d0d07c24 */ /* 0x000fe2000f8e02ff */
[----:B------:R-:W-:Y:S01]  /*2920*/  LEA.HI.X.SX32 R97, R216, R4, 0x2, P5 ;  /* 0x00000004d8617211 */ /* 0x000fe200028f16ff */
[----:B------:R-:W-:Y:S01]  /*2930*/  IMAD R206, R206, UR9, RZ ;  /* 0x00000009cece7c24 */ /* 0x000fe2000f8e02ff */
[----:B------:R-:W-:Y:S01]  /*2940*/  LEA R92, P5, R214, R182, 0x2 ;  /* 0x000000b6d65c7211 */ /* 0x000fe200078a10ff */
[----:B------:R-:W-:Y:S01]  /*2950*/  IMAD R217, R217, UR9, RZ ;  /* 0x00000009d9d97c24 */ /* 0x000fe2000f8e02ff */
[----:B------:R-:W-:Y:S01]  /*2960*/  UIADD3 UR11, UPT, UPT, UR13, UR4, URZ ;  /* 0x000000040d0b7290 */ /* 0x000fe2000fffe0ff */
[----:B------:R-:W-:Y:S01]  /*2970*/  IMAD R204, R204, UR9, RZ ;  /* 0x00000009cccc7c24 */ /* 0x000fe2000f8e02ff */
[----:B------:R-:W-:Y:S01]  /*2980*/  LEA.HI.X.SX32 R93, R214, R4, 0x2, P5 ;  /* 0x00000004d65d7211 */ /* 0x000fe200028f16ff */
[----:B------:R-:W-:Y:S01]  /*2990*/  IMAD R215, R215, UR9, RZ ;  /* 0x00000009d7d77c24 */ /* 0x000fe2000f8e02ff */
[-C--:B------:R-:W-:Y:S01]  /*29a0*/  LEA R74, P5, R212, R182.reuse, 0x2 ;  /* 0x000000b6d44a7211 */ /* 0x080fe200078a10ff */
[----:B------:R-:W-:Y:S01]  /*29b0*/  IMAD R202, R202, UR9, RZ ;  /* 0x00000009caca7c24 */ /* 0x000fe2000f8e02ff */
[----:B------:R-:W-:Y:S01]  /*29c0*/  LEA R98, P6, R217, R182, 0x2 ;  /* 0x000000b6d9627211 */ /* 0x000fe200078c10ff */
[----:B------:R-:W-:Y:S01]  /*29d0*/  IMAD R213, R213, UR9, RZ ;  /* 0x00000009d5d57c24 */ /* 0x000fe2000f8e02ff */
[----:B------:R-:W-:Y:S01]  /*29e0*/  LEA.HI.X.SX32 R75, R212, R4, 0x2, P5 ;  /* 0x00000004d44b7211 */ /* 0x000fe200028f16ff */
[----:B------:R-:W-:Y:S01]  /*29f0*/  IMAD R200, R200, UR9, RZ ;  /* 0x00000009c8c87c24 */ /* 0x000fe2000f8e02ff */
[----:B------:R-:W-:Y:S01]  /*2a00*/  LEA R102, P5, R210, R182, 0x2 ;  /* 0x000000b6d2667211 */ /* 0x000fe200078a10ff */
[----:B------:R-:W-:Y:S01]  /*2a10*/  IMAD R211, R211, UR9, RZ ;  /* 0x00000009d3d37c24 */ /* 0x000fe2000f8e02ff */
[-C--:B------:R-:W-:Y:S01]  /*2a20*/  LEA.HI.X.SX32 R99, R217, R4.reuse, 0x2, P6 ;  /* 0x00000004d9637211 */ /* 0x080fe200030f16ff */
        /* <DEDUP_REMOVED lines=21> */
[C---:B------:R-:W-:Y:S01]  /*2b80*/  LEA R118, P5, R202.reuse, R182, 0x2 ;  /* 0x000000b6ca767211 */ /* 0x040fe200078a10ff */
[----:B------:R-:W-:Y:S01]  /*2b90*/  IMAD R197, R197, UR9, RZ ;  /* 0x00000009c5c57c24 */ /* 0x000fe2000f8e02ff */
[-C--:B------:R-:W-:Y:S01]  /*2ba0*/  LEA.HI.X.SX32 R91, R213, R4.reuse, 0x2, P6 ;  /* 0x00000004d55b7211 */ /* 0x080fe200030f16ff */
[----:B------:R-:W-:Y:S01]  /*2bb0*/  IMAD R87, R87, UR9, RZ ;  /* 0x0000000957577c24 */ /* 0x000fe2000f8e02ff */
[----:B------:R-:W-:Y:S01]  /*2bc0*/  LEA.HI.X.SX32 R119, R202, R4, 0x2, P5 ;  /* 0x00000004ca777211 */ /* 0x000fe200028f16ff */
[----:B------:R-:W-:Y:S01]  /*2bd0*/  STTM.x64 tmem[UR11], RZ ;  /* 0x000000ff000079ed */ /* 0x000fe2000834000b */
[CC--:B------:R-:W-:Y:S01]  /*2be0*/  LEA R154, P5, R200.reuse, R182.reuse, 0x2 ;  /* 0x000000b6c89a7211 */ /* 0x0c0fe200078a10ff */
[----:B------:R-:W-:Y:S01]  /*2bf0*/  STTM.x64 tmem[UR11+0x40], RZ ;  /* 0x000040ff000079ed */ /* 0x000fe2000834000b */
[----:B------:R-:W-:Y:S01]  /*2c00*/  LEA R100, P6, R211, R182, 0x2 ;  /* 0x000000b6d3647211 */ /* 0x000fe200078c10ff */
[----:B------:R-:W-:Y:S01]  /*2c10*/  STTM.x64 tmem[UR11+0x80], RZ ;  /* 0x000080ff000079ed */ /* 0x000fe2000834000b */
[----:B------:R-:W-:Y:S01]  /*2c20*/  LEA.HI.X.SX32 R155, R200, R4, 0x2, P5 ;  /* 0x00000004c89b7211 */ /* 0x000fe200028f16ff */
[----:B------:R-:W-:Y:S01]  /*2c30*/  IMAD R85, R85, UR9, RZ ;  /* 0x0000000955557c24 */ /* 0x000fe2000f8e02ff */
[C---:B------:R-:W-:Y:S01]  /*2c40*/  LEA R158, P5, R196.reuse, R182, 0x2 ;  /* 0x000000b6c49e7211 */ /* 0x040fe200078a10ff */
[----:B------:R-:W-:Y:S01]  /*2c50*/  STTM.x64 tmem[UR11+0xc0], RZ ;  /* 0x0000c0ff000079ed */ /* 0x000fe2000834000b */
[----:B------:R-:W-:Y:S01]  /*2c60*/  LEA.HI.X.SX32 R101, R211, R4, 0x2, P6 ;  /* 0x00000004d3657211 */ /* 0x000fe200030f16ff */
[----:B------:R-:W3:Y:S01]  /*2c70*/  FENCE.VIEW.ASYNC.T ;  /* 0x00000000000073c6 */ /* 0x000ee20000000200 */
[----:B------:R-:W-:Y:S01]  /*2c80*/  LEA R104, P6, R209, R182, 0x2 ;  /* 0x000000b6d1687211 */ /* 0x000fe200078c10ff */
[----:B------:R-:W-:Y:S01]  /*2c90*/  IMAD R83, R83, UR9, RZ ;  /* 0x0000000953537c24 */ /* 0x000fe2000f8e02ff */
[----:B------:R-:W-:Y:S01]  /*2ca0*/  LEA.HI.X.SX32 R159, R196, R4, 0x2, P5 ;  /* 0x00000004c49f7211 */ /* 0x000fe200028f16ff */
[----:B------:R-:W-:Y:S01]  /*2cb0*/  IMAD R81, R81, UR9, RZ ;  /* 0x0000000951517c24 */ /* 0x000fe2000f8e02ff */
[----:B------:R-:W-:Y:S01]  /*2cc0*/  LEA R162, P5, R86, R182, 0x2 ;  /* 0x000000b656a27211 */ /* 0x000fe200078a10ff */
[----:B------:R-:W-:Y:S01]  /*2cd0*/  IMAD R252, R252, UR8, RZ ;  /* 0x00000008fcfc7c24 */ /* 0x000fe2000f8e02ff */
[----:B------:R-:W-:Y:S01]  /*2ce0*/  LEA.HI.X.SX32 R105, R209, R4, 0x2, P6 ;  /* 0x00000004d1697211 */ /* 0x000fe200030f16ff */
[----:B-1----:R-:W-:Y:S01]  /*2cf0*/  IMAD R5, R21, UR8, RZ ;  /* 0x0000000815057c24 */ /* 0x002fe2000f8e02ff */
[----:B------:R-:W-:Y:S01]  /*2d00*/  LEA R108, P6, R207, R182, 0x2 ;  /* 0x000000b6cf6c7211 */ /* 0x000fe200078c10ff */
[----:B------:R-:W-:Y:S01]  /*2d10*/  UIADD3 UR8, UPT, UPT, UR10, 0x10000, URZ ;  /* 0x000100000a087890 */ /* 0x000fe2000fffe0ff */
[----:B------:R-:W-:Y:S01]  /*2d20*/  LEA.HI.X.SX32 R163, R86, R4, 0x2, P5 ;  /* 0x0000000456a37211 */ /* 0x000fe200028f16ff */
[----:B------:R-:W-:Y:S01]  /*2d30*/  IMAD R79, R79, UR9, RZ ;  /* 0x000000094f4f7c24 */ /* 0x000fe2000f8e02ff */
[----:B------:R-:W-:Y:S01]  /*2d40*/  LEA R166, P5, R84, R182, 0x2 ;  /* 0x000000b654a67211 */ /* 0x000fe200078a10ff */
[----:B------:R-:W-:Y:S01]  /*2d50*/  IMAD R77, R77, UR9, RZ ;  /* 0x000000094d4d7c24 */ /* 0x000fe2000f8e02ff */
[----:B------:R-:W-:Y:S01]  /*2d60*/  LEA.HI.X.SX32 R109, R207, R4, 0x2, P6 ;  /* 0x00000004cf6d7211 */ /* 0x000fe200030f16ff */
[----:B------:R-:W-:Y:S01]  /*2d70*/  IMAD R76, R76, UR9, RZ ;  /* 0x000000094c4c7c24 */ /* 0x000fe2000f8e02ff */
[----:B------:R-:W-:Y:S01]  /*2d80*/  LEA R112, P6, R205, R182, 0x2 ;  /* 0x000000b6cd707211 */ /* 0x000fe200078c10ff */
[----:B------:R-:W-:Y:S01]  /*2d90*/  IMAD.SHL.U32 R70, R252, 0x4, RZ ;  /* 0x00000004fc467824 */ /* 0x000fe200078e00ff */
[----:B------:R-:W-:Y:S01]  /*2da0*/  LEA.HI.X.SX32 R167, R84, R4, 0x2, P5 ;  /* 0x0000000454a77211 */ /* 0x000fe200028f16ff */
[----:B------:R-:W-:Y:S01]  /*2db0*/  IMAD.SHL.U32 R69, R5, 0x4, RZ ;  /* 0x0000000405457824 */ /* 0x000fe200078e00ff */
[----:B------:R-:W-:Y:S01]  /*2dc0*/  LEA R170, P5, R82, R182, 0x2 ;  /* 0x000000b652aa7211 */ /* 0x000fe200078a10ff */
[----:B------:R1:W-:Y:S01]  /*2dd0*/  STL [R1+0x150], R5 ;  /* 0x0001500501007387 */ /* 0x0003e20000100800 */
[----:B------:R-:W-:Y:S01]  /*2de0*/  LEA.HI.X.SX32 R113, R205, R4, 0x2, P6 ;  /* 0x00000004cd717211 */ /* 0x000fe200030f16ff */
[C---:B------:R-:W-:Y:S01]  /*2df0*/  IMAD.SHL.U32 R21, R88.reuse, 0x2, RZ ;  /* 0x0000000258157824 */ /* 0x040fe200078e00ff */
[----:B---3--:R-:W-:Y:S01]  /*2e00*/  BAR.SYNC.DEFER_BLOCKING 0x0 ;  /* 0x0000000000007b1d */ /* 0x008fe20000010000 */
[----:B------:R-:W-:Y:S01]  /*2e10*/  LEA R116, P6, R203, R182, 0x2 ;  /* 0x000000b6cb747211 */ /* 0x000fe200078c10ff */
[----:B------:R-:W-:Y:S01]  /*2e20*/  IMAD R23, R88, 0x7, RZ ;  /* 0x0000000758177824 */ /* 0x000fe200078e02ff */
[----:B------:R-:W-:Y:S01]  /*2e30*/  LEA.HI.X.SX32 R171, R82, R4, 0x2, P5 ;  /* 0x0000000452ab7211 */ /* 0x000fe200028f16ff */
[----:B------:R-:W-:Y:S01]  /*2e40*/  IMAD.IADD R13, R13, 0x1, R14 ;  /* 0x000000010d0d7824 */ /* 0x000fe200078e020e */
[----:B------:R-:W-:Y:S01]  /*2e50*/  LEA R174, P5, R80, R182, 0x2 ;  /* 0x000000b650ae7211 */ /* 0x000fe200078a10ff */
[----:B------:R-:W-:Y:S01]  /*2e60*/  IMAD.IADD R9, R9, 0x1, R10 ;  /* 0x0000000109097824 */ /* 0x000fe200078e020a */
[----:B------:R-:W-:Y:S01]  /*2e70*/  LEA.HI.X.SX32 R117, R203, R4, 0x2, P6 ;  /* 0x00000004cb757211 */ /* 0x000fe200030f16ff */
[----:B------:R-:W-:Y:S01]  /*2e80*/  IMAD.IADD R17, R17, 0x1, R18 ;  /* 0x0000000111117824 */ /* 0x000fe200078e0212 */
[----:B------:R-:W-:Y:S01]  /*2e90*/  LEA R152, P6, R201, R182, 0x2 ;  /* 0x000000b6c9987211 */ /* 0x000fe200078c10ff */
[----:B------:R-:W-:Y:S01]  /*2ea0*/  IMAD R10, R88, 0x9, RZ ;  /* 0x00000009580a7824 */ /* 0x000fe200078e02ff */
[----:B------:R-:W-:-:S02]  /*2eb0*/  LEA.HI.X.SX32 R175, R80, R4, 0x2, P5 ;  /* 0x0000000450af7211 */ /* 0x000fc400028f16ff */
[C---:B------:R-:W-:Y:S02]  /*2ec0*/  LEA R178, P5, R78.reuse, R182, 0x2 ;  /* 0x000000b64eb27211 */ /* 0x040fe400078a10ff */
[----:B------:R-:W-:Y:S02]  /*2ed0*/  LEA.HI.X.SX32 R153, R201, R4, 0x2, P6 ;  /* 0x00000004c9997211 */ /* 0x000fe400030f16ff */
[----:B------:R-:W-:Y:S02]  /*2ee0*/  LEA R156, P6, R197, R182, 0x2 ;  /* 0x000000b6c59c7211 */ /* 0x000fe400078c10ff */
[-C--:B------:R-:W-:Y:S02]  /*2ef0*/  LEA.HI.X.SX32 R179, R78, R4.reuse, 0x2, P5 ;  /* 0x000000044eb37211 */ /* 0x080fe400028f16ff */
[C---:B------:R-:W-:Y:S01]  /*2f00*/  ISETP.NE.U32.AND P5, PT, R3.reuse, RZ, PT ;  /* 0x000000ff0300720c */ /* 0x040fe20003fa5070 */
[----:B------:R-:W-:Y:S01]  /*2f10*/  IMAD.SHL.U32 R3, R3, 0x4, RZ ;  /* 0x0000000403037824 */ /* 0x000fe200078e00ff */
[----:B------:R-:W-:-:S02]  /*2f20*/  LEA.HI.X.SX32 R157, R197, R4, 0x2, P6 ;  /* 0x00000004c59d7211 */ /* 0x000fc400030f16ff */
[C---:B------:R-:W-:Y:S02]  /*2f30*/  LEA R160, P6, R87.reuse, R182, 0x2 ;  /* 0x000000b657a07211 */ /* 0x040fe400078c10ff */
[----:B------:R-:W-:Y:S02]  /*2f40*/  SHF.R.U32.HI R68, RZ, 0x1, R6 ;  /* 0x00000001ff447819 */ /* 0x000fe40000011606 */
[----:B------:R-:W-:Y:S02]  /*2f50*/  LEA.HI.X.SX32 R161, R87, R4, 0x2, P6 ;  /* 0x0000000457a17211 */ /* 0x000fe400030f16ff */
[----:B------:R-:W-:Y:S02]  /*2f60*/  LEA R164, P6, R85, R182, 0x2 ;  /* 0x000000b655a47211 */ /* 0x000fe400078c10ff */
[----:B------:R-:W-:Y:S01]  /*2f70*/  LOP3.LUT R68, R3, R68, RZ, 0x3c, !PT ;  /* 0x0000004403447212 */ /* 0x000fe200078e3cff */
[----:B------:R-:W-:Y:S01]  /*2f80*/  VOTEU.ALL UP1, P5 ;  /* 0x0000000000ff7886 */ /* 0x000fe20002820000 */
[----:B------:R-:W-:Y:S01]  /*2f90*/  LEA.HI.X.SX32 R165, R85, R4, 0x2, P6 ;  /* 0x0000000455a57211 */ /* 0x000fe200030f16ff */
[----:B------:R-:W-:Y:S01]  /*2fa0*/  VOTEU.ALL UP2, P5 ;  /* 0x0000000000ff7886 */ /* 0x000fe20002840000 */
[----:B------:R-:W-:Y:S01]  /*2fb0*/  LEA R168, P6, R83, R182, 0x2 ;  /* 0x000000b653a87211 */ /* 0x000fe200078c10ff */
[----:B------:R-:W-:Y:S01]  /*2fc0*/  VIADD R3, R3, UR10 ;  /* 0x0000000a03037c36 */ /* 0x000fe20008000000 */
[----:B------:R-:W-:-:S04]  /*2fd0*/  @!UP1 UIADD3 UR14, UPT, UPT, -UR6, 0x100000, URZ ;  /* 0x00100000060e9890 */ /* 0x000fc8000fffe1ff */
[----:B------:R-:W-:Y:S02]  /*2fe0*/  @!UP1 USHF.L.U32 UR15, UR14, 0xb, URZ ;  /* 0x0000000b0e0f9899 */ /* 0x000fe400080006ff */
[----:B------:R-:W-:Y:S01]  /*2ff0*/  @!UP1 USHF.L.U32 UR14, UR14, 0x1, URZ ;  /* 0x000000010e0e9899 */ /* 0x000fe200080006ff */
[----:B------:R-:W-:Y:S01]  /*3000*/  VIADD R220, R68, UR10 ;  /* 0x0000000a44dc7c36 */ /* 0x000fe20008000000 */
[----:B------:R-:W-:Y:S02]  /*3010*/  LEA.HI.X.SX32 R169, R83, R4, 0x2, P6 ;  /* 0x0000000453a97211 */ /* 0x000fe400030f16ff */
[----:B------:R-:W-:Y:S01]  /*3020*/  LEA R172, P6, R81, R182, 0x2 ;  /* 0x000000b651ac7211 */ /* 0x000fe200078c10ff */
[----:B------:R-:W-:-:S04]  /*3030*/  @!UP1 UIADD3 UR4, UPT, UPT, -UR6, 0x100000, URZ ;  /* 0x0010000006049890 */ /* 0x000fc8000fffe1ff */
[----:B------:R-:W-:Y:S02]  /*3040*/  @!UP1 USHF.L.U32 UR5, UR4, 0xb, URZ ;  /* 0x0000000b04059899 */ /* 0x000fe400080006ff */
[----:B------:R-:W-:Y:S01]  /*3050*/  @!UP1 USHF.L.U32 UR4, UR4, 0x1, URZ ;  /* 0x0000000104049899 */ /* 0x000fe200080006ff */
[----:B------:R-:W-:Y:S01]  /*3060*/  VOTEU.ALL UP1, P5 ;  /* 0x0000000000ff7886 */ /* 0x000fe20002820000 */
[----:B------:R-:W-:Y:S02]  /*3070*/  LEA.HI.X.SX32 R173, R81, R4, 0x2, P6 ;  /* 0x0000000451ad7211 */ /* 0x000fe400030f16ff */
[C---:B------:R-:W-:Y:S01]  /*3080*/  LEA R176, P6, R79.reuse, R182, 0x2 ;  /* 0x000000b64fb07211 */ /* 0x040fe200078c10ff */
[----:B------:R-:W3:Y:S02]  /*3090*/  FENCE.VIEW.ASYNC.S ;  /* 0x00000000000073c6 */ /* 0x000ee40000000000 */
[----:B---3--:R3:W4:Y:S02]  /*30a0*/  @!UP1 SYNCS.EXCH.64 URZ, [UR8], UR14 ;  /* 0x0000000e08ff95b2 */ /* 0x0087240008000100 */
[----:B----4-:R-:W-:Y:S01]  /*30b0*/  BAR.SYNC.DEFER_BLOCKING 0x0 ;  /* 0x0000000000007b1d */ /* 0x010fe20000010000 */
[----:B------:R-:W-:-:S02]  /*30c0*/  LEA.HI.X.SX32 R177, R79, R4, 0x2, P6 ;  /* 0x000000044fb17211 */ /* 0x000fc400030f16ff */
[----:B------:R-:W-:Y:S02]  /*30d0*/  LEA R180, P6, R77, R182, 0x2 ;  /* 0x000000b64db47211 */ /* 0x000fe400078c10ff */
[----:B------:R-:W-:Y:S02]  /*30e0*/  LOP3.LUT R13, R13, 0x3, RZ, 0xc0, !PT ;  /* 0x000000030d0d7812 */ /* 0x000fe400078ec0ff */
[----:B------:R-:W-:Y:S02]  /*30f0*/  LEA.HI.X.SX32 R181, R77, R4, 0x2, P6 ;  /* 0x000000044db57211 */ /* 0x000fe400030f16ff */
[C---:B------:R-:W-:Y:S02]  /*3100*/  LEA R182, P6, R76.reuse, R182, 0x2 ;  /* 0x000000b64cb67211 */ /* 0x040fe400078c10ff */
[----:B------:R-:W-:Y:S02]  /*3110*/  LOP3.LUT R9, R9, 0x3, RZ, 0xc0, !PT ;  /* 0x0000000309097812 */ /* 0x000fe400078ec0ff */
[----:B------:R-:W-:Y:S01]  /*3120*/  LEA.HI.X.SX32 R183, R76, R4, 0x2, P6 ;  /* 0x000000044cb77211 */ /* 0x000fe200030f16ff */
[----:B------:R-:W-:Y:S01]  /*3130*/  VIADD R4, R36, 0xfffffffa ;  /* 0xfffffffa24047836 */ /* 0x000fe20000000000 */
[----:B------:R-:W-:-:S02]  /*3140*/  IADD3 R184, P6, PT, R70, UR20, RZ ;  /* 0x0000001446b87c10 */ /* 0x000fc4000ffde0ff */
[----:B------:R-:W-:Y:S02]  /*3150*/  LOP3.LUT R17, R17, 0x3, RZ, 0xc0, !PT ;  /* 0x0000000311117812 */ /* 0x000fe400078ec0ff */
[----:B------:R-:W-:Y:S02]  /*3160*/  LEA.HI.X.SX32 R185, R252, UR21, 0x2, P6 ;  /* 0x00000015fcb97c11 */ /* 0x000fe4000b0f16ff */
[----:B------:R-:W-:Y:S02]  /*3170*/  IADD3 R186, P6, PT, R69, UR20, RZ ;  /* 0x0000001445ba7c10 */ /* 0x000fe4000ffde0ff */
[----:B------:R-:W-:Y:S01]  /*3180*/  IADD3 R11, PT, PT, R13, R12, R11 ;  /* 0x0000000c0d0b7210 */ /* 0x000fe20007ffe00b */
[C---:B------:R-:W-:Y:S01]  /*3190*/  IMAD.WIDE R26, R88.reuse, 0x4, R184 ;  /* 0x00000004581a7825 */ /* 0x040fe200078e02b8 */
[----:B------:R-:W-:Y:S01]  /*31a0*/  LEA.HI.X.SX32 R187, R5, UR21, 0x2, P6 ;  /* 0x0000001505bb7c11 */ /* 0x000fe2000b0f16ff */
[----:B------:R3:W2:Y:S02]  /*31b0*/  @!UP2 SYNCS.EXCH.64 URZ, [UR10+0x10008], UR4 ;  /* 0x010008040affa5b2 */ /* 0x0006a40008000100 */
[----:B------:R-:W-:Y:S01]  /*31c0*/  @!PT LDS RZ, [RZ] ;  /* 0x00000000fffff984 */ /* 0x000fe20000000800 */
[----:B------:R-:W-:Y:S01]  /*31d0*/  @!PT LDS RZ, [RZ] ;  /* 0x00000000fffff984 */ /* 0x000fe20000000800 */
[----:B------:R-:W-:Y:S01]  /*31e0*/  @!PT LDS RZ, [RZ] ;  /* 0x00000000fffff984 */ /* 0x000fe20000000800 */
[----:B--2---:R-:W-:Y:S01]  /*31f0*/  LDGSTS.E [R3], desc[UR16][R184.64], !P4 ;  /* 0x00000000b8037fae */ /* 0x004fe2000e1a1010 */
[----:B-1----:R-:W-:Y:S01]  /*3200*/  IMAD R5, R88, 0x3, RZ ;  /* 0x0000000358057824 */ /* 0x002fe200078e02ff */
[----:B------:R-:W-:Y:S01]  /*3210*/  ISETP.GE.U32.AND P6, PT, R4, 0x7fffffdb, PT ;  /* 0x7fffffdb0400780c */ /* 0x000fe20003fc6070 */
[----:B------:R-:W-:Y:S01]  /*3220*/  IMAD.WIDE R24, R88, 0x4, R186 ;  /* 0x0000000458187825 */ /* 0x000fe200078e02ba */
[----:B------:R-:W-:Y:S01]  /*3230*/  LDGSTS.E [R3+0x200], desc[UR16][R186.64], !P4 ;  /* 0x00200000ba037fae */ /* 0x000fe2000e1a1010 */
[----:B------:R-:W-:-:S02]  /*3240*/  IADD3 R7, PT, PT, R9, R8, R7 ;  /* 0x0000000809077210 */ /* 0x000fc40007ffe007 */
[----:B------:R-:W-:Y:S01]  /*3250*/  IMAD.WIDE R30, R21, 0x4, R184 ;  /* 0x00000004151e7825 */ /* 0x000fe200078e02b8 */
[----:B------:R1:W-:Y:S01]  /*3260*/  STL.64 [R1+0xd8], R26 ;  /* 0x0000d81a01007387 */ /* 0x0003e20000100a00 */
[----:B------:R-:W-:Y:S02]  /*3270*/  IADD3 R15, PT, PT, R17, R16, R15 ;  /* 0x00000010110f7210 */ /* 0x000fe40007ffe00f */
[----:B------:R-:W-:Y:S01]  /*3280*/  IMAD.WIDE R28, R21, 0x4, R186 ;  /* 0x00000004151c7825 */ /* 0x000fe200078e02ba */
[----:B------:R2:W-:Y:S03]  /*3290*/  STL.64 [R1+0xd0], R24 ;  /* 0x0000d01801007387 */ /* 0x0005e60000100a00 */
[----:B------:R-:W-:Y:S01]  /*32a0*/  VIADD R4, R36, 0xfffffff9 ;  /* 0xfffffff924047836 */ /* 0x000fe20000000000 */
[----:B------:R1:W-:Y:S01]  /*32b0*/  LDGSTS.E [R3+0x400], desc[UR16][R26.64], !P3 ;  /* 0x004000001a037fae */ /* 0x0003e2000d9a1010 */
[----:B------:R-:W-:-:S02]  /*32c0*/  IMAD.SHL.U32 R11, R11, 0x100, RZ ;  /* 0x000001000b0b7824 */ /* 0x000fc400078e00ff */
[----:B------:R-:W-:Y:S01]  /*32d0*/  IMAD.WIDE R8, R10, 0x4, R186 ;  /* 0x000000040a087825 */ /* 0x000fe200078e02ba */
[----:B------:R2:W-:Y:S01]  /*32e0*/  LDGSTS.E [R3+0x600], desc[UR16][R24.64], !P3 ;  /* 0x0060000018037fae */ /* 0x0005e2000d9a1010 */
[----:B------:R-:W-:Y:S02]  /*32f0*/  ISETP.GE.U32.AND P4, PT, R4, 0x7fffffda, PT ;  /* 0x7fffffda0400780c */ /* 0x000fe40003f86070 */
[----:B------:R-:W-:Y:S01]  /*3300*/  VIADD R4, R36, 0xfffffff8 ;  /* 0xfffffff824047836 */ /* 0x000fe20000000000 */
[----:B------:R4:W-:Y:S04]  /*3310*/  STL [R1+0x1c4], R21 ;  /* 0x0001c41501007387 */ /* 0x0009e80000100800 */
[----:B------:R5:W-:Y:S01]  /*3320*/  STL [R1+0x1c0], R5 ;  /* 0x0001c00501007387 */ /* 0x000be20000100800 */
[----:B-1----:R-:W-:Y:S01]  /*3330*/  IMAD.WIDE R26, R5, 0x4, R184 ;  /* 0x00000004051a7825 */ /* 0x002fe200078e02b8 */
[----:B------:R-:W-:-:S02]  /*3340*/  ISETP.GE.U32.AND P3, PT, R4, 0x7fffffd9, PT ;  /* 0x7fffffd90400780c */ /* 0x000fc40003f66070 */
[----:B------:R1:W-:Y:S01]  /*3350*/  STL.64 [R1+0xc8], R30 ;  /* 0x0000c81e01007387 */ /* 0x0003e20000100a00 */
[----:B--2---:R-:W-:Y:S01]  /*3360*/  IMAD.WIDE R24, R5, 0x4, R186 ;  /* 0x0000000405187825 */ /* 0x004fe200078e02ba */
[----:B------:R-:W-:Y:S02]  /*3370*/  IADD3 R4, PT, PT, R36, -0x9, RZ ;  /* 0xfffffff724047810 */ /* 0x000fe40007ffe0ff */
[----:B------:R1:W-:Y:S01]  /*3380*/  LDGSTS.E [R3+0x800], desc[UR16][R30.64], !P0 ;  /* 0x008000001e037fae */ /* 0x0003e2000c1a1010 */
[C---:B----4-:R-:W-:Y:S02]  /*3390*/  IMAD R21, R88.reuse, 0x5, RZ ;  /* 0x0000000558157824 */ /* 0x050fe400078e02ff */
[----:B-----5:R-:W-:Y:S01]  /*33a0*/  IMAD.SHL.U32 R5, R88, 0x4, RZ ;  /* 0x0000000458057824 */ /* 0x020fe200078e00ff */
[----:B------:R2:W-:Y:S04]  /*33b0*/  STL.64 [R1+0xe8], R28 ;  /* 0x0000e81c01007387 */ /* 0x0005e80000100a00 */
[----:B------:R2:W-:Y:S01]  /*33c0*/  LDGSTS.E [R3+0xa00], desc[UR16][R28.64], !P0 ;  /* 0x00a000001c037fae */ /* 0x0005e2000c1a1010 */
[----:B------:R-:W-:Y:S01]  /*33d0*/  ISETP.GE.U32.AND P0, PT, R4, 0x7fffffd8, PT ;  /* 0x7fffffd80400780c */ /* 0x000fe20003f06070 */
[----:B------:R-:W-:-:S02]  /*33e0*/  VIADD R4, R36, 0xfffffff6 ;  /* 0xfffffff624047836 */ /* 0x000fc40000000000 */
[C---:B-1----:R-:W-:Y:S01]  /*33f0*/  IMAD.WIDE R30, R5.reuse, 0x4, R184 ;  /* 0x00000004051e7825 */ /* 0x042fe200078e02b8 */
[----:B------:R1:W-:Y:S04]  /*3400*/  STL.64 [R1+0xf0], R26 ;  /* 0x0000f01a01007387 */ /* 0x0003e80000100a00 */
[----:B------:R1:W-:Y:S01]  /*3410*/  LDGSTS.E [R3+0xc00], desc[UR16][R26.64], !P2 ;  /* 0x00c000001a037fae */ /* 0x0003e2000d1a1010 */
[----:B--2---:R-:W-:-:S03]  /*3420*/  IMAD.WIDE R28, R5, 0x4, R186 ;  /* 0x00000004051c7825 */ /* 0x004fc600078e02ba */
[----:B------:R2:W-:Y:S04]  /*3430*/  STL.64 [R1+0xe0], R24 ;  /* 0x0000e01801007387 */ /* 0x0005e80000100a00 */
[----:B------:R2:W-:Y:S01]  /*3440*/  LDGSTS.E [R3+0xe00], desc[UR16][R24.64], !P2 ;  /* 0x00e0000018037fae */ /* 0x0005e2000d1a1010 */
[----:B------:R-:W-:Y:S01]  /*3450*/  ISETP.GE.U32.AND P2, PT, R4, 0x7fffffd7, PT ;  /* 0x7fffffd70400780c */ /* 0x000fe20003f46070 */
[----:B------:R-:W-:Y:S02]  /*3460*/  VIADD R4, R36, 0xfffffff5 ;  /* 0xfffffff524047836 */ /* 0x000fe40000000000 */
[C---:B-1----:R-:W-:Y:S01]  /*3470*/  IMAD.WIDE R26, R21.reuse, 0x4, R184 ;  /* 0x00000004151a7825 */ /* 0x042fe200078e02b8 */
[----:B------:R1:W-:Y:S04]  /*3480*/  STL [R1+0x1c8], R5 ;  /* 0x0001c80501007387 */ /* 0x0003e80000100800 */
[----:B------:R4:W-:Y:S01]  /*3490*/  STL [R1+0x1bc], R21 ;  /* 0x0001bc1501007387 */ /* 0x0009e20000100800 */
[----:B--2---:R-:W-:-:S03]  /*34a0*/  IMAD.WIDE R24, R21, 0x4, R186 ;  /* 0x0000000415187825 */ /* 0x004fc600078e02ba */
[----:B------:R-:W-:Y:S01]  /*34b0*/  STL.64 [R1+0x108], R30 ;  /* 0x0001081e01007387 */ /* 0x000fe20000100a00 */
[----:B-1----:R-:W-:-:S03]  /*34c0*/  VIADD R5, R36, 0xfffffff4 ;  /* 0xfffffff424057836 */ /* 0x002fc60000000000 */
[----:B------:R-:W-:Y:S01]  /*34d0*/  LDGSTS.E [R3+0x1000], desc[UR16][R30.64], !P1 ;  /* 0x010000001e037fae */ /* 0x000fe2000c9a1010 */
[----:B----4-:R-:W-:-:S03]  /*34e0*/  VIADD R21, R36, 0xffffffe0 ;  /* 0xffffffe024157836 */ /* 0x010fc60000000000 */
[----:B------:R-:W-:Y:S04]  /*34f0*/  STL.64 [R1+0x100], R28 ;  /* 0x0001001c01007387 */ /* 0x000fe80000100a00 */
[----:B------:R-:W-:Y:S01]  /*3500*/  LDGSTS.E [R3+0x1200], desc[UR16][R28.64], !P1 ;  /* 0x012000001c037fae */ /* 0x000fe2000c9a1010 */
[----:B------:R-:W-:Y:S01]  /*3510*/  ISETP.GE.U32.AND P1, PT, R4, 0x7fffffd6, PT ;  /* 0x7fffffd60400780c */ /* 0x000fe20003f26070 */
[----:B------:R-:W-:Y:S02]  /*3520*/  VIADD R4, R36, 0xfffffff3 ;  /* 0xfffffff324047836 */ /* 0x000fe40000000000 */
[----:B------:R1:W-:Y:S04]  /*3530*/  STL.64 [R1+0xf8], R26 ;  /* 0x0000f81a01007387 */ /* 0x0003e80000100a00 */
[----:B------:R1:W-:Y:S04]  /*3540*/  LDGSTS.E [R3+0x1400], desc[UR16][R26.64], !P6 ;  /* 0x014000001a037fae */ /* 0x0003e8000f1a1010 */
[----:B------:R2:W-:Y:S04]  /*3550*/  STL.64 [R1+0x110], R24 ;  /* 0x0001101801007387 */ /* 0x0005e80000100a00 */
[----:B------:R2:W-:Y:S01]  /*3560*/  LDGSTS.E [R3+0x1600], desc[UR16][R24.64], !P6 ;  /* 0x0160000018037fae */ /* 0x0005e2000f1a1010 */
[----:B------:R-:W-:Y:S01]  /*3570*/  ISETP.GE.U32.AND P6, PT, R5, 0x7fffffd5, PT ;  /* 0x7fffffd50500780c */ /* 0x000fe20003fc6070 */
[----:B------:R-:W-:-:S02]  /*3580*/  IMAD.SHL.U32 R5, R88, 0x8, RZ ;  /* 0x0000000858057824 */ /* 0x000fc400078e00ff */
[----:B-1----:R-:W-:-:S04]  /*3590*/  IMAD.WIDE R26, R23, 0x4, R184 ;  /* 0x00000004171a7825 */ /* 0x002fc800078e02b8 */
[----:B--2---:R-:W-:-:S04]  /*35a0*/  IMAD R24, R88, 0x6, RZ ;  /* 0x0000000658187824 */ /* 0x004fc800078e02ff */
[C---:B------:R-:W-:Y:S01]  /*35b0*/  IMAD.WIDE R30, R24.reuse, 0x4, R184 ;  /* 0x00000004181e7825 */ /* 0x040fe200078e02b8 */
[----:B------:R1:W-:Y:S03]  /*35c0*/  STL [R1+0x1b8], R24 ;  /* 0x0001b81801007387 */ /* 0x0003e60000100800 */
[--C-:B------:R-:W-:Y:S01]  /*35d0*/  IMAD.WIDE R28, R24, 0x4, R186.reuse ;  /* 0x00000004181c7825 */ /* 0x100fe200078e02ba */
[----:B------:R-:W-:Y:S04]  /*35e0*/  LDGSTS.E [R3+0x1800], desc[UR16][R30.64], !P4 ;  /* 0x018000001e037fae */ /* 0x000fe8000e1a1010 */
[----:B------:R-:W-:Y:S01]  /*35f0*/  STL [R1+0x1b4], R23 ;  /* 0x0001b41701007387 */ /* 0x000fe20000100800 */
[----:B-1----:R-:W-:-:S03]  /*3600*/  IMAD.WIDE R24, R23, 0x4, R186 ;  /* 0x0000000417187825 */ /* 0x002fc600078e02ba */
[----:B------:R-:W-:Y:S01]  /*3610*/  LDGSTS.E [R3+0x1a00], desc[UR16][R28.64], !P4 ;  /* 0x01a000001c037fae */ /* 0x000fe2000e1a1010 */
[----:B------:R-:W-:Y:S01]  /*3620*/  ISETP.GE.U32.AND P4, PT, R4, 0x7fffffd4, PT ;  /* 0x7fffffd40400780c */ /* 0x000fe20003f86070 */
[----:B------:R-:W-:Y:S02]  /*3630*/  VIADD R4, R36, 0xfffffff2 ;  /* 0xfffffff224047836 */ /* 0x000fe40000000000 */
[----:B------:R-:W-:Y:S04]  /*3640*/  STL.64 [R1+0x128], R30 ;  /* 0x0001281e01007387 */ /* 0x000fe80000100a00 */
[----:B------:R1:W-:Y:S04]  /*3650*/  LDGSTS.E [R3+0x1c00], desc[UR16][R26.64], !P3 ;  /* 0x01c000001a037fae */ /* 0x0003e8000d9a1010 */
[----:B------:R-:W-:Y:S04]  /*3660*/  STL.64 [R1+0x120], R28 ;  /* 0x0001201c01007387 */ /* 0x000fe80000100a00 */
[----:B------:R2:W-:Y:S01]  /*3670*/  LDGSTS.E [R3+0x1e00], desc[UR16][R24.64], !P3 ;  /* 0x01e0000018037fae */ /* 0x0005e2000d9a1010 */
[----:B------:R-:W-:-:S03]  /*3680*/  ISETP.GE.U32.AND P3, PT, R21, 0x7fffffc1, PT ;  /* 0x7fffffc11500780c */ /* 0x000fc60003f66070 */
[----:B------:R-:W-:Y:S04]  /*3690*/  STL [R1+0x1b0], R5 ;  /* 0x0001b00501007387 */ /* 0x000fe80000100800 */
[----:B------:R1:W-:Y:S04]  /*36a0*/  STL.64 [R1+0x118], R26 ;  /* 0x0001181a01007387 */ /* 0x0003e80000100a00 */
[----:B------:R2:W-:Y:S01]  /*36b0*/  STL.64 [R1+0x138], R24 ;  /* 0x0001381801007387 */ /* 0x0005e20000100a00 */
[----:B-1----:R-:W-:-:S04]  /*36c0*/  IMAD.WIDE R26, R5, 0x4, R184 ;  /* 0x00000004051a7825 */ /* 0x002fc800078e02b8 */
[----:B--2---:R-:W-:Y:S01]  /*36d0*/  IMAD.WIDE R24, R5, 0x4, R186 ;  /* 0x0000000405187825 */ /* 0x004fe200078e02ba */
[----:B------:R-:W-:Y:S01]  /*36e0*/  SEL R5, RZ, 0x1, P3 ;  /* 0x00000001ff057807 */ /* 0x000fe20001800000 */
[----:B------:R-:W-:Y:S04]  /*36f0*/  LDGSTS.E [R3+0x2000], desc[UR16][R26.64], !P0 ;  /* 0x020000001a037fae */ /* 0x000fe8000c1a1010 */
[----:B------:R-:W-:Y:S01]  /*3700*/  IMAD.IADD R5, R5, 0x1, R22 ;  /* 0x0000000105057824 */ /* 0x000fe200078e0216 */
[----:B------:R-:W-:Y:S04]  /*3710*/  STL.64 [R1+0x140], R26 ;  /* 0x0001401a01007387 */ /* 0x000fe80000100a00 */
[----:B------:R-:W-:Y:S01]  /*3720*/  LOP3.LUT R5, R5, 0x3, RZ, 0xc0, !PT ;  /* 0x0000000305057812 */ /* 0x000fe200078ec0ff */
[----:B------:R1:W-:Y:S01]  /*3730*/  LDGSTS.E [R3+0x2200], desc[UR16][R24.64], !P0 ;  /* 0x0220000018037fae */ /* 0x0003e2000c1a1010 */
[----:B------:R-:W-:-:S02]  /*3740*/  ISETP.GE.U32.AND P0, PT, R4, 0x7fffffd3, PT ;  /* 0x7fffffd30400780c */ /* 0x000fc40003f06070 */
[----:B------:R-:W-:Y:S01]  /*3750*/  IADD3 R5, PT, PT, R5, R20, R19 ;  /* 0x0000001405057210 */ /* 0x000fe20007ffe013 */
[----:B------:R1:W-:Y:S03]  /*3760*/  STL.64 [R1+0x130], R24 ;  /* 0x0001301801007387 */ /* 0x0003e60000100a00 */
[----:B------:R-:W-:Y:S01]  /*3770*/  LOP3.LUT R4, R5, 0xf, RZ, 0xc0, !PT ;  /* 0x0000000f05047812 */ /* 0x000fe200078ec0ff */
[----:B------:R-:W-:Y:S01]  /*3780*/  STL [R1+0x1ac], R10 ;  /* 0x0001ac0a01007387 */ /* 0x000fe20000100800 */
[----:B------:R-:W-:-:S03]  /*3790*/  VIADD R5, R36, 0xfffffff1 ;  /* 0xfffffff124057836 */ /* 0x000fc60000000000 */
[----:B------:R-:W-:Y:S01]  /*37a0*/  IMAD R15, R15, 0x10, R4 ;  /* 0x000000100f0f7824 */ /* 0x000fe200078e0204 */
[----:B------:R-:W-:Y:S01]  /*37b0*/  LOP3.LUT R4, R11, 0xf00, RZ, 0xe2, !PT ;  /* 0x00000f000b047812 */ /* 0x000fe200078ee2ff */
[----:B-1----:R-:W-:-:S03]  /*37c0*/  IMAD.WIDE R24, R10, 0x4, R184 ;  /* 0x000000040a187825 */ /* 0x002fc600078e02b8 */
[----:B------:R-:W-:Y:S01]  /*37d0*/  LOP3.LUT R15, R15, 0xff, RZ, 0xc0, !PT ;  /* 0x000000ff0f0f7812 */ /* 0x000fe200078ec0ff */
[----:B------:R-:W-:Y:S01]  /*37e0*/  IMAD R4, R7, 0x1000, R4 ;  /* 0x0000100007047824 */ /* 0x000fe200078e0204 */
[----:B------:R-:W-:Y:S01]  /*37f0*/  STL.64 [R1+0x148], R24 ;  /* 0x0001481801007387 */ /* 0x000fe20000100a00 */
[----:B------:R-:W-:-:S03]  /*3800*/  VIADD R7, R36, 0x1f ;  /* 0x0000001f24077836 */ /* 0x000fc60000000000 */
[----:B------:R-:W-:Y:S04]  /*3810*/  LDGSTS.E [R3+0x2400], desc[UR16][R24.64], !P2 ;  /* 0x0240000018037fae */ /* 0x000fe8000d1a1010 */
[----:B------:R1:W-:Y:S04]  /*3820*/  STL.64 [R1+0xc0], R8 ;  /* 0x0000c00801007387 */ /* 0x0003e80000100a00 */
[----:B------:R1:W-:Y:S01]  /*3830*/  LDGSTS.E [R3+0x2600], desc[UR16][R8.64], !P2 ;  /* 0x0260000008037fae */ /* 0x0003e2000d1a1010 */
[----:B------:R-:W-:Y:S02]  /*3840*/  ISETP.GE.U32.AND P2, PT, R5, 0x7fffffd2, PT ;  /* 0x7fffffd20500780c */ /* 0x000fe40003f46070 */
[----:B------:R-:W-:Y:S01]  /*3850*/  IADD3 R5, PT, PT, R4, R15, RZ ;  /* 0x0000000f04057210 */ /* 0x000fe20007ffe0ff */
[----:B------:R-:W-:-:S03]  /*3860*/  IMAD R4, R88, 0xc, RZ ;  /* 0x0000000c58047824 */ /* 0x000fc600078e02ff */
[----:B------:R-:W-:Y:S01]  /*3870*/  LOP3.LUT R5, R5, 0xffff, RZ, 0xc0, !PT ;  /* 0x0000ffff05057812 */ /* 0x000fe200078ec0ff */
[C---:B-1----:R-:W-:Y:S02]  /*3880*/  IMAD R9, R88.reuse, 0xa, RZ ;  /* 0x0000000a58097824 */ /* 0x042fe400078e02ff */
[----:B------:R-:W-:Y:S02]  /*3890*/  IMAD R8, R88, 0xb, RZ ;  /* 0x0000000b58087824 */ /* 0x000fe400078e02ff */
[C---:B------:R-:W-:Y:S01]  /*38a0*/  IMAD.WIDE R16, R9.reuse, 0x4, R184 ;  /* 0x0000000409107825 */ /* 0x040fe200078e02b8 */
[----:B------:R-:W-:Y:S03]  /*38b0*/  STL [R1+0x1a8], R9 ;  /* 0x0001a80901007387 */ /* 0x000fe60000100800 */
[----:B------:R-:W-:Y:S01]  /*38c0*/  IMAD.WIDE R12, R9, 0x4, R186 ;  /* 0x00000004090c7825 */ /* 0x000fe200078e02ba */
[----:B------:R1:W-:Y:S03]  /*38d0*/  STL [R1+0x1a4], R8 ;  /* 0x0001a40801007387 */ /* 0x0003e60000100800 */
[----:B------:R-:W-:Y:S01]  /*38e0*/  IMAD.WIDE R10, R8, 0x4, R184 ;  /* 0x00000004080a7825 */ /* 0x000fe200078e02b8 */
[----:B------:R-:W-:Y:S04]  /*38f0*/  LDGSTS.E [R3+0x2800], desc[UR16][R16.64], !P1 ;  /* 0x0280000010037fae */ /* 0x000fe8000c9a1010 */
[----:B------:R2:W-:Y:S01]  /*3900*/  LDGSTS.E [R3+0x2a00], desc[UR16][R12.64], !P1 ;  /* 0x02a000000c037fae */ /* 0x0005e2000c9a1010 */
[----:B------:R-:W-:Y:S01]  /*3910*/  ISETP.GE.AND P1, PT, R38, R36, PT ;  /* 0x000000242600720c */ /* 0x000fe20003f26270 */
[----:B-1----:R-:W-:-:S02]  /*3920*/  IMAD.WIDE R8, R8, 0x4, R186 ;  /* 0x0000000408087825 */ /* 0x002fc400078e02ba */
[----:B------:R1:W-:Y:S04]  /*3930*/  LDGSTS.E [R3+0x2c00], desc[UR16][R10.64], !P6 ;  /* 0x02c000000a037fae */ /* 0x0003e8000f1a1010 */
[----:B------:R-:W-:Y:S04]  /*3940*/  STL.64 [R1+0xb8], R16 ;  /* 0x0000b81001007387 */ /* 0x000fe80000100a00 */
[----:B------:R4:W-:Y:S01]  /*3950*/  LDGSTS.E [R3+0x2e00], desc[UR16][R8.64], !P6 ;  /* 0x02e0000008037fae */ /* 0x0009e2000f1a1010 */
[----:B------:R-:W-:-:S03]  /*3960*/  ISETP.GT.AND P6, PT, R7, 0x1f, PT ;  /* 0x0000001f0700780c */ /* 0x000fc60003fc4270 */
[----:B------:R2:W-:Y:S01]  /*3970*/  STL.64 [R1+0xb0], R12 ;  /* 0x0000b00c01007387 */ /* 0x0005e20000100a00 */
[----:B------:R-:W-:-:S03]  /*3980*/  SEL R7, RZ, 0x4, !P6 ;  /* 0x00000004ff077807 */ /* 0x000fc60007000000 */
[----:B------:R1:W-:Y:S01]  /*3990*/  STL.64 [R1+0xa8], R10 ;  /* 0x0000a80a01007387 */ /* 0x0003e20000100a00 */
[----:B------:R-:W-:-:S03]  /*39a0*/  SEL R7, R7, RZ, !P1 ;  /* 0x000000ff07077207 */ /* 0x000fc60004800000 */
[----:B------:R4:W-:Y:S01]  /*39b0*/  STL.64 [R1+0xa0], R8 ;  /* 0x0000a00801007387 */ /* 0x0009e20000100a00 */
[----:B------:R-:W-:Y:S01]  /*39c0*/  ISETP.NE.U32.AND P1, PT, R7, RZ, PT ;  /* 0x000000ff0700720c */ /* 0x000fe20003f25070 */
[----:B------:R-:W-:Y:S02]  /*39d0*/  IMAD R7, R88, 0xf, RZ ;  /* 0x0000000f58077824 */ /* 0x000fe400078e02ff */
[C---:B--2---:R-:W-:Y:S01]  /*39e0*/  IMAD.WIDE R12, R4.reuse, 0x4, R184 ;  /* 0x00000004040c7825 */ /* 0x044fe200078e02b8 */
[----:B------:R2:W-:Y:S03]  /*39f0*/  STL [R1+0x1a0], R4 ;  /* 0x0001a00401007387 */ /* 0x0005e60000100800 */
[----:B-1----:R-:W-:Y:S01]  /*3a00*/  IMAD.WIDE R10, R4, 0x4, R186 ;  /* 0x00000004040a7825 */ /* 0x002fe200078e02ba */
[----:B------:R1:W-:Y:S03]  /*3a10*/  STL.64 [R1+0x98], R12 ;  /* 0x0000980c01007387 */ /* 0x0003e60000100a00 */
[----:B----4-:R-:W-:Y:S01]  /*3a20*/  IMAD R8, R88, 0xd, RZ ;  /* 0x0000000d58087824 */ /* 0x010fe200078e02ff */
[----:B------:R1:W-:Y:S01]  /*3a30*/  LDGSTS.E [R3+0x3000], desc[UR16][R12.64], !P4 ;  /* 0x030000000c037fae */ /* 0x0003e2000e1a1010 */
[----:B--2---:R-:W-:-:S03]  /*3a40*/  VIADD R4, R36, 0xfffffff0 ;  /* 0xfffffff024047836 */ /* 0x004fc60000000000 */
[----:B------:R2:W-:Y:S04]  /*3a50*/  STL.64 [R1+0x90], R10 ;  /* 0x0000900a01007387 */ /* 0x0005e80000100a00 */
[----:B------:R2:W-:Y:S01]  /*3a60*/  LDGSTS.E [R3+0x3200], desc[UR16][R10.64], !P4 ;  /* 0x032000000a037fae */ /* 0x0005e2000e1a1010 */
[----:B------:R-:W-:Y:S02]  /*3a70*/  ISETP.GE.U32.AND P4, PT, R4, 0x7fffffd1, PT ;  /* 0x7fffffd10400780c */ /* 0x000fe40003f86070 */
[----:B------:R-:W-:Y:S01]  /*3a80*/  SHF.R.U32.HI R4, RZ, 0xf, R5 ;  /* 0x0000000fff047819 */ /* 0x000fe20000011605 */
[C---:B-1----:R-:W-:Y:S01]  /*3a90*/  IMAD.WIDE R12, R8.reuse, 0x4, R184 ;  /* 0x00000004080c7825 */ /* 0x042fe200078e02b8 */
[----:B------:R1:W-:Y:S04]  /*3aa0*/  STL [R1+0x19c], R8 ;  /* 0x00019c0801007387 */ /* 0x0003e80000100800 */
[----:B------:R4:W-:Y:S01]  /*3ab0*/  STL.64 [R1+0x88], R12 ;  /* 0x0000880c01007387 */ /* 0x0009e20000100a00 */
[----:B--2---:R-:W-:-:S03]  /*3ac0*/  IMAD.WIDE R10, R8, 0x4, R186 ;  /* 0x00000004080a7825 */ /* 0x004fc600078e02ba */
[----:B------:R4:W-:Y:S01]  /*3ad0*/  LDGSTS.E [R3+0x3400], desc[UR16][R12.64], !P0 ;  /* 0x034000000c037fae */ /* 0x0009e2000c1a1010 */
[----:B-1----:R-:W-:-:S03]  /*3ae0*/  IMAD R8, R88, 0xe, RZ ;  /* 0x0000000e58087824 */ /* 0x002fc600078e02ff */
[----:B------:R-:W-:Y:S01]  /*3af0*/  STL.64 [R1+0x80], R10 ;  /* 0x0000800a01007387 */ /* 0x000fe20000100a00 */
[----:B------:R-:W-:-:S03]  /*3b00*/  IMAD.WIDE R14, R8, 0x4, R184 ;  /* 0x00000004080e7825 */ /* 0x000fc600078e02b8 */
[----:B------:R1:W-:Y:S04]  /*3b10*/  STL [R1+0x198], R8 ;  /* 0x0001980801007387 */ /* 0x0003e80000100800 */
[----:B------:R2:W-:Y:S01]  /*3b20*/  LDGSTS.E [R3+0x3600], desc[UR16][R10.64], !P0 ;  /* 0x036000000a037fae */ /* 0x0005e2000c1a1010 */
[----:B------:R-:W-:Y:S01]  /*3b30*/  LOP3.LUT P0, RZ, R4, 0x1, RZ, 0xc0, !PT ;  /* 0x0000000104ff7812 */ /* 0x000fe2000780c0ff */
[----:B----4-:R-:W-:Y:S01]  /*3b40*/  IMAD.WIDE R12, R7, 0x4, R184 ;  /* 0x00000004070c7825 */ /* 0x010fe200078e02b8 */
[----:B------:R-:W-:Y:S01]  /*3b50*/  SHF.R.U32.HI R4, RZ, 0xe, R5 ;  /* 0x0000000eff047819 */ /* 0x000fe20000011605 */
[----:B------:R4:W-:Y:S02]  /*3b60*/  STL [R1+0x194], R7 ;  /* 0x0001940701007387 */ /* 0x0009e40000100800 */
[----:B-1----:R-:W-:-:S02]  /*3b70*/  IMAD.WIDE R8, R8, 0x4, R186 ;  /* 0x0000000408087825 */ /* 0x002fc400078e02ba */
[----:B------:R-:W-:Y:S04]  /*3b80*/  STL.64 [R1+0x78], R14 ;  /* 0x0000780e01007387 */ /* 0x000fe80000100a00 */
[----:B------:R-:W-:Y:S01]  /*3b90*/  LDGSTS.E [R3+0x3800], desc[UR16][R14.64], !P2 ;  /* 0x038000000e037fae */ /* 0x000fe2000d1a1010 */
[----:B--2---:R-:W-:-:S03]  /*3ba0*/  IMAD.WIDE R10, R7, 0x4, R186 ;  /* 0x00000004070a7825 */ /* 0x004fc600078e02ba */
[----:B------:R1:W-:Y:S01]  /*3bb0*/  STL.64 [R1+0x70], R8 ;  /* 0x0000700801007387 */ /* 0x0003e20000100a00 */
[----:B----4-:R-:W-:-:S03]  /*3bc0*/  IMAD R7, R88, 0x11, RZ ;  /* 0x0000001158077824 */ /* 0x010fc600078e02ff */
[----:B------:R1:W-:Y:S01]  /*3bd0*/  LDGSTS.E [R3+0x3a00], desc[UR16][R8.64], !P2 ;  /* 0x03a0000008037fae */ /* 0x0003e2000d1a1010 */
[----:B------:R-:W-:Y:S02]  /*3be0*/  LOP3.LUT P2, RZ, R4, 0x1, RZ, 0xc0, !PT ;  /* 0x0000000104ff7812 */ /* 0x000fe4000784c0ff */
[----:B------:R-:W-:Y:S01]  /*3bf0*/  SHF.R.U32.HI R4, RZ, 0xd, R5 ;  /* 0x0000000dff047819 */ /* 0x000fe20000011605 */
[----:B------:R2:W-:Y:S04]  /*3c00*/  STL.64 [R1+0x68], R12 ;  /* 0x0000680c01007387 */ /* 0x0005e80000100a00 */
[----:B------:R-:W-:Y:S01]  /*3c10*/  STL.64 [R1+0x60], R10 ;  /* 0x0000600a01007387 */ /* 0x000fe20000100a00 */
[----:B-1----:R-:W-:-:S03]  /*3c20*/  IMAD.SHL.U32 R8, R88, 0x10, RZ ;  /* 0x0000001058087824 */ /* 0x002fc600078e00ff */
[----:B------:R2:W-:Y:S01]  /*3c30*/  LDGSTS.E [R3+0x3c00], desc[UR16][R12.64], !P4 ;  /* 0x03c000000c037fae */ /* 0x0005e2000e1a1010 */
[----:B------:R-:W-:-:S03]  /*3c40*/  IMAD.WIDE R14, R8, 0x4, R184 ;  /* 0x00000004080e7825 */ /* 0x000fc600078e02b8 */
[----:B------:R1:W-:Y:S04]  /*3c50*/  STL [R1+0x190], R8 ;  /* 0x0001900801007387 */ /* 0x0003e80000100800 */
[----:B------:R4:W-:Y:S01]  /*3c60*/  LDGSTS.E [R3+0x3e00], desc[UR16][R10.64], !P4 ;  /* 0x03e000000a037fae */ /* 0x0009e2000e1a1010 */
[----:B------:R-:W-:Y:S02]  /*3c70*/  LOP3.LUT P4, RZ, R4, 0x1, RZ, 0xc0, !PT ;  /* 0x0000000104ff7812 */ /* 0x000fe4000788c0ff */
[----:B------:R-:W-:Y:S01]  /*3c80*/  SHF.R.U32.HI R4, RZ, 0xc, R5 ;  /* 0x0000000cff047819 */ /* 0x000fe20000011605 */
[----:B------:R5:W-:Y:S01]  /*3c90*/  STL [R1+0x18c], R7 ;  /* 0x00018c0701007387 */ /* 0x000be20000100800 */
[----:B--2---:R-:W-:-:S03]  /*3ca0*/  IMAD.WIDE R12, R7, 0x4, R184 ;  /* 0x00000004070c7825 */ /* 0x004fc600078e02b8 */
[----:B------:R-:W-:Y:S01]  /*3cb0*/  STL.64 [R1+0x58], R14 ;  /* 0x0000580e01007387 */ /* 0x000fe20000100a00 */
[----:B-1----:R-:W-:-:S03]  /*3cc0*/  IMAD.WIDE R8, R8, 0x4, R186 ;  /* 0x0000000408087825 */ /* 0x002fc600078e02ba */
[----:B------:R-:W-:Y:S01]  /*3cd0*/  LDGSTS.E [R3+0x4000], desc[UR16][R14.64], P0 ;  /* 0x040000000e037fae */ /* 0x000fe200081a1010 */
[----:B----4-:R-:W-:-:S03]  /*3ce0*/  IMAD.WIDE R10, R7, 0x4, R186 ;  /* 0x00000004070a7825 */ /* 0x010fc600078e02ba */
[----:B------:R1:W-:Y:S01]  /*3cf0*/  STL.64 [R1+0x50], R8 ;  /* 0x0000500801007387 */ /* 0x0003e20000100a00 */
[----:B-----5:R-:W-:-:S03]  /*3d00*/  IMAD R7, R88, 0x13, RZ ;  /* 0x0000001358077824 */ /* 0x020fc600078e02ff */
[----:B------:R1:W-:Y:S01]  /*3d10*/  LDGSTS.E [R3+0x4200], desc[UR16][R8.64], P0 ;  /* 0x0420000008037fae */ /* 0x0003e200081a1010 */
[----:B------:R-:W-:Y:S02]  /*3d20*/  LOP3.LUT P0, RZ, R4, 0x1, RZ, 0xc0, !PT ;  /* 0x0000000104ff7812 */ /* 0x000fe4000780c0ff */
[----:B------:R-:W-:Y:S01]  /*3d30*/  SHF.R.U32.HI R4, RZ, 0xb, R5 ;  /* 0x0000000bff047819 */ /* 0x000fe20000011605 */
[----:B------:R2:W-:Y:S04]  /*3d40*/  STL.64 [R1+0x48], R12 ;  /* 0x0000480c01007387 */ /* 0x0005e80000100a00 */
[----:B------:R-:W-:Y:S01]  /*3d50*/  STL.64 [R1+0x40], R10 ;  /* 0x0000400a01007387 */ /* 0x000fe20000100a00 */
[----:B-1----:R-:W-:-:S03]  /*3d60*/  IMAD R8, R88, 0x12, RZ ;  /* 0x0000001258087824 */ /* 0x002fc600078e02ff */
[----:B------:R2:W-:Y:S01]  /*3d70*/  LDGSTS.E [R3+0x4400], desc[UR16][R12.64], P2 ;  /* 0x044000000c037fae */ /* 0x0005e200091a1010 */
[----:B------:R-:W-:-:S03]  /*3d80*/  IMAD.WIDE R14, R8, 0x4, R184 ;  /* 0x00000004080e7825 */ /* 0x000fc600078e02b8 */
[----:B------:R1:W-:Y:S04]  /*3d90*/  STL [R1+0x188], R8 ;  /* 0x0001880801007387 */ /* 0x0003e80000100800 */
[----:B------:R4:W-:Y:S01]  /*3da0*/  LDGSTS.E [R3+0x4600], desc[UR16][R10.64], P2 ;  /* 0x046000000a037fae */ /* 0x0009e200091a1010 */
        /* <DEDUP_REMOVED lines=31> */
[----:B------:R-:W-:Y:S01]  /*3fa0*/  LOP3.LUT P2, RZ, R4, 0x1, RZ, 0xc0, !PT ;  /* 0x0000000104ff7812 */ /* 0x000fe2000784c0ff */
[C---:B------:R-:W-:Y:S01]  /*3fb0*/  IMAD.WIDE R246, R7.reuse, 0x4, R184 ;  /* 0x0000000407f67825 */ /* 0x040fe200078e02b8 */
[----:B------:R-:W-:Y:S01]  /*3fc0*/  SHF.R.U32.HI R4, RZ, 0x7, R5 ;  /* 0x00000007ff047819 */ /* 0x000fe20000011605 */
[----:B------:R-:W-:Y:S02]  /*3fd0*/  LDGSTS.E [R3+0x5400], desc[UR16][R12.64], P4 ;  /* 0x054000000c037fae */ /* 0x000fe4000a1a1010 */
[----:B------:R-:W-:Y:S02]  /*3fe0*/  IMAD.WIDE R244, R7, 0x4, R186 ;  /* 0x0000000407f47825 */ /* 0x000fe400078e02ba */
[----:B------:R2:W-:Y:S01]  /*3ff0*/  LDGSTS.E [R3+0x5600], desc[UR16][R10.64], P4 ;  /* 0x056000000a037fae */ /* 0x0005e2000a1a1010 */
[----:B------:R-:W-:Y:S02]  /*4000*/  LOP3.LUT P4, RZ, R4, 0x1, RZ, 0xc0, !PT ;  /* 0x0000000104ff7812 */ /* 0x000fe4000788c0ff */
[----:B------:R-:W-:Y:S01]  /*4010*/  SHF.R.U32.HI R4, RZ, 0x6, R5 ;  /* 0x00000006ff047819 */ /* 0x000fe20000011605 */
[C---:B-1----:R-:W-:Y:S01]  /*4020*/  IMAD R8, R88.reuse, 0x16, RZ ;  /* 0x0000001658087824 */ /* 0x042fe200078e02ff */
[----:B------:R-:W-:Y:S01]  /*4030*/  STL.64 [R1+0x8], R12 ;  /* 0x0000080c01007387 */ /* 0x000fe20000100a00 */
[----:B------:R-:W-:-:S02]  /*4040*/  IMAD R9, R88, 0x1d, RZ ;  /* 0x0000001d58097824 */ /* 0x000fc400078e02ff */
[C---:B------:R-:W-:Y:S01]  /*4050*/  IMAD.WIDE R250, R8.reuse, 0x4, R184 ;  /* 0x0000000408fa7825 */ /* 0x040fe200078e02b8 */
[----:B------:R-:W-:Y:S03]  /*4060*/  STL.64 [R1], R10 ;  /* 0x0000000a01007387 */ /* 0x000fe60000100a00 */
[----:B------:R-:W-:Y:S01]  /*4070*/  IMAD.WIDE R248, R8, 0x4, R186 ;  /* 0x0000000408f87825 */ /* 0x000fe200078e02ba */
[----:B------:R1:W-:Y:S03]  /*4080*/  STL [R1+0x178], R8 ;  /* 0x0001780801007387 */ /* 0x0003e60000100800 */
[C---:B------:R-:W-:Y:S01]  /*4090*/  IMAD.WIDE R222, R9.reuse, 0x4, R184 ;  /* 0x0000000409de7825 */ /* 0x040fe200078e02b8 */
[----:B------:R3:W-:Y:S03]  /*40a0*/  LDGSTS.E [R3+0x5800], desc[UR16][R250.64], P0 ;  /* 0x05800000fa037fae */ /* 0x0007e600081a1010 */
[----:B------:R-:W-:Y:S01]  /*40b0*/  IMAD.WIDE R218, R9, 0x4, R186 ;  /* 0x0000000409da7825 */ /* 0x000fe200078e02ba */
[----:B------:R3:W-:Y:S01]  /*40c0*/  LDGSTS.E [R3+0x5a00], desc[UR16][R248.64], P0 ;  /* 0x05a00000f8037fae */ /* 0x0007e200081a1010 */
[----:B------:R-:W-:-:S02]  /*40d0*/  LOP3.LUT P0, RZ, R4, 0x1, RZ, 0xc0, !PT ;  /* 0x0000000104ff7812 */ /* 0x000fc4000780c0ff */
[C---:B-1----:R-:W-:Y:S01]  /*40e0*/  IMAD R8, R88.reuse, 0x18, RZ ;  /* 0x0000001858087824 */ /* 0x042fe200078e02ff */
[----:B------:R-:W-:Y:S01]  /*40f0*/  SHF.R.U32.HI R4, RZ, 0x5, R5 ;  /* 0x00000005ff047819 */ /* 0x000fe20000011605 */
[----:B------:R3:W-:Y:S01]  /*4100*/  LDGSTS.E [R3+0x5c00], desc[UR16][R246.64], P2 ;  /* 0x05c00000f6037fae */ /* 0x0007e200091a1010 */
[----:B--2---:R-:W-:Y:S01]  /*4110*/  IMAD R10, R88, 0x1c, RZ ;  /* 0x0000001c580a7824 */ /* 0x004fe200078e02ff */
[----:B------:R-:W-:Y:S01]  /*4120*/  LOP3.LUT R11, R68, 0x40, RZ, 0x3c, !PT ;  /* 0x00000040440b7812 */ /* 0x000fe200078e3cff */
[----:B------:R-:W-:Y:S01]  /*4130*/  IMAD.WIDE R242, R8, 0x4, R184 ;  /* 0x0000000408f27825 */ /* 0x000fe200078e02b8 */
[----:B------:R3:W-:Y:S01]  /*4140*/  LDGSTS.E [R3+0x5e00], desc[UR16][R244.64], P2 ;  /* 0x05e00000f4037fae */ /* 0x0007e200091a1010 */
[----:B------:R-:W-:Y:S02]  /*4150*/  LOP3.LUT P2, RZ, R4, 0x1, RZ, 0xc0, !PT ;  /* 0x0000000104ff7812 */ /* 0x000fe4000784c0ff */
[----:B------:R-:W-:Y:S01]  /*4160*/  IMAD.WIDE R240, R8, 0x4, R186 ;  /* 0x0000000408f07825 */ /* 0x000fe200078e02ba */
[----:B------:R1:W-:Y:S01]  /*4170*/  STL [R1+0x174], R7 ;  /* 0x0001740701007387 */ /* 0x0003e20000100800 */
[----:B------:R-:W-:-:S02]  /*4180*/  SHF.R.U32.HI R4, RZ, 0x4, R5 ;  /* 0x00000004ff047819 */ /* 0x000fc40000011605 */
[C---:B------:R-:W-:Y:S01]  /*4190*/  IMAD.WIDE R226, R10.reuse, 0x4, R184 ;  /* 0x000000040ae27825 */ /* 0x040fe200078e02b8 */
[----:B------:R3:W-:Y:S03]  /*41a0*/  LDGSTS.E [R3+0x6000], desc[UR16][R242.64], P4 ;  /* 0x06000000f2037fae */ /* 0x0007e6000a1a1010 */
[----:B------:R-:W-:Y:S01]  /*41b0*/  IMAD.WIDE R224, R10, 0x4, R186 ;  /* 0x000000040ae07825 */ /* 0x000fe200078e02ba */
[----:B------:R3:W-:Y:S01]  /*41c0*/  LDGSTS.E [R3+0x6200], desc[UR16][R240.64], P4 ;  /* 0x06200000f0037fae */ /* 0x0007e2000a1a1010 */
[----:B------:R-:W-:Y:S02]  /*41d0*/  LOP3.LUT P4, RZ, R4, 0x1, RZ, 0xc0, !PT ;  /* 0x0000000104ff7812 */ /* 0x000fe4000788c0ff */
[----:B-1----:R-:W-:Y:S01]  /*41e0*/  IMAD R7, R88, 0x19, RZ ;  /* 0x0000001958077824 */ /* 0x002fe200078e02ff */
[----:B------:R1:W-:Y:S01]  /*41f0*/  STL [R1+0x170], R8 ;  /* 0x0001700801007387 */ /* 0x0003e20000100800 */
[----:B------:R-:W-:Y:S01]  /*4200*/  SHF.R.U32.HI R4, RZ, 0x3, R5 ;  /* 0x00000003ff047819 */ /* 0x000fe20000011605 */
[----:B------:R-:W-:-:S02]  /*4210*/  VIADD R73, R11, UR10 ;  /* 0x0000000a0b497c36 */ /* 0x000fc40008000000 */
[C---:B------:R-:W-:Y:S01]  /*4220*/  IMAD.WIDE R238, R7.reuse, 0x4, R184 ;  /* 0x0000000407ee7825 */ /* 0x040fe200078e02b8 */
[----:B------:R2:W-:Y:S03]  /*4230*/  STL [R1+0x16c], R7 ;  /* 0x00016c0701007387 */ /* 0x0005e60000100800 */
[----:B------:R-:W-:Y:S01]  /*4240*/  IMAD.WIDE R236, R7, 0x4, R186 ;  /* 0x0000000407ec7825 */ /* 0x000fe200078e02ba */
[----:B------:R3:W-:Y:S03]  /*4250*/  LDGSTS.E [R3+0x6400], desc[UR16][R238.64], P0 ;  /* 0x06400000ee037fae */ /* 0x0007e600081a1010 */
[----:B-1----:R-:W-:Y:S01]  /*4260*/  IMAD R8, R88, 0x1a, RZ ;  /* 0x0000001a58087824 */ /* 0x002fe200078e02ff */
[----:B------:R3:W-:Y:S01]  /*4270*/  LDGSTS.E [R3+0x6600], desc[UR16][R236.64], P0 ;  /* 0x06600000ec037fae */ /* 0x0007e200081a1010 */
[----:B------:R-:W-:Y:S01]  /*4280*/  LOP3.LUT P0, RZ, R4, 0x1, RZ, 0xc0, !PT ;  /* 0x0000000104ff7812 */ /* 0x000fe2000780c0ff */
[----:B--2---:R-:W-:Y:S01]  /*4290*/  IMAD R7, R88, 0x1b, RZ ;  /* 0x0000001b58077824 */ /* 0x004fe200078e02ff */
[----:B------:R-:W-:Y:S01]  /*42a0*/  SHF.R.U32.HI R4, RZ, 0x2, R5 ;  /* 0x00000002ff047819 */ /* 0x000fe20000011605 */
[C---:B------:R-:W-:Y:S01]  /*42b0*/  IMAD.WIDE R234, R8.reuse, 0x4, R184 ;  /* 0x0000000408ea7825 */ /* 0x040fe200078e02b8 */
[----:B------:R-:W-:Y:S01]  /*42c0*/  SHF.R.U32.HI R5, RZ, 0x1, R5 ;  /* 0x00000001ff057819 */ /* 0x000fe20000011605 */
[----:B------:R1:W-:Y:S02]  /*42d0*/  STL [R1+0x168], R8 ;  /* 0x0001680801007387 */ /* 0x0003e40000100800 */
[----:B------:R-:W-:-:S02]  /*42e0*/  IMAD.WIDE R232, R8, 0x4, R186 ;  /* 0x0000000408e87825 */ /* 0x000fc400078e02ba */
[----:B------:R3:W-:Y:S02]  /*42f0*/  LDGSTS.E [R3+0x6800], desc[UR16][R234.64], P2 ;  /* 0x06800000ea037fae */ /* 0x0007e400091a1010 */
[C---:B------:R-:W-:Y:S02]  /*4300*/  IMAD.WIDE R230, R7.reuse, 0x4, R184 ;  /* 0x0000000407e67825 */ /* 0x040fe400078e02b8 */
[----:B------:R3:W-:Y:S01]  /*4310*/  LDGSTS.E [R3+0x6a00], desc[UR16][R232.64], P2 ;  /* 0x06a00000e8037fae */ /* 0x0007e200091a1010 */
[----:B------:R-:W-:Y:S01]  /*4320*/  LOP3.LUT P2, RZ, R4, 0x1, RZ, 0xc0, !PT ;  /* 0x0000000104ff7812 */ /* 0x000fe2000784c0ff */
[----:B------:R-:W-:Y:S02]  /*4330*/  IMAD.WIDE R228, R7, 0x4, R186 ;  /* 0x0000000407e47825 */ /* 0x000fe400078e02ba */
[----:B------:R3:W-:Y:S02]  /*4340*/  LDGSTS.E [R3+0x6c00], desc[UR16][R230.64], P4 ;  /* 0x06c00000e6037fae */ /* 0x0007e4000a1a1010 */
[----:B-1----:R-:W-:-:S02]  /*4350*/  IMAD R8, R88, 0x1e, RZ ;  /* 0x0000001e58087824 */ /* 0x002fc400078e02ff */
[----:B------:R3:W-:Y:S01]  /*4360*/  LDGSTS.E [R3+0x6e00], desc[UR16][R228.64], P4 ;  /* 0x06e00000e4037fae */ /* 0x0007e2000a1a1010 */
[----:B------:R-:W-:Y:S01]  /*4370*/  LOP3.LUT P4, RZ, R5, 0x1, RZ, 0xc0, !PT ;  /* 0x0000000105ff7812 */ /* 0x000fe2000788c0ff */
[C---:B------:R-:W-:Y:S02]  /*4380*/  IMAD.WIDE R188, R8.reuse, 0x4, R184 ;  /* 0x0000000408bc7825 */ /* 0x040fe400078e02b8 */
[----:B------:R1:W-:Y:S02]  /*4390*/  STL [R1+0x164], R7 ;  /* 0x0001640701007387 */ /* 0x0003e40000100800 */
[----:B------:R-:W-:Y:S02]  /*43a0*/  IMAD.WIDE R192, R8, 0x4, R186 ;  /* 0x0000000408c07825 */ /* 0x000fe400078e02ba */
[----:B------:R3:W-:Y:S02]  /*43b0*/  LDGSTS.E [R3+0x7000], desc[UR16][R226.64], P0 ;  /* 0x07000000e2037fae */ /* 0x0007e400081a1010 */
[----:B------:R-:W-:-:S02]  /*43c0*/  IMAD.SHL.U32 R4, R2, 0x40, RZ ;  /* 0x0000004002047824 */ /* 0x000fc400078e00ff */
[----:B------:R3:W-:Y:S01]  /*43d0*/  LDGSTS.E [R3+0x7200], desc[UR16][R224.64], P0 ;  /* 0x07200000e0037fae */ /* 0x0007e200081a1010 */
[----:B------:R-:W-:Y:S02]  /*43e0*/  IMAD.SHL.U32 R2, R2, 0x10, RZ ;  /* 0x0000001002027824 */ /* 0x000fe400078e00ff */
[----:B-1----:R-:W-:Y:S01]  /*43f0*/  IMAD R7, R88, 0x1f, RZ ;  /* 0x0000001f58077824 */ /* 0x002fe200078e02ff */
[----:B------:R3:W-:Y:S01]  /*4400*/  LDGSTS.E [R3+0x7400], desc[UR16][R222.64], P2 ;  /* 0x07400000de037fae */ /* 0x0007e200091a1010 */
[----:B------:R-:W-:Y:S02]  /*4410*/  LOP3.LUT R4, R4, 0x600, RZ, 0xc0, !PT ;  /* 0x0000060004047812 */ /* 0x000fe400078ec0ff */
[C---:B------:R-:W-:Y:S01]  /*4420*/  IMAD.WIDE R190, R7.reuse, 0x4, R184 ;  /* 0x0000000407be7825 */ /* 0x040fe200078e02b8 */
[----:B------:R3:W-:Y:S01]  /*4430*/  LDGSTS.E [R3+0x7600], desc[UR16][R218.64], P2 ;  /* 0x07600000da037fae */ /* 0x0007e200091a1010 */
[----:B------:R-:W-:Y:S02]  /*4440*/  LOP3.LUT R2, R2, 0x70, RZ, 0xc0, !PT ;  /* 0x0000007002027812 */ /* 0x000fe400078ec0ff */
[----:B------:R-:W-:Y:S01]  /*4450*/  IMAD.WIDE R194, R7, 0x4, R186 ;  /* 0x0000000407c27825 */ /* 0x000fe200078e02ba */
[----:B------:R3:W-:Y:S01]  /*4460*/  LDGSTS.E [R3+0x7800], desc[UR16][R188.64], P4 ;  /* 0x07800000bc037fae */ /* 0x0007e2000a1a1010 */
[----:B------:R-:W-:-:S03]  /*4470*/  IADD3 R2, PT, PT, R4, UR10, R2 ;  /* 0x0000000a04027c10 */ /* 0x000fc6000fffe002 */
[----:B------:R3:W-:Y:S02]  /*4480*/  LDGSTS.E [R3+0x7a00], desc[UR16][R192.64], P4 ;  /* 0x07a00000c0037fae */ /* 0x0007e4000a1a1010 */
[----:B------:R-:W-:Y:S02]  /*4490*/  IMAD R2, R6, 0x4, R2 ;  /* 0x0000000406027824 */ /* 0x000fe400078e0202 */
[----:B------:R3:W-:Y:S04]  /*44a0*/  LDGSTS.E [R3+0x7c00], desc[UR16][R190.64], !P3 ;  /* 0x07c00000be037fae */ /* 0x0007e8000d9a1010 */
[----:B------:R3:W-:Y:S04]  /*44b0*/  LDGSTS.E [R3+0x7e00], desc[UR16][R194.64], !P3 ;  /* 0x07e00000c2037fae */ /* 0x0007e8000d9a1010 */
[----:B------:R-:W0:Y:S04]  /*44c0*/  LDGDEPBAR ;  /* 0x00000000000079af */ /* 0x000e280000000000 */
[----:B------:R3:W-:Y:S04]  /*44d0*/  LDGSTS.E [R220+0x8000], desc[UR16][R98.64], P1 ;  /* 0x0800000062dc7fae */ /* 0x0007e800089a1010 */
        /* <DEDUP_REMOVED lines=31> */
[----:B------:R-:W0:Y:S04]  /*46d0*/  LDGDEPBAR ;  /* 0x00000000000079af */ /* 0x000e280000000000 */
[----:B------:R3:W-:Y:S04]  /*46e0*/  STL [R1+0x160], R10 ;  /* 0x0001600a01007387 */ /* 0x0007e80000100800 */
[----:B------:R3:W-:Y:S04]  /*46f0*/  STL [R1+0x15c], R9 ;  /* 0x00015c0901007387 */ /* 0x0007e80000100800 */
[----:B------:R3:W-:Y:S04]  /*4700*/  STL [R1+0x158], R8 ;  /* 0x0001580801007387 */ /* 0x0007e80000100800 */
[----:B------:R3:W-:Y:S01]  /*4710*/  STL [R1+0x154], R7 ;  /* 0x0001540701007387 */ /* 0x0007e20000100800 */
[----:B------:R-:W-:-:S04]  /*4720*/  DEPBAR.LE SB0, 0x0 ;  /* 0x000080000000791a */ /* 0x000fc80000000000 */
[----:B------:R-:W-:Y:S06]  /*4730*/  BAR.SYNC.DEFER_BLOCKING 0x0 ;  /* 0x0000000000007b1d */ /* 0x000fec0000010000 */
[----:B------:R3:W1:Y:S04]  /*4740*/  LDSM.16.M88.4 R36, [R2] ;  /* 0x000000000224783b */ /* 0x0006680000000200 */
[----:B------:R3:W2:Y:S04]  /*4750*/  LDSM.16.M88.4 R40, [R2+0x800] ;  /* 0x000800000228783b */ /* 0x0006a80000000200 */
[----:B------:R3:W4:Y:S04]  /*4760*/  LDSM.16.M88.4 R148, [R2+0x1000] ;  /* 0x001000000294783b */ /* 0x0007280000000200 */
[----:B------:R3:W1:Y:S04]  /*4770*/  LDSM.16.M88.4 R44, [R2+0x1800] ;  /* 0x00180000022c783b */ /* 0x0006680000000200 */
        /* <DEDUP_REMOVED lines=11> */
[----:B------:R3:W1:Y:S01]  /*4830*/  LDSM.16.M88.4 R120, [R2+0x7800] ;  /* 0x007800000278783b */ /* 0x0006620000000200 */
[----:B--2-4-:R-:W-:Y:S05]  /*4840*/  @!P6 BRA `(.L_x_6) ;  /* 0x000000040004e947 */ /* 0x014fea0003800000 */
[----:B-1----:R-:W-:Y:S01]  /*4850*/  IMAD.MOV.U32 R4, RZ, RZ, R36 ;  /* 0x000000ffff047224 */ /* 0x002fe200078e0024 */
[----:B------:R-:W-:Y:S01]  /*4860*/  MOV R12, R144 ;  /* 0x00000090000c7202 */ /* 0x000fe20000000f00 */
[----:B------:R-:W-:Y:S01]  /*4870*/  IMAD.MOV.U32 R36, RZ, RZ, R37 ;  /* 0x000000ffff247224 */ /* 0x000fe200078e0025 */
[----:B------:R-:W-:Y:S01]  /*4880*/  MOV R29, R130 ;  /* 0x00000082001d7202 */ /* 0x000fe20000000f00 */
[----:B------:R-:W-:Y:S02]  /*4890*/  IMAD.MOV.U32 R37, RZ, RZ, R39 ;  /* 0x000000ffff257224 */ /* 0x000fe400078e0027 */
[----:B------:R-:W-:Y:S02]  /*48a0*/  IMAD.MOV.U32 R39, RZ, RZ, R43 ;  /* 0x000000ffff277224 */ /* 0x000fe400078e002b */
[----:B------:R-:W-:Y:S02]  /*48b0*/  IMAD.MOV.U32 R43, RZ, RZ, R47 ;  /* 0x000000ffff2b7224 */ /* 0x000fe400078e002f */
[----:B------:R-:W-:-:S02]  /*48c0*/  IMAD.MOV.U32 R47, RZ, RZ, R51 ;  /* 0x000000ffff2f7224 */ /* 0x000fc400078e0033 */
[----:B------:R-:W-:Y:S02]  /*48d0*/  IMAD.MOV.U32 R51, RZ, RZ, R55 ;  /* 0x000000ffff337224 */ /* 0x000fe400078e0037 */
[----:B------:R-:W-:Y:S02]  /*48e0*/  IMAD.MOV.U32 R55, RZ, RZ, R59 ;  /* 0x000000ffff377224 */ /* 0x000fe400078e003b */
[----:B------:R-:W-:Y:S02]  /*48f0*/  IMAD.MOV.U32 R5, RZ, RZ, R38 ;  /* 0x000000ffff057224 */ /* 0x000fe400078e0026 */
[----:B---3--:R-:W-:Y:S02]  /*4900*/  IMAD.MOV.U32 R7, RZ, RZ, R42 ;  /* 0x000000ffff077224 */ /* 0x008fe400078e002a */
[----:B------:R-:W-:Y:S01]  /*4910*/  IMAD.MOV.U32 R11, RZ, RZ, R46 ;  /* 0x000000ffff0b7224 */ /* 0x000fe200078e002e */
[----:B------:R-:W-:Y:S01]  /*4920*/  MOV R46, R49 ;  /* 0x00000031002e7202 */ /* 0x000fe20000000f00 */
[----:B------:R-:W-:-:S02]  /*4930*/  IMAD.MOV.U32 R15, RZ, RZ, R50 ;  /* 0x000000ffff0f7224 */ /* 0x000fc400078e0032 */
[----:B------:R-:W-:Y:S02]  /*4940*/  IMAD.MOV.U32 R19, RZ, RZ, R54 ;  /* 0x000000ffff137224 */ /* 0x000fe400078e0036 */
[----:B------:R-:W-:Y:S02]  /*4950*/  IMAD.MOV.U32 R23, RZ, RZ, R58 ;  /* 0x000000ffff177224 */ /* 0x000fe400078e003a */
[----:B------:R-:W-:Y:S02]  /*4960*/  IMAD.MOV.U32 R27, RZ, RZ, R62 ;  /* 0x000000ffff1b7224 */ /* 0x000fe400078e003e */
[----:B------:R-:W-:Y:S01]  /*4970*/  IMAD.MOV.U32 R59, RZ, RZ, R63 ;  /* 0x000000ffff3b7224 */ /* 0x000fe200078e003f */
[----:B------:R-:W-:Y:S01]  /*4980*/  MOV R63, R67 ;  /* 0x00000043003f7202 */ /* 0x000fe20000000f00 */
[----:B------:R-:W-:Y:S02]  /*4990*/  IMAD.MOV.U32 R6, RZ, RZ, R40 ;  /* 0x000000ffff067224 */ /* 0x000fe400078e0028 */
[----:B------:R-:W-:-:S02]  /*49a0*/  IMAD.MOV.U32 R10, RZ, RZ, R44 ;  /* 0x000000ffff0a7224 */ /* 0x000fc400078e002c */
[----:B------:R-:W-:Y:S02]  /*49b0*/  IMAD.MOV.U32 R14, RZ, RZ, R48 ;  /* 0x000000ffff0e7224 */ /* 0x000fe400078e0030 */
[----:B------:R-:W-:Y:S02]  /*49c0*/  IMAD.MOV.U32 R18, RZ, RZ, R52 ;  /* 0x000000ffff127224 */ /* 0x000fe400078e0034 */
[----:B------:R-:W-:Y:S02]  /*49d0*/  IMAD.MOV.U32 R22, RZ, RZ, R56 ;  /* 0x000000ffff167224 */ /* 0x000fe400078e0038 */
[----:B------:R-:W-:Y:S02]  /*49e0*/  IMAD.MOV.U32 R26, RZ, RZ, R60 ;  /* 0x000000ffff1a7224 */ /* 0x000fe400078e003c */
        /* <DEDUP_REMOVED lines=37> */
[----:B------:R-:W-:-:S04]  /*4c40*/  IMAD.MOV.U32 R67, RZ, RZ, R123 ;  /* 0x000000ffff437224 */ /* 0x000fc800078e007b */
[----:B------:R2:W-:Y:S03]  /*4c50*/  STTM.x64 tmem[UR11+0x100], R4 ;  /* 0x00010004000079ed */ /* 0x0005e6000834000b */
.L_x_6:
[----:B--2---:R-:W2:Y:S01]  /*4c60*/  LDC R23, c[0x0][0x3a0] ;  /* 0x0000e800ff177b82 */ /* 0x004ea20000000800 */
[----:B------:R-:W-:Y:S01]  /*4c70*/  P2R R4, PR, RZ, 0x20 ;  /* 0x00000020ff047803 */ /* 0x000fe20000000000 */
[----:B------:R-:W-:Y:S01]  /*4c80*/  IMAD.SHL.U32 R72, R88, 0x20, RZ ;  /* 0x0000002058487824 */ /* 0x000fe200078e00ff */
[----:B------:R-:W4:Y:S01]  /*4c90*/  FENCE.VIEW.ASYNC.T ;  /* 0x00000000000073c6 */ /* 0x000f220000000200 */
[----:B------:R-:W-:Y:S02]  /*4ca0*/  UIADD3 UR18, UPT, UPT, UR13, 0x100, URZ ;  /* 0x000001000d127890 */ /* 0x000fe4000fffe0ff */
[----:B------:R-:W-:-:S04]  /*4cb0*/  IMAD.WIDE R184, R72, 0x4, R184 ;  /* 0x0000000448b87825 */ /* 0x000fc800078e02b8 */
[----:B------:R-:W-:-:S04]  /*4cc0*/  IMAD.WIDE R186, R72, 0x4, R186 ;  /* 0x0000000448ba7825 */ /* 0x000fc800078e02ba */
[C---:B--2---:R-:W-:Y:S02]  /*4cd0*/  VIADD R5, R23.reuse, 0xffffffca ;  /* 0xffffffca17057836 */ /* 0x044fe40000000000 */
[C---:B---3--:R-:W-:Y:S02]  /*4ce0*/  VIADD R7, R23.reuse, 0xffffffc9 ;  /* 0xffffffc917077836 */ /* 0x048fe40000000000 */
[----:B------:R-:W-:Y:S01]  /*4cf0*/  VIADD R22, R23, 0x1f ;  /* 0x0000001f17167836 */ /* 0x000fe20000000000 */
[----:B----4-:R-:W-:Y:S01]  /*4d00*/  BAR.SYNC.DEFER_BLOCKING 0x0 ;  /* 0x0000000000007b1d */ /* 0x010fe20000010000 */
[----:B------:R-:W-:Y:S01]  /*4d10*/  ISETP.GE.U32.AND P2, PT, R5, 0x7fffffab, PT ;  /* 0x7fffffab0500780c */ /* 0x000fe20003f46070 */
[----:B------:R-:W-:Y:S01]  /*4d20*/  VIADD R5, R23, 0xffffffcb ;  /* 0xffffffcb17057836 */ /* 0x000fe20000000000 */
[----:B------:R-:W-:Y:S01]  /*4d30*/  ISETP.GE.U32.AND P0, PT, R7, 0x7fffffaa, PT ;  /* 0x7fffffaa0700780c */ /* 0x000fe20003f06070 */
[C---:B------:R-:W-:Y:S01]  /*4d40*/  VIADD R6, R23.reuse, 0xffffffc8 ;  /* 0xffffffc817067836 */ /* 0x040fe20000000000 */
[----:B------:R-:W-:Y:S01]  /*4d50*/  SEL R13, RZ, 0x4, P2 ;  /* 0x00000004ff0d7807 */ /* 0x000fe20001000000 */
[----:B------:R-:W-:Y:S01]  /*4d60*/  VIADD R14, R23, 0xffffffdb ;  /* 0xffffffdb170e7836 */ /* 0x000fe20000000000 */
[----:B------:R-:W-:Y:S01]  /*4d70*/  ISETP.GE.U32.AND P6, PT, R5, 0x7fffffac, PT ;  /* 0x7fffffac0500780c */ /* 0x000fe20003fc6070 */
[C---:B------:R-:W-:Y:S01]  /*4d80*/  VIADD R8, R23.reuse, 0xffffffdf ;  /* 0xffffffdf17087836 */ /* 0x040fe20000000000 */
[----:B------:R-:W-:Y:S01]  /*4d90*/  SEL R10, RZ, 0x1fffe, P0 ;  /* 0x0001fffeff0a7807 */ /* 0x000fe20000000000 */
[C---:B------:R-:W-:Y:S01]  /*4da0*/  VIADD R7, R23.reuse, 0xffffffdd ;  /* 0xffffffdd17077836 */ /* 0x040fe20000000000 */
[----:B------:R-:W-:Y:S01]  /*4db0*/  ISETP.NE.U32.AND P0, PT, RZ, UR7, PT ;  /* 0x00000007ff007c0c */ /* 0x000fe2000bf05070 */
[----:B------:R-:W-:Y:S01]  /*4dc0*/  VIADD R5, R23, 0xffffffdc ;  /* 0xffffffdc17057836 */ /* 0x000fe20000000000 */
[----:B------:R-:W-:-:S02]  /*4dd0*/  SEL R12, RZ, 0x7fff8, P6 ;  /* 0x0007fff8ff0c7807 */ /* 0x000fc40003000000 */
[----:B------:R-:W-:Y:S02]  /*4de0*/  ISETP.LT.OR P6, PT, R22, 0x20, P0 ;  /* 0x000000201600780c */ /* 0x000fe400007c1670 */
[----:B------:R-:W-:Y:S01]  /*4df0*/  ISETP.GE.U32.AND P1, PT, R6, 0x7fffffa9, PT ;  /* 0x7fffffa90600780c */ /* 0x000fe20003f26070 */
[----:B------:R-:W-:Y:S01]  /*4e00*/  VIADD R6, R23, 0xffffffde ;  /* 0xffffffde17067836 */ /* 0x000fe20000000000 */
[----:B------:R-:W-:Y:S02]  /*4e10*/  ISETP.GE.U32.AND P5, PT, R14, 0x7fffffbc, PT ;  /* 0x7fffffbc0e00780c */ /* 0x000fe40003fa6070 */
[----:B------:R-:W-:Y:S02]  /*4e20*/  SEL R11, RZ, 0x1, P1 ;  /* 0x00000001ff0b7807 */ /* 0x000fe40000800000 */
[----:B------:R-:W-:Y:S02]  /*4e30*/  ISETP.GE.U32.AND P4, PT, R8, 0x7fffffc0, PT ;  /* 0x7fffffc00800780c */ /* 0x000fe40003f86070 */
[----:B------:R-:W-:-:S02]  /*4e40*/  ISETP.GE.U32.AND P3, PT, R6, 0x7fffffbf, PT ;  /* 0x7fffffbf0600780c */ /* 0x000fc40003f66070 */
[----:B------:R-:W-:Y:S02]  /*4e50*/  ISETP.GE.U32.AND P2, PT, R7, 0x7fffffbe, PT ;  /* 0x7fffffbe0700780c */ /* 0x000fe40003f46070 */
[----:B------:R-:W-:Y:S02]  /*4e60*/  ISETP.GE.U32.AND P1, PT, R5, 0x7fffffbd, PT ;  /* 0x7fffffbd0500780c */ /* 0x000fe40003f26070 */
[----:B------:R-:W-:Y:S01]  /*4e70*/  ISETP.NE.AND P5, PT, R4, RZ, PT ;  /* 0x000000ff0400720c */ /* 0x000fe20003fa5270 */
[----:B------:R-:W-:-:S12]  /*4e80*/  @P6 BRA `(.L_x_7) ;  /* 0x0000000000c46947 */ /* 0x000fd80003800000 */
[----:B------:R-:W-:Y:S01]  /*4e90*/  UIADD3 UR5, UPT, UPT, UR10, 0x8000, URZ ;  /* 0x000080000a057890 */ /* 0x000fe2000fffe0ff */
[----:B------:R-:W-:Y:S01]  /*4ea0*/  UMOV UR4, URZ ;  /* 0x000000ff00047c82 */ /* 0x000fe20008000000 */
[----:B------:R-:W-:Y:S02]  /*4eb0*/  UIADD3 UR9, UPT, UPT, UR13, 0x108, URZ ;  /* 0x000001080d097890 */ /* 0x000fe4000fffe0ff */
[----:B------:R-:W-:Y:S02]  /*4ec0*/  USHF.R.U32.HI UR5, URZ, 0x4, UR5 ;  /* 0x00000004ff057899 */ /* 0x000fe40008011605 */
[----:B------:R-:W-:Y:S02]  /*4ed0*/  UIADD3 UR12, UPT, UPT, UR13, 0x110, URZ ;  /* 0x000001100d0c7890 */ /* 0x000fe4000fffe0ff */
[----:B------:R-:W-:Y:S02]  /*4ee0*/  USGXT.U32 UR6, UR5, 0xe ;  /* 0x0000000e0506789a */ /* 0x000fe40008000000 */
[----:B------:R-:W-:-:S02]  /*4ef0*/  UIADD3 UR19, UPT, UPT, UR13, 0x118, URZ ;  /* 0x000001180d137890 */ /* 0x000fc4000fffe0ff */
[----:B------:R-:W-:Y:S02]  /*4f00*/  UIADD3 UR32, UP1, UPT, UR6, 0x2, URZ ;  /* 0x0000000206207890 */ /* 0x000fe4000ff3e0ff */
[----:B------:R-:W-:Y:S02]  /*4f10*/  UIADD3 UR26, UPT, UPT, UR13, 0x80, URZ ;  /* 0x000000800d1a7890 */ /* 0x000fe4000fffe0ff */
[----:B------:R-:W-:Y:S02]  /*4f20*/  UIADD3.X UR33, UPT, UPT, UR4, 0x40004040, URZ, UP1, !UPT ;  /* 0x4000404004217890 */ /* 0x000fe40008ffe4ff */
[----:B------:R-:W-:Y:S02]  /*4f30*/  UIADD3 UR27, UPT, UPT, UR13, 0x120, URZ ;  /* 0x000001200d1b7890 */ /* 0x000fe4000fffe0ff */
[----:B------:R-:W-:Y:S02]  /*4f40*/  UIADD3.64 UR14, UPT, UPT, UR32, 0x2, URZ ;  /* 0x00000002200e7897 */ /* 0x000fe4000fffe0ff */
[----:B------:R-:W-:-:S02]  /*4f50*/  UIADD3.64 UR24, UPT, UPT, UR32, 0x4, URZ ;  /* 0x0000000420187897 */ /* 0x000fc4000fffe0ff */
[----:B------:R-:W-:Y:S02]  /*4f60*/  UIADD3 UR31, UPT, UPT, UR13, 0x80, URZ ;  /* 0x000000800d1f7890 */ /* 0x000fe4000fffe0ff */
[----:B------:R-:W-:Y:S02]  /*4f70*/  UIADD3 UR28, UPT, UPT, UR13, 0x128, URZ ;  /* 0x000001280d1c7890 */ /* 0x000fe4000fffe0ff */
[----:B------:R-:W-:Y:S02]  /*4f80*/  UIADD3 UR46, UPT, UPT, UR13, 0x80, URZ ;  /* 0x000000800d2e7890 */ /* 0x000fe4000fffe0ff */
[----:B------:R-:W-:Y:S01]  /*4f90*/  UIADD3 UR29, UPT, UPT, UR13, 0x130, URZ ;  /* 0x000001300d1d7890 */ /* 0x000fe2000fffe0ff */
[----:B------:R-:W-:Y:S01]  /*4fa0*/  UMOV UR34, 0x0 ;  /* 0x0000000000227882 */ /* 0x000fe20000000000 */
[----:B------:R-:W-:Y:S01]  /*4fb0*/  UMOV UR35, 0x8200910 ;  /* 0x0820091000237882 */ /* 0x000fe20000000000 */
[----:B------:R-:W-:Y:S02]  /*4fc0*/  UIADD3 UR47, UPT, UPT, UR13, 0x80, URZ ;  /* 0x000000800d2f7890 */ /* 0x000fe4000fffe0ff */
[----:B------:R-:W-:Y:S01]  /*4fd0*/  UIADD3 UR30, UPT, UPT, UR13, 0x138, URZ ;  /* 0x000001380d1e7890 */ /* 0x000fe2000fffe0ff */
[----:B------:R-:W-:Y:S01]  /*4fe0*/  UMOV UR7, 0x40004040 ;  /* 0x4000404000077882 */ /* 0x000fe20000000000 */
[----:B------:R-:W-:Y:S01]  /*4ff0*/  UMOV UR36, 0x0 ;  /* 0x0000000000247882 */ /* 0x000fe20000000000 */
[----:B------:R-:W-:Y:S01]  /*5000*/  UMOV UR37, 0x8200910 ;  /* 0x0820091000257882 */ /* 0x000fe20000000000 */
[----:B------:R-:W-:Y:S01]  /*5010*/  UMOV UR38, 0x0 ;  /* 0x0000000000267882 */ /* 0x000fe20000000000 */
[----:B------:R-:W-:Y:S01]  /*5020*/  UMOV UR39, 0x8200910 ;  /* 0x0820091000277882 */ /* 0x000fe20000000000 */
[----:B------:R2:W-:Y:S01]  /*5030*/  UTCHMMA tmem[UR18], gdesc[UR6], tmem[UR13], tmem[UR34], idesc[UR35], !UPT ;  /* 0x00ff2206120079ea */ /* 0x0005e2000f80000d */
[----:B------:R-:W-:Y:S01]  /*5040*/  UMOV UR40, 0x0 ;  /* 0x0000000000287882 */ /* 0x000fe20000000000 */
[----:B------:R-:W-:Y:S01]  /*5050*/  UMOV UR41, 0x8200910 ;  /* 0x0820091000297882 */ /* 0x000fe20000000000 */
[----:B------:R2:W-:Y:S01]  /*5060*/  UTCHMMA tmem[UR9], gdesc[UR32], tmem[UR13], tmem[UR36], idesc[UR37], UPT ;  /* 0x00ff2420090079ea */ /* 0x0005e2000b80000d */
        /* <DEDUP_REMOVED lines=8> */
[----:B------:R-:W-:Y:S01]  /*50f0*/  UMOV UR4, UR8 ;  /* 0x0000000800047c82 */ /* 0x000fe20008000000 */
[----:B------:R-:W-:Y:S01]  /*5100*/  UMOV UR5, URZ ;  /* 0x000000ff00057c82 */ /* 0x000fe20008000000 */
[----:B------:R2:W-:Y:S01]  /*5110*/  UTCHMMA tmem[UR27], gdesc[UR6], tmem[UR26], tmem[UR42], idesc[UR43], !UPT ;  /* 0x00ff2a061b0079ea */ /* 0x0005e2000f80001a */
[----:B------:R-:W-:Y:S01]  /*5120*/  UMOV UR50, 0x0 ;  /* 0x0000000000327882 */ /* 0x000fe20000000000 */
[----:B------:R-:W-:Y:S01]  /*5130*/  UMOV UR51, 0x8200910 ;  /* 0x0820091000337882 */ /* 0x000fe20000000000 */
[----:B------:R2:W-:Y:S01]  /*5140*/  UTCHMMA tmem[UR28], gdesc[UR32], tmem[UR31], tmem[UR44], idesc[UR45], UPT ;  /* 0x00ff2c201c0079ea */ /* 0x0005e2000b80001f */
[----:B------:R-:W-:Y:S01]  /*5150*/  UMOV UR4, UR4 ;  /* 0x0000000400047c82 */ /* 0x000fe20008000000 */
[----:B------:R2:W-:Y:S01]  /*5160*/  UTCHMMA tmem[UR29], gdesc[UR14], tmem[UR46], tmem[UR48], idesc[UR49], UPT ;  /* 0x00ff300e1d0079ea */ /* 0x0005e2000b80002e */
[----:B------:R2:W-:Y:S01]  /*5170*/  UTCHMMA tmem[UR30], gdesc[UR24], tmem[UR47], tmem[UR50], idesc[UR51], UPT ;  /* 0x00ff32181e0079ea */ /* 0x0005e2000b80002f */
[----:B------:R2:W-:Y:S01]  /*5180*/  UTCBAR [UR4], URZ ;  /* 0x000000ff040073e9 */ /* 0x0005e200080000ff */
[----:B------:R-:W-:Y:S01]  /*5190*/  NOP ;  /* 0x0000000000007918 */ /* 0x000fe20000000000 */
.L_x_7:
[----:B------:R-:W3:Y:S04]  /*51a0*/  LDL.LU.64 R4, [R1+0xd8] ;  /* 0x0000d80001047983 */ /* 0x000ee80000300a00 */
[----:B------:R-:W4:Y:S04]  /*51b0*/  LDL.LU.64 R30, [R1+0x110] ;  /* 0x00011000011e7983 */ /* 0x000f280000300a00 */
[----:B------:R-:W5:Y:S04]  /*51c0*/  LDL.LU.64 R6, [R1+0xd0] ;  /* 0x0000d00001067983 */ /* 0x000f680000300a00 */
[----:B--2---:R-:W2:Y:S04]  /*51d0*/  LDL.LU.64 R42, [R1+0xc8] ;  /* 0x0000c800012a7983 */ /* 0x004ea80000300a00 */
[----:B------:R-:W4:Y:S04]  /*51e0*/  LDL.LU.64 R24, [R1+0x118] ;  /* 0x0001180001187983 */ /* 0x000f280000300a00 */
[----:B------:R-:W4:Y:S04]  /*51f0*/  LDL.LU.64 R28, [R1+0x128] ;  /* 0x00012800011c7983 */ /* 0x000f280000300a00 */
[----:B------:R-:W4:Y:S04]  /*5200*/  LDL.LU.64 R26, [R1+0x120] ;  /* 0x00012000011a7983 */ /* 0x000f280000300a00 */
[----:B------:R-:W4:Y:S04]  /*5210*/  LDL.LU.64 R40, [R1+0xe8] ;  /* 0x0000e80001287983 */ /* 0x000f280000300a00 */
[----:B------:R-:W4:Y:S04]  /*5220*/  LDL.LU.64 R20, [R1+0x138] ;  /* 0x0001380001147983 */ /* 0x000f280000300a00 */
[----:B-1----:R-:W4:Y:S04]  /*5230*/  LDL.LU.64 R38, [R1+0xf0] ;  /* 0x0000f00001267983 */ /* 0x002f280000300a00 */
[----:B------:R-:W4:Y:S04]  /*5240*/  LDL.LU.64 R18, [R1+0xe0] ;  /* 0x0000e00001127983 */ /* 0x000f280000300a00 */
[----:B------:R-:W4:Y:S04]  /*5250*/  LDL.LU.64 R16, [R1+0x140] ;  /* 0x0001400001107983 */ /* 0x000f280000300a00 */
[----:B------:R-:W4:Y:S04]  /*5260*/  LDL.LU.64 R32, [R1+0xf8] ;  /* 0x0000f80001207983 */ /* 0x000f280000300a00 */
[----:B------:R-:W4:Y:S04]  /*5270*/  LDL.LU.64 R36, [R1+0x108] ;  /* 0x0001080001247983 */ /* 0x000f280000300a00 */
[----:B------:R-:W4:Y:S01]  /*5280*/  LDL.LU.64 R34, [R1+0x100] ;  /* 0x0001000001227983 */ /* 0x000f220000300a00 */
[C---:B------:R-:W-:Y:S01]  /*5290*/  VIADD R8, R23.reuse, 0xffffffda ;  /* 0xffffffda17087836 */ /* 0x040fe20000000000 */
[----:B------:R-:W-:Y:S01]  /*52a0*/  BAR.SYNC.DEFER_BLOCKING 0x0 ;  /* 0x0000000000007b1d */ /* 0x000fe20000010000 */
[----:B------:R-:W-:-:S05]  /*52b0*/  IADD3 R15, PT, PT, R23, -0x27, RZ ;  /* 0xffffffd9170f7810 */ /* 0x000fca0007ffe0ff */
[----:B------:R-:W-:Y:S01]  /*52c0*/  @!PT LDS RZ, [RZ] ;  /* 0x00000000fffff984 */ /* 0x000fe20000000800 */
[----:B------:R-:W-:Y:S01]  /*52d0*/  @!PT LDS RZ, [RZ] ;  /* 0x00000000fffff984 */ /* 0x000fe20000000800 */
[----:B------:R-:W-:Y:S01]  /*52e0*/  @!PT LDS RZ, [RZ] ;  /* 0x00000000fffff984 */ /* 0x000fe20000000800 */
[----:B------:R-:W-:Y:S04]  /*52f0*/  LDGSTS.E [R3], desc[UR16][R184.64], !P4 ;  /* 0x00000000b8037fae */ /* 0x000fe8000e1a1010 */
[----:B------:R-:W-:Y:S01]  /*5300*/  LDGSTS.E [R3+0x200], desc[UR16][R186.64], !P4 ;  /* 0x00200000ba037fae */ /* 0x000fe2000e1a1010 */
[----:B------:R-:W-:Y:S02]  /*5310*/  ISETP.GE.U32.AND P4, PT, R8, 0x7fffffbb, PT ;  /* 0x7fffffbb0800780c */ /* 0x000fe40003f86070 */
[----:B------:R-:W-:Y:S01]  /*5320*/  ISETP.GE.U32.AND P6, PT, R14, 0x7fffffbc, PT ;  /* 0x7fffffbc0e00780c */ /* 0x000fe20003fc6070 */
[----:B---3--:R-:W-:-:S05]  /*5330*/  IMAD.WIDE R4, R72, 0x4, R4 ;  /* 0x0000000448047825 */ /* 0x008fca00078e0204 */
[----:B------:R4:W-:Y:S01]  /*5340*/  LDGSTS.E [R3+0x400], desc[UR16][R4.64], !P3 ;  /* 0x0040000004037fae */ /* 0x0009e2000d9a1010 */
[----:B-----5:R-:W-:-:S04]  /*5350*/  IMAD.WIDE R6, R72, 0x4, R6 ;  /* 0x0000000448067825 */ /* 0x020fc800078e0206 */
[C---:B--2---:R-:W-:Y:S01]  /*5360*/  IMAD.WIDE R8, R72.reuse, 0x4, R42 ;  /* 0x0000000448087825 */ /* 0x044fe200078e022a */
[----:B------:R1:W-:Y:S01]  /*5370*/  LDGSTS.E [R3+0x600], desc[UR16][R6.64], !P3 ;  /* 0x0060000006037fae */ /* 0x0003e2000d9a1010 */
[----:B------:R-:W-:Y:S02]  /*5380*/  ISETP.GE.U32.AND P3, PT, R15, 0x7fffffba, PT ;  /* 0x7fffffba0f00780c */ /* 0x000fe40003f66070 */
[----:B------:R-:W-:Y:S01]  /*5390*/  VIADD R15, R23, 0xffffffd8 ;  /* 0xffffffd8170f7836 */ /* 0x000fe20000000000 */
[----:B------:R2:W-:Y:S01]  /*53a0*/  LDGSTS.E [R3+0x800], desc[UR16][R8.64], !P2 ;  /* 0x0080000008037fae */ /* 0x0005e2000d1a1010 */
[----:B----4-:R-:W-:-:S05]  /*53b0*/  IMAD.WIDE R4, R72, 0x4, R40 ;  /* 0x0000000448047825 */ /* 0x010fca00078e0228 */
[----:B------:R3:W-:Y:S01]  /*53c0*/  LDGSTS.E [R3+0xa00], desc[UR16][R4.64], !P2 ;  /* 0x00a0000004037fae */ /* 0x0007e2000d1a1010 */
[----:B-1----:R-:W-:-:S04]  /*53d0*/  IMAD.WIDE R6, R72, 0x4, R38 ;  /* 0x0000000448067825 */ /* 0x002fc800078e0226 */
[----:B--2---:R-:W-:Y:S01]  /*53e0*/  IMAD.WIDE R8, R72, 0x4, R18 ;  /* 0x0000000448087825 */ /* 0x004fe200078e0212 */
[----:B------:R1:W-:Y:S03]  /*53f0*/  LDGSTS.E [R3+0xc00], desc[UR16][R6.64], !P1 ;  /* 0x00c0000006037fae */ /* 0x0003e6000c9a1010 */
[----:B------:R-:W-:Y:S01]  /*5400*/  IMAD.MOV.U32 R18, RZ, RZ, R16 ;  /* 0x000000ffff127224 */ /* 0x000fe200078e0010 */
[----:B------:R2:W-:Y:S01]  /*5410*/  LDGSTS.E [R3+0xe00], desc[UR16][R8.64], !P1 ;  /* 0x00e0000008037fae */ /* 0x0005e2000c9a1010 */
[----:B------:R-:W-:-:S03]  /*5420*/  IMAD.MOV.U32 R19, RZ, RZ, R17 ;  /* 0x000000ffff137224 */ /* 0x000fc600078e0011 */
[----:B------:R-:W4:Y:S01]  /*5430*/  LDL.LU.64 R16, [R1+0x130] ;  /* 0x0001300001107983 */ /* 0x000f220000300a00 */
[----:B------:R-:W-:Y:S01]  /*5440*/  VIADD R14, R23, 0xffffffd6 ;  /* 0xffffffd6170e7836 */ /* 0x000fe20000000000 */
[----:B------:R-:W-:Y:S01]  /*5450*/  ISETP.GE.U32.AND P2, PT, R15, 0x7fffffb9, PT ;  /* 0x7fffffb90f00780c */ /* 0x000fe20003f46070 */
[----:B---3--:R-:W-:-:S04]  /*5460*/  IMAD.WIDE R4, R72, 0x4, R36 ;  /* 0x0000000448047825 */ /* 0x008fc800078e0224 */
[C---:B-1----:R-:W-:Y:S01]  /*5470*/  IMAD.WIDE R6, R72.reuse, 0x4, R34 ;  /* 0x0000000448067825 */ /* 0x042fe200078e0222 */
[----:B------:R1:W-:Y:S03]  /*5480*/  LDGSTS.E [R3+0x1000], desc[UR16][R4.64], !P6 ;  /* 0x0100000004037fae */ /* 0x0003e6000f1a1010 */
[----:B--2---:R-:W-:Y:S01]  /*5490*/  IMAD.WIDE R8, R72, 0x4, R32 ;  /* 0x0000000448087825 */ /* 0x004fe200078e0220 */
[----:B------:R2:W-:Y:S01]  /*54a0*/  LDGSTS.E [R3+0x1200], desc[UR16][R6.64], !P6 ;  /* 0x0120000006037fae */ /* 0x0005e2000f1a1010 */
[----:B------:R-:W-:Y:S02]  /*54b0*/  ISETP.GE.U32.AND P6, PT, R14, 0x7fffffb7, PT ;  /* 0x7fffffb70e00780c */ /* 0x000fe40003fc6070 */
[C---:B------:R-:W-:Y:S01]  /*54c0*/  VIADD R15, R23.reuse, 0xffffffd7 ;  /* 0xffffffd7170f7836 */ /* 0x040fe20000000000 */
[----:B------:R3:W-:Y:S01]  /*54d0*/  LDGSTS.E [R3+0x1400], desc[UR16][R8.64], !P4 ;  /* 0x0140000008037fae */ /* 0x0007e2000e1a1010 */
[----:B------:R-:W-:-:S02]  /*54e0*/  VIADD R14, R23, 0xffffffd4 ;  /* 0xffffffd4170e7836 */ /* 0x000fc40000000000 */
[----:B-1----:R-:W-:Y:S01]  /*54f0*/  IMAD.WIDE R4, R72, 0x4, R30 ;  /* 0x0000000448047825 */ /* 0x002fe200078e021e */
[----:B------:R-:W-:-:S03]  /*5500*/  ISETP.GE.U32.AND P1, PT, R15, 0x7fffffb8, PT ;  /* 0x7fffffb80f00780c */ /* 0x000fc60003f26070 */
[----:B--2---:R-:W-:Y:S01]  /*5510*/  IMAD.WIDE R6, R72, 0x4, R26 ;  /* 0x0000000448067825 */ /* 0x004fe200078e021a */
[----:B------:R1:W-:Y:S03]  /*5520*/  LDGSTS.E [R3+0x1600], desc[UR16][R4.64], !P4 ;  /* 0x0160000004037fae */ /* 0x0003e6000e1a1010 */
[----:B---3--:R-:W-:-:S05]  /*5530*/  VIADD R8, R23, 0xffffffd5 ;  /* 0xffffffd517087836 */ /* 0x008fca0000000000 */
[----:B------:R-:W-:Y:S01]  /*5540*/  ISETP.GE.U32.AND P4, PT, R8, 0x7fffffb6, PT ;  /* 0x7fffffb60800780c */ /* 0x000fe20003f86070 */
[C---:B------:R-:W-:Y:S02]  /*5550*/  IMAD.WIDE R8, R72.reuse, 0x4, R24 ;  /* 0x0000000448087825 */ /* 0x040fe400078e0218 */
[----:B------:R-:W2:Y:S02]  /*5560*/  LDL.LU.64 R24, [R1+0x148] ;  /* 0x0001480001187983 */ /* 0x000ea40000300a00 */
[----:B-1----:R-:W-:Y:S02]  /*5570*/  IMAD.WIDE R4, R72, 0x4, R28 ;  /* 0x0000000448047825 */ /* 0x002fe400078e021c */
[----:B------:R-:W3:Y:S04]  /*5580*/  LDL.LU.64 R32, [R1+0xc0] ;  /* 0x0000c00001207983 */ /* 0x000ee80000300a00 */
[----:B------:R1:W-:Y:S04]  /*5590*/  LDGSTS.E [R3+0x1800], desc[UR16][R4.64], !P3 ;  /* 0x0180000004037fae */ /* 0x0003e8000d9a1010 */
[----:B------:R5:W-:Y:S01]  /*55a0*/  LDGSTS.E [R3+0x1a00], desc[UR16][R6.64], !P3 ;  /* 0x01a0000006037fae */ /* 0x000be2000d9a1010 */
[----:B------:R-:W-:Y:S01]  /*55b0*/  ISETP.GE.U32.AND P3, PT, R14, 0x7fffffb5, PT ;  /* 0x7fffffb50e00780c */ /* 0x000fe20003f66070 */
[----:B------:R-:W-:-:S02]  /*55c0*/  VIADD R14, R23, 0xffffffcc ;  /* 0xffffffcc170e7836 */ /* 0x000fc40000000000 */
[----:B------:R-:W-:Y:S01]  /*55d0*/  LDGSTS.E [R3+0x1c00], desc[UR16][R8.64], !P2 ;  /* 0x01c0000008037fae */ /* 0x000fe2000d1a1010 */
[----:B-1----:R-:W-:-:S03]  /*55e0*/  IMAD.WIDE R4, R72, 0x4, R20 ;  /* 0x0000000448047825 */ /* 0x002fc600078e0214 */
[----:B------:R-:W3:Y:S01]  /*55f0*/  LDL.LU.64 R30, [R1+0xb8] ;  /* 0x0000b800011e7983 */ /* 0x000ee20000300a00 */
[----:B-----5:R-:W-:-:S03]  /*5600*/  IMAD.WIDE R6, R72, 0x4, R18 ;  /* 0x0000000448067825 */ /* 0x020fc600078e0212 */
[----:B------:R1:W-:Y:S01]  /*5610*/  LDGSTS.E [R3+0x1e00], desc[UR16][R4.64], !P2 ;  /* 0x01e0000004037fae */ /* 0x0003e2000d1a1010 */
[----:B------:R-:W-:Y:S01]  /*5620*/  ISETP.GE.U32.AND P2, PT, R14, 0x7fffffad, PT ;  /* 0x7fffffad0e00780c */ /* 0x000fe20003f46070 */
[C---:B------:R-:W-:Y:S02]  /*5630*/  VIADD R14, R23.reuse, 0xffffffcd ;  /* 0xffffffcd170e7836 */ /* 0x040fe40000000000 */
[----:B------:R5:W-:Y:S01]  /*5640*/  LDGSTS.E [R3+0x2000], desc[UR16][R6.64], !P1 ;  /* 0x0200000006037fae */ /* 0x000be2000c9a1010 */
[----:B------:R-:W-:Y:S02]  /*5650*/  VIADD R15, R23, 0xffffffcf ;  /* 0xffffffcf170f7836 */ /* 0x000fe40000000000 */
[----:B------:R-:W-:Y:S01]  /*5660*/  IMAD.IADD R11, R11, 0x1, R10 ;  /* 0x000000010b0b7824 */ /* 0x000fe200078e020a */
[----:B------:R-:W3:Y:S01]  /*5670*/  LDL.LU.64 R28, [R1+0xb0] ;  /* 0x0000b000011c7983 */ /* 0x000ee20000300a00 */
[C---:B-1----:R-:W-:Y:S02]  /*5680*/  VIADD R4, R23.reuse, 0xffffffc2 ;  /* 0xffffffc217047836 */ /* 0x042fe40000000000 */
[----:B-----5:R-:W-:-:S02]  /*5690*/  VIADD R6, R23, 0xffffffc3 ;  /* 0xffffffc317067836 */ /* 0x020fc40000000000 */
[----:B------:R-:W-:Y:S01]  /*56a0*/  VIADD R7, R23, 0xffffffc4 ;  /* 0xffffffc417077836 */ /* 0x000fe20000000000 */
[----:B------:R-:W-:Y:S01]  /*56b0*/  LOP3.LUT R11, R11, 0x3, RZ, 0xc0, !PT ;  /* 0x000000030b0b7812 */ /* 0x000fe200078ec0ff */
[----:B------:R-:W5:Y:S03]  /*56c0*/  LDL.LU.64 R26, [R1+0xa8] ;  /* 0x0000a800011a7983 */ /* 0x000f660000300a00 */
[----:B------:R-:W-:Y:S01]  /*56d0*/  IADD3 R11, PT, PT, R11, R12, R13 ;  /* 0x0000000c0b0b7210 */ /* 0x000fe20007ffe00d */
[----:B------:R-:W5:Y:S04]  /*56e0*/  LDL.LU.64 R40, [R1+0xa0] ;  /* 0x0000a00001287983 */ /* 0x000f680000300a00 */
[----:B------:R-:W5:Y:S01]  /*56f0*/  LDL.LU.64 R38, [R1+0x98] ;  /* 0x0000980001267983 */ /* 0x000f620000300a00 */
[----:B----4-:R-:W-:-:S04]  /*5700*/  IMAD.WIDE R8, R72, 0x4, R16 ;  /* 0x0000000448087825 */ /* 0x010fc800078e0210 */
[C---:B------:R-:W-:Y:S01]  /*5710*/  VIADD R16, R23.reuse, 0xffffffce ;  /* 0xffffffce17107836 */ /* 0x040fe20000000000 */
[----:B------:R1:W-:Y:S01]  /*5720*/  LDGSTS.E [R3+0x2200], desc[UR16][R8.64], !P1 ;  /* 0x0220000008037fae */ /* 0x0003e2000c9a1010 */
[----:B------:R-:W-:Y:S01]  /*5730*/  ISETP.GE.U32.AND P1, PT, R14, 0x7fffffae, PT ;  /* 0x7fffffae0e00780c */ /* 0x000fe20003f26070 */
[----:B------:R-:W-:Y:S01]  /*5740*/  VIADD R14, R23, 0xffffffc1 ;  /* 0xffffffc1170e7836 */ /* 0x000fe20000000000 */
[----:B------:R-:W-:Y:S02]  /*5750*/  SEL R17, RZ, 0x1, P2 ;  /* 0x00000001ff117807 */ /* 0x000fe40001000000 */
[----:B------:R-:W-:Y:S02]  /*5760*/  ISETP.GE.U32.AND P2, PT, R16, 0x7fffffaf, PT ;  /* 0x7fffffaf1000780c */ /* 0x000fe40003f46070 */
[----:B------:R-:W-:Y:S02]  /*5770*/  SEL R16, RZ, 0x1fffe, P1 ;  /* 0x0001fffeff107807 */ /* 0x000fe40000800000 */
[----:B------:R-:W-:-:S02]  /*5780*/  ISETP.GE.U32.AND P1, PT, R15, 0x7fffffb0, PT ;  /* 0x7fffffb00f00780c */ /* 0x000fc40003f26070 */
[----:B------:R-:W-:Y:S02]  /*5790*/  SEL R5, RZ, 0x4, P2 ;  /* 0x00000004ff057807 */ /* 0x000fe40001000000 */
[----:B------:R-:W-:Y:S02]  /*57a0*/  ISETP.GE.U32.AND P2, PT, R14, 0x7fffffa2, PT ;  /* 0x7fffffa20e00780c */ /* 0x000fe40003f46070 */
[----:B-1----:R-:W-:Y:S02]  /*57b0*/  SEL R9, RZ, 0x7fff8, P1 ;  /* 0x0007fff8ff097807 */ /* 0x002fe40000800000 */
[----:B------:R-:W-:Y:S01]  /*57c0*/  ISETP.GE.U32.AND P1, PT, R4, 0x7fffffa3, PT ;  /* 0x7fffffa30400780c */ /* 0x000fe20003f26070 */
[----:B------:R-:W-:Y:S01]  /*57d0*/  VIADD R4, R23, 0xffffffc5 ;  /* 0xffffffc517047836 */ /* 0x000fe20000000000 */
[----:B------:R-:W-:Y:S02]  /*57e0*/  SEL R14, RZ, 0x1fffe, P2 ;  /* 0x0001fffeff0e7807 */ /* 0x000fe40001000000 */
[----:B------:R-:W-:-:S02]  /*57f0*/  ISETP.GE.U32.AND P2, PT, R6, 0x7fffffa4, PT ;  /* 0x7fffffa40600780c */ /* 0x000fc40003f46070 */
[----:B------:R-:W-:Y:S02]  /*5800*/  SEL R6, RZ, 0x4, P1 ;  /* 0x00000004ff067807 */ /* 0x000fe40000800000 */
[----:B------:R-:W-:Y:S02]  /*5810*/  ISETP.GE.U32.AND P1, PT, R7, 0x7fffffa5, PT ;  /* 0x7fffffa50700780c */ /* 0x000fe40003f26070 */
[----:B------:R-:W-:Y:S02]  /*5820*/  SEL R7, RZ, 0x7fff8, P2 ;  /* 0x0007fff8ff077807 */ /* 0x000fe40001000000 */
[----:B------:R-:W-:Y:S01]  /*5830*/  ISETP.GE.U32.AND P2, PT, R4, 0x7fffffa6, PT ;  /* 0x7fffffa60400780c */ /* 0x000fe20003f46070 */
[----:B------:R-:W-:Y:S01]  /*5840*/  IMAD.IADD R16, R17, 0x1, R16 ;  /* 0x0000000111107824 */ /* 0x000fe200078e0210 */
[----:B------:R-:W-:Y:S02]  /*5850*/  SEL R15, RZ, 0x1, P1 ;  /* 0x00000001ff0f7807 */ /* 0x000fe40000800000 */
[----:B------:R-:W-:-:S02]  /*5860*/  SEL R4, RZ, 0x1fffe, P2 ;  /* 0x0001fffeff047807 */ /* 0x000fc40001000000 */
[----:B------:R-:W-:-:S03]  /*5870*/  LOP3.LUT R16, R16, 0x3, RZ, 0xc0, !PT ;  /* 0x0000000310107812 */ /* 0x000fc600078ec0ff */
[----:B------:R-:W-:Y:S01]  /*5880*/  IMAD.IADD R4, R15, 0x1, R4 ;  /* 0x000000010f047824 */ /* 0x000fe200078e0204 */
[----:B------:R-:W-:-:S04]  /*5890*/  IADD3 R9, PT, PT, R16, R9, R5 ;  /* 0x0000000910097210 */ /* 0x000fc80007ffe005 */
[----:B------:R-:W-:Y:S01]  /*58a0*/  LOP3.LUT R12, R4, 0x3, RZ, 0xc0, !PT ;  /* 0x00000003040c7812 */ /* 0x000fe200078ec0ff */
[----:B--2---:R-:W-:Y:S02]  /*58b0*/  IMAD.WIDE R4, R72, 0x4, R24 ;  /* 0x0000000448047825 */ /* 0x004fe400078e0218 */
[----:B------:R-:W2:Y:S01]  /*58c0*/  LDL.LU.64 R24, [R1+0x90] ;  /* 0x0000900001187983 */ /* 0x000ea20000300a00 */
[C---:B------:R-:W-:Y:S01]  /*58d0*/  IADD3 R8, PT, PT, R23.reuse, -0x3a, RZ ;  /* 0xffffffc617087810 */ /* 0x040fe20007ffe0ff */
[C---:B------:R-:W-:Y:S02]  /*58e0*/  VIADD R19, R23.reuse, 0xffffffc0 ;  /* 0xffffffc017137836 */ /* 0x040fe40000000000 */
[----:B------:R-:W-:Y:S01]  /*58f0*/  VIADD R18, R23, 0xffffffc7 ;  /* 0xffffffc717127836 */ /* 0x000fe20000000000 */
[----:B------:R-:W-:Y:S01]  /*5900*/  ISETP.GE.U32.AND P1, PT, R8, 0x7fffffa7, PT ;  /* 0x7fffffa70800780c */ /* 0x000fe20003f26070 */
[----:B------:R-:W4:Y:S01]  /*5910*/  LDL.LU.64 R36, [R1+0x88] ;  /* 0x0000880001247983 */ /* 0x000f220000300a00 */
[----:B------:R-:W-:-:S02]  /*5920*/  ISETP.GE.U32.AND P2, PT, R19, 0x7fffffa1, PT ;  /* 0x7fffffa11300780c */ /* 0x000fc40003f46070 */
[----:B------:R-:W-:Y:S01]  /*5930*/  SEL R8, RZ, 0x4, P1 ;  /* 0x00000004ff087807 */ /* 0x000fe20000800000 */
[----:B------:R-:W4:Y:S01]  /*5940*/  LDL.LU.64 R34, [R1+0x80] ;  /* 0x0000800001227983 */ /* 0x000f220000300a00 */
[----:B------:R-:W-:Y:S02]  /*5950*/  ISETP.GE.U32.AND P1, PT, R18, 0x7fffffa8, PT ;  /* 0x7fffffa81200780c */ /* 0x000fe40003f26070 */
[----:B------:R-:W-:Y:S01]  /*5960*/  SEL R18, RZ, 0x1, P2 ;  /* 0x00000001ff127807 */ /* 0x000fe20001000000 */
[----:B------:R1:W-:Y:S01]  /*5970*/  LDGSTS.E [R3+0x2400], desc[UR16][R4.64], !P6 ;  /* 0x0240000004037fae */ /* 0x0003e2000f1a1010 */
[----:B------:R-:W-:-:S03]  /*5980*/  SEL R10, RZ, 0x7fff8, P1 ;  /* 0x0007fff8ff0a7807 */ /* 0x000fc60000800000 */
[----:B------:R-:W-:Y:S01]  /*5990*/  IMAD.IADD R14, R18, 0x1, R14 ;  /* 0x00000001120e7824 */ /* 0x000fe200078e020e */
[----:B------:R-:W-:Y:S01]  /*59a0*/  IADD3 R13, PT, PT, R12, R10, R8 ;  /* 0x0000000a0c0d7210 */ /* 0x000fe20007ffe008 */
[----:B------:R-:W-:-:S03]  /*59b0*/  IMAD.SHL.U32 R10, R11, 0x100, RZ ;  /* 0x000001000b0a7824 */ /* 0x000fc600078e00ff */
[----:B------:R-:W-:Y:S01]  /*59c0*/  LOP3.LUT R14, R14, 0x3, RZ, 0xc0, !PT ;  /* 0x000000030e0e7812 */ /* 0x000fe200078ec0ff */
[----:B------:R-:W-:Y:S01]  /*59d0*/  VIADD R8, R23, 0xffffffd2 ;  /* 0xffffffd217087836 */ /* 0x000fe20000000000 */
[----:B------:R-:W-:Y:S02]  /*59e0*/  LOP3.LUT R10, R10, 0xf00, RZ, 0xe2, !PT ;  /* 0x00000f000a0a7812 */ /* 0x000fe400078ee2ff */
[----:B------:R-:W-:Y:S01]  /*59f0*/  IADD3 R14, PT, PT, R14, R7, R6 ;  /* 0x000000070e0e7210 */ /* 0x000fe20007ffe006 */
[C---:B---3--:R-:W-:Y:S02]  /*5a00*/  IMAD.WIDE R6, R72.reuse, 0x4, R32 ;  /* 0x0000000448067825 */ /* 0x048fe400078e0220 */
[----:B------:R-:W3:Y:S02]  /*5a10*/  LDL.LU.64 R32, [R1+0x78] ;  /* 0x0000780001207983 */ /* 0x000ee40000300a00 */
[----:B-1----:R-:W-:Y:S02]  /*5a20*/  IMAD.WIDE R4, R72, 0x4, R30 ;  /* 0x0000000448047825 */ /* 0x002fe400078e021e */
[----:B------:R1:W-:Y:S01]  /*5a30*/  LDGSTS.E [R3+0x2600], desc[UR16][R6.64], !P6 ;  /* 0x0260000006037fae */ /* 0x0003e2000f1a1010 */
[----:B------:R-:W-:Y:S01]  /*5a40*/  ISETP.GE.U32.AND P6, PT, R8, 0x7fffffb3, PT ;  /* 0x7fffffb30800780c */ /* 0x000fe20003fc6070 */
[----:B------:R-:W-:-:S02]  /*5a50*/  IMAD R11, R9, 0x1000, R10 ;  /* 0x00001000090b7824 */ /* 0x000fc400078e020a */
[C---:B-----5:R-:W-:Y:S01]  /*5a60*/  IMAD.WIDE R8, R72.reuse, 0x4, R26 ;  /* 0x0000000448087825 */ /* 0x060fe200078e021a */
[----:B------:R-:W5:Y:S04]  /*5a70*/  LDL.LU.64 R30, [R1+0x70] ;  /* 0x00007000011e7983 */ /* 0x000f680000300a00 */
[----:B------:R-:W-:Y:S01]  /*5a80*/  LDGSTS.E [R3+0x2800], desc[UR16][R4.64], !P4 ;  /* 0x0280000004037fae */ /* 0x000fe2000e1a1010 */
[----:B-1----:R-:W-:-:S03]  /*5a90*/  IMAD.WIDE R6, R72, 0x4, R28 ;  /* 0x0000000448067825 */ /* 0x002fc600078e021c */
[----:B------:R-:W5:Y:S04]  /*5aa0*/  LDL.LU.64 R28, [R1+0x68] ;  /* 0x00006800011c7983 */ /* 0x000f680000300a00 */
[----:B------:R-:W-:Y:S04]  /*5ab0*/  LDGSTS.E [R3+0x2a00], desc[UR16][R6.64], !P4 ;  /* 0x02a0000006037fae */ /* 0x000fe8000e1a1010 */
[----:B------:R2:W-:Y:S04]  /*5ac0*/  LDGSTS.E [R3+0x2c00], desc[UR16][R8.64], !P3 ;  /* 0x02c0000008037fae */ /* 0x0005e8000d9a1010 */
[----:B------:R-:W5:Y:S01]  /*5ad0*/  LDL.LU.64 R26, [R1+0x60] ;  /* 0x00006000011a7983 */ /* 0x000f620000300a00 */
[----:B--2---:R-:W-:-:S03]  /*5ae0*/  IMAD.WIDE R8, R72, 0x4, R24 ;  /* 0x0000000448087825 */ /* 0x004fc600078e0218 */
[----:B------:R-:W2:Y:S01]  /*5af0*/  LDL.LU.64 R24, [R1+0x58] ;  /* 0x0000580001187983 */ /* 0x000ea20000300a00 */
[----:B------:R-:W-:-:S03]  /*5b00*/  VIADD R20, R23, 0xffffffd3 ;  /* 0xffffffd317147836 */ /* 0x000fc60000000000 */
[----:B------:R-:W2:Y:S02]  /*5b10*/  LDL.LU.64 R44, [R1+0x50] ;  /* 0x00005000012c7983 */ /* 0x000ea40000300a00 */
[----:B------:R-:W-:Y:S01]  /*5b20*/  ISETP.GE.U32.AND P1, PT, R20, 0x7fffffb4, PT ;  /* 0x7fffffb41400780c */ /* 0x000fe20003f26070 */
[C---:B------:R-:W-:Y:S01]  /*5b30*/  IMAD.WIDE R4, R72.reuse, 0x4, R40 ;  /* 0x0000000448047825 */ /* 0x040fe200078e0228 */
[----:B------:R-:W2:Y:S03]  /*5b40*/  LDL.LU.64 R42, [R1+0x48] ;  /* 0x00004800012a7983 */ /* 0x000ea60000300a00 */
[----:B------:R-:W-:Y:S01]  /*5b50*/  VIADD R10, R23, 0xffffffd1 ;  /* 0xffffffd1170a7836 */ /* 0x000fe20000000000 */
[----:B------:R-:W2:Y:S01]  /*5b60*/  LDL.LU.64 R40, [R1+0x40] ;  /* 0x0000400001287983 */ /* 0x000ea20000300a00 */
[----:B------:R-:W-:-:S03]  /*5b70*/  IMAD.WIDE R6, R72, 0x4, R38 ;  /* 0x0000000448067825 */ /* 0x000fc600078e0226 */
[----:B------:R-:W-:Y:S01]  /*5b80*/  ISETP.GE.U32.AND P4, PT, R10, 0x7fffffb2, PT ;  /* 0x7fffffb20a00780c */ /* 0x000fe20003f86070 */
[----:B------:R4:W-:Y:S04]  /*5b90*/  LDGSTS.E [R3+0x2e00], desc[UR16][R4.64], !P3 ;  /* 0x02e0000004037fae */ /* 0x0009e8000d9a1010 */
[----:B------:R-:W2:Y:S04]  /*5ba0*/  LDL.LU.64 R38, [R1+0x38] ;  /* 0x0000380001267983 */ /* 0x000ea80000300a00 */
[----:B------:R1:W-:Y:S01]  /*5bb0*/  LDGSTS.E [R3+0x3000], desc[UR16][R6.64], !P1 ;  /* 0x0300000006037fae */ /* 0x0003e2000c9a1010 */
[----:B----4-:R-:W-:-:S03]  /*5bc0*/  IMAD.WIDE R4, R72, 0x4, R36 ;  /* 0x0000000448047825 */ /* 0x010fc600078e0224 */
[----:B------:R3:W-:Y:S04]  /*5bd0*/  LDGSTS.E [R3+0x3200], desc[UR16][R8.64], !P1 ;  /* 0x0320000008037fae */ /* 0x0007e8000c9a1010 */
[----:B------:R-:W4:Y:S01]  /*5be0*/  LDL.LU.64 R36, [R1+0x30] ;  /* 0x0000300001247983 */ /* 0x000f220000300a00 */
[----:B-1----:R-:W-:-:S03]  /*5bf0*/  IMAD.WIDE R6, R72, 0x4, R34 ;  /* 0x0000000448067825 */ /* 0x002fc600078e0222 */
[----:B------:R5:W-:Y:S01]  /*5c00*/  LDGSTS.E [R3+0x3400], desc[UR16][R4.64], !P6 ;  /* 0x0340000004037fae */ /* 0x000be2000f1a1010 */
[----:B---3--:R-:W-:-:S03]  /*5c10*/  IMAD.WIDE R8, R72, 0x4, R32 ;  /* 0x0000000448087825 */ /* 0x008fc600078e0220 */
[----:B------:R-:W3:Y:S04]  /*5c20*/  LDL.LU.64 R34, [R1+0x28] ;  /* 0x0000280001227983 */ /* 0x000ee80000300a00 */
[----:B------:R-:W3:Y:S01]  /*5c30*/  LDL.LU.64 R32, [R1+0x20] ;  /* 0x0000200001207983 */ /* 0x000ee20000300a00 */
[----:B-----5:R-:W-:-:S03]  /*5c40*/  IMAD.WIDE R4, R72, 0x4, R30 ;  /* 0x0000000448047825 */ /* 0x020fc600078e021e */
[----:B------:R1:W-:Y:S04]  /*5c50*/  LDGSTS.E [R3+0x3600], desc[UR16][R6.64], !P6 ;  /* 0x0360000006037fae */ /* 0x0003e8000f1a1010 */
[----:B------:R-:W5:Y:S04]  /*5c60*/  LDL.LU.64 R30, [R1+0x18] ;  /* 0x00001800011e7983 */ /* 0x000f680000300a00 */
[----:B------:R1:W-:Y:S02]  /*5c70*/  LDGSTS.E [R3+0x3800], desc[UR16][R8.64], !P4 ;  /* 0x0380000008037fae */ /* 0x0003e4000e1a1010 */
[----:B-1----:R-:W-:-:S02]  /*5c80*/  IMAD.WIDE R6, R72, 0x4, R28 ;  /* 0x0000000448067825 */ /* 0x002fc400078e021c */
[----:B------:R2:W-:Y:S04]  /*5c90*/  LDGSTS.E [R3+0x3a00], desc[UR16][R4.64], !P4 ;  /* 0x03a0000004037fae */ /* 0x0005e8000e1a1010 */
[----:B------:R-:W3:Y:S01]  /*5ca0*/  LDL.LU.64 R28, [R1+0x10] ;  /* 0x00001000011c7983 */ /* 0x000ee20000300a00 */
[----:B------:R-:W-:-:S03]  /*5cb0*/  IMAD.WIDE R8, R72, 0x4, R26 ;  /* 0x0000000448087825 */ /* 0x000fc600078e021a */
[----:B------:R-:W3:Y:S01]  /*5cc0*/  LDL.LU.64 R26, [R1+0x8] ;  /* 0x00000800011a7983 */ /* 0x000ee20000300a00 */
[----:B--2---:R-:W-:-:S03]  /*5cd0*/  IMAD.WIDE R4, R72, 0x4, R24 ;  /* 0x0000000448047825 */ /* 0x004fc600078e0218 */
[----:B------:R-:W2:Y:S01]  /*5ce0*/  LDL.LU.64 R24, [R1] ;  /* 0x0000000001187983 */ /* 0x000ea20000300a00 */
[----:B------:R-:W-:-:S05]  /*5cf0*/  LOP3.LUT R14, R14, 0xf, RZ, 0xc0, !PT ;  /* 0x0000000f0e0e7812 */ /* 0x000fca00078ec0ff */
[----:B------:R-:W-:-:S05]  /*5d00*/  IMAD R13, R13, 0x10, R14 ;  /* 0x000000100d0d7824 */ /* 0x000fca00078e020e */
[----:B------:R-:W-:-:S05]  /*5d10*/  LOP3.LUT R12, R13, 0xff, RZ, 0xc0, !PT ;  /* 0x000000ff0d0c7812 */ /* 0x000fca00078ec0ff */
[----:B------:R-:W-:Y:S02]  /*5d20*/  IMAD.IADD R10, R11, 0x1, R12 ;  /* 0x000000010b0a7824 */ /* 0x000fe400078e020c */
[----:B------:R-:W-:-:S03]  /*5d30*/  VIADD R11, R23, 0xffffffd0 ;  /* 0xffffffd0170b7836 */ /* 0x000fc60000000000 */
[----:B------:R-:W-:Y:S02]  /*5d40*/  LOP3.LUT R10, R10, 0xffff, RZ, 0xc0, !PT ;  /* 0x0000ffff0a0a7812 */ /* 0x000fe400078ec0ff */
[----:B------:R-:W-:Y:S02]  /*5d50*/  ISETP.GE.U32.AND P3, PT, R11, 0x7fffffb1, PT ;  /* 0x7fffffb10b00780c */ /* 0x000fe40003f66070 */
[----:B------:R-:W-:-:S04]  /*5d60*/  SHF.R.U32.HI R11, RZ, 0xf, R10 ;  /* 0x0000000fff0b7819 */ /* 0x000fc8000001160a */
[----:B------:R-:W-:Y:S02]  /*5d70*/  LOP3.LUT P1, RZ, R11, 0x1, RZ, 0xc0, !PT ;  /* 0x000000010bff7812 */ /* 0x000fe4000782c0ff */
[----:B------:R-:W-:-:S04]  /*5d80*/  SHF.R.U32.HI R11, RZ, 0xe, R10 ;  /* 0x0000000eff0b7819 */ /* 0x000fc8000001160a */
[----:B------:R-:W-:Y:S01]  /*5d90*/  LOP3.LUT P6, RZ, R11, 0x1, RZ, 0xc0, !PT ;  /* 0x000000010bff7812 */ /* 0x000fe200078cc0ff */
[----:B------:R1:W-:Y:S01]  /*5da0*/  LDGSTS.E [R3+0x3c00], desc[UR16][R6.64], !P3 ;  /* 0x03c0000006037fae */ /* 0x0003e2000d9a1010 */
[----:B------:R-:W-:-:S03]  /*5db0*/  SHF.R.U32.HI R11, RZ, 0xd, R10 ;  /* 0x0000000dff0b7819 */ /* 0x000fc6000001160a */
[----:B------:R4:W-:Y:S01]  /*5dc0*/  LDGSTS.E [R3+0x3e00], desc[UR16][R8.64], !P3 ;  /* 0x03e0000008037fae */ /* 0x0009e2000d9a1010 */
[----:B------:R-:W-:Y:S02]  /*5dd0*/  LOP3.LUT P4, RZ, R11, 0x1, RZ, 0xc0, !PT ;  /* 0x000000010bff7812 */ /* 0x000fe4000788c0ff */
[----:B------:R-:W-:Y:S01]  /*5de0*/  SHF.R.U32.HI R11, RZ, 0xc, R10 ;  /* 0x0000000cff0b7819 */ /* 0x000fe2000001160a */
[----:B------:R5:W-:Y:S03]  /*5df0*/  LDGSTS.E [R3+0x4000], desc[UR16][R4.64], P1 ;  /* 0x0400000004037fae */ /* 0x000be600089a1010 */
[----:B------:R-:W-:Y:S01]  /*5e00*/  LOP3.LUT P3, RZ, R11, 0x1, RZ, 0xc0, !PT ;  /* 0x000000010bff7812 */ /* 0x000fe2000786c0ff */
[----:B-1----:R-:W-:Y:S01]  /*5e10*/  IMAD.WIDE R6, R72, 0x4, R44 ;  /* 0x0000000448067825 */ /* 0x002fe200078e022c */
[----:B------:R-:W-:-:S03]  /*5e20*/  SHF.R.U32.HI R11, RZ, 0xb, R10 ;  /* 0x0000000bff0b7819 */ /* 0x000fc6000001160a */
[C---:B----4-:R-:W-:Y:S01]  /*5e30*/  IMAD.WIDE R8, R72.reuse, 0x4, R42 ;  /* 0x0000000448087825 */ /* 0x050fe200078e022a */
[----:B------:R1:W-:Y:S03]  /*5e40*/  LDGSTS.E [R3+0x4200], desc[UR16][R6.64], P1 ;  /* 0x0420000006037fae */ /* 0x0003e600089a1010 */
[----:B-----5:R-:W-:Y:S01]  /*5e50*/  IMAD.WIDE R4, R72, 0x4, R40 ;  /* 0x0000000448047825 */ /* 0x020fe200078e0228 */
[----:B------:R-:W-:Y:S01]  /*5e60*/  LOP3.LUT P1, RZ, R11, 0x1, RZ, 0xc0, !PT ;  /* 0x000000010bff7812 */ /* 0x000fe2000782c0ff */
[----:B------:R-:W-:Y:S01]  /*5e70*/  LDGSTS.E [R3+0x4400], desc[UR16][R8.64], P6 ;  /* 0x0440000008037fae */ /* 0x000fe2000b1a1010 */
[----:B------:R-:W-:-:S03]  /*5e80*/  SHF.R.U32.HI R11, RZ, 0xa, R10 ;  /* 0x0000000aff0b7819 */ /* 0x000fc6000001160a */
[----:B------:R4:W-:Y:S01]  /*5e90*/  LDGSTS.E [R3+0x4600], desc[UR16][R4.64], P6 ;  /* 0x0460000004037fae */ /* 0x0009e2000b1a1010 */
[----:B------:R-:W-:Y:S01]  /*5ea0*/  LOP3.LUT P6, RZ, R11, 0x1, RZ, 0xc0, !PT ;  /* 0x000000010bff7812 */ /* 0x000fe200078cc0ff */
[C---:B-1----:R-:W-:Y:S01]  /*5eb0*/  IMAD.WIDE R6, R72.reuse, 0x4, R36 ;  /* 0x0000000448067825 */ /* 0x042fe200078e0224 */
[----:B------:R-:W-:Y:S01]  /*5ec0*/  SHF.R.U32.HI R11, RZ, 0x9, R10 ;  /* 0x00000009ff0b7819 */ /* 0x000fe2000001160a */
[----:B------:R-:W1:Y:S02]  /*5ed0*/  S2R R21, SR_TID.X ;  /* 0x0000000000157919 */ /* 0x000e640000002100 */
[----:B----4-:R-:W-:-:S04]  /*5ee0*/  IMAD.WIDE R4, R72, 0x4, R38 ;  /* 0x0000000448047825 */ /* 0x010fc800078e0226 */
[C---:B---3--:R-:W-:Y:S01]  /*5ef0*/  IMAD.WIDE R8, R72.reuse, 0x4, R34 ;  /* 0x0000000448087825 */ /* 0x048fe200078e0222 */
[----:B------:R3:W-:Y:S04]  /*5f00*/  LDGSTS.E [R3+0x4800], desc[UR16][R4.64], P4 ;  /* 0x0480000004037fae */ /* 0x0007e8000a1a1010 */
[----:B------:R4:W-:Y:S01]  /*5f10*/  LDGSTS.E [R3+0x4a00], desc[UR16][R6.64], P4 ;  /* 0x04a0000006037fae */ /* 0x0009e2000a1a1010 */
[----:B------:R-:W-:Y:S02]  /*5f20*/  LOP3.LUT P4, RZ, R11, 0x1, RZ, 0xc0, !PT ;  /* 0x000000010bff7812 */ /* 0x000fe4000788c0ff */
[----:B------:R-:W-:Y:S01]  /*5f30*/  SHF.R.U32.HI R11, RZ, 0x8, R10 ;  /* 0x00000008ff0b7819 */ /* 0x000fe2000001160a */
[----:B------:R5:W-:Y:S01]  /*5f40*/  LDGSTS.E [R3+0x4c00], desc[UR16][R8.64], P3 ;  /* 0x04c0000008037fae */ /* 0x000be200099a1010 */
[----:B---3--:R-:W-:-:S04]  /*5f50*/  IMAD.WIDE R4, R72, 0x4, R32 ;  /* 0x0000000448047825 */ /* 0x008fc800078e0220 */
[C---:B----4-:R-:W-:Y:S01]  /*5f60*/  IMAD.WIDE R6, R72.reuse, 0x4, R30 ;  /* 0x0000000448067825 */ /* 0x050fe200078e021e */
[----:B------:R3:W-:Y:S01]  /*5f70*/  LDGSTS.E [R3+0x4e00], desc[UR16][R4.64], P3 ;  /* 0x04e0000004037fae */ /* 0x0007e200099a1010 */
[----:B------:R-:W-:Y:S02]  /*5f80*/  LOP3.LUT P3, RZ, R11, 0x1, RZ, 0xc0, !PT ;  /* 0x000000010bff7812 */ /* 0x000fe4000786c0ff */
[C---:B-----5:R-:W-:Y:S01]  /*5f90*/  IMAD.WIDE R8, R72.reuse, 0x4, R28 ;  /* 0x0000000448087825 */ /* 0x060fe200078e021c */
[----:B------:R-:W-:Y:S01]  /*5fa0*/  SHF.R.U32.HI R11, RZ, 0x7, R10 ;  /* 0x00000007ff0b7819 */ /* 0x000fe2000001160a */
[----:B------:R-:W-:Y:S02]  /*5fb0*/  LDGSTS.E [R3+0x5000], desc[UR16][R6.64], P1 ;  /* 0x0500000006037fae */ /* 0x000fe400089a1010 */
[C---:B------:R-:W-:Y:S02]  /*5fc0*/  IMAD.WIDE R250, R72.reuse, 0x4, R250 ;  /* 0x0000000448fa7825 */ /* 0x040fe400078e02fa */
[----:B------:R4:W-:Y:S02]  /*5fd0*/  LDGSTS.E [R3+0x5200], desc[UR16][R8.64], P1 ;  /* 0x0520000008037fae */ /* 0x0009e400089a1010 */
[----:B---3--:R-:W-:Y:S01]  /*5fe0*/  IMAD.WIDE R4, R72, 0x4, R26 ;  /* 0x0000000448047825 */ /* 0x008fe200078e021a */
[----:B------:R-:W-:-:S02]  /*5ff0*/  LOP3.LUT P1, RZ, R11, 0x1, RZ, 0xc0, !PT ;  /* 0x000000010bff7812 */ /* 0x000fc4000782c0ff */
[----:B------:R-:W-:Y:S01]  /*6000*/  SHF.R.U32.HI R11, RZ, 0x6, R10 ;  /* 0x00000006ff0b7819 */ /* 0x000fe2000001160a */
[C---:B------:R-:W-:Y:S01]  /*6010*/  IMAD.WIDE R248, R72.reuse, 0x4, R248 ;  /* 0x0000000448f87825 */ /* 0x040fe200078e02f8 */
[----:B------:R3:W-:Y:S01]  /*6020*/  LDGSTS.E [R3+0x5400], desc[UR16][R4.64], P6 ;  /* 0x0540000004037fae */ /* 0x0007e2000b1a1010 */
[----:B----4-:R-:W-:Y:S02]  /*6030*/  SHF.R.U32.HI R8, RZ, 0x5, R10 ;  /* 0x00000005ff087819 */ /* 0x010fe4000001160a */
[----:B------:R-:W-:-:S04]  /*6040*/  IMAD.WIDE R246, R72, 0x4, R246 ;  /* 0x0000000448f67825 */ /* 0x000fc800078e02f6 */
[----:B------:R-:W-:-:S04]  /*6050*/  IMAD.WIDE R244, R72, 0x4, R244 ;  /* 0x0000000448f47825 */ /* 0x000fc800078e02f4 */
[----:B------:R-:W-:-:S04]  /*6060*/  IMAD.WIDE R242, R72, 0x4, R242 ;  /* 0x0000000448f27825 */ /* 0x000fc800078e02f2 */
[----:B------:R-:W-:Y:S01]  /*6070*/  IMAD.WIDE R240, R72, 0x4, R240 ;  /* 0x0000000448f07825 */ /* 0x000fe200078e02f0 */
[----:B---3--:R-:W-:-:S03]  /*6080*/  SHF.R.U32.HI R4, RZ, 0x3, R10 ;  /* 0x00000003ff047819 */ /* 0x008fc6000001160a */
[----:B------:R-:W-:-:S04]  /*6090*/  IMAD.WIDE R238, R72, 0x4, R238 ;  /* 0x0000000448ee7825 */ /* 0x000fc800078e02ee */
[----:B------:R-:W-:Y:S01]  /*60a0*/  IMAD.WIDE R236, R72, 0x4, R236 ;  /* 0x0000000448ec7825 */ /* 0x000fe200078e02ec */
[----:B-1----:R-:W-:-:S03]  /*60b0*/  LOP3.LUT R21, R21, 0x1f, RZ, 0xc0, !PT ;  /* 0x0000001f15157812 */ /* 0x002fc600078ec0ff */
[----:B------:R-:W-:Y:S02]  /*60c0*/  VIADD R23, R23, 0xffffffe0 ;  /* 0xffffffe017177836 */ /* 0x000fe40000000000 */
[----:B------:R-:W-:-:S04]  /*60d0*/  IMAD.WIDE R234, R72, 0x4, R234 ;  /* 0x0000000448ea7825 */ /* 0x000fc800078e02ea */
        /* <DEDUP_REMOVED lines=9> */
[----:B------:R-:W-:Y:S02]  /*6170*/  IMAD.SHL.U32 R145, R89, 0x20, RZ ;  /* 0x0000002059917824 */ /* 0x000fe400078e00ff */
        /* <DEDUP_REMOVED lines=15> */
[----:B--2---:R-:W-:-:S05]  /*6270*/  IMAD.WIDE R6, R72, 0x4, R24 ;  /* 0x0000000448067825 */ /* 0x004fca00078e0218 */
[----:B------:R1:W-:Y:S01]  /*6280*/  LDGSTS.E [R3+0x5600], desc[UR16][R6.64], P6 ;  /* 0x0560000006037fae */ /* 0x0003e2000b1a1010 */
[----:B------:R-:W-:-:S03]  /*6290*/  LOP3.LUT P6, RZ, R11, 0x1, RZ, 0xc0, !PT ;  /* 0x000000010bff7812 */ /* 0x000fc600078cc0ff */
[----:B------:R1:W-:Y:S04]  /*62a0*/  LDGSTS.E [R3+0x5800], desc[UR16][R250.64], P4 ;  /* 0x05800000fa037fae */ /* 0x0003e8000a1a1010 */
[----:B------:R1:W-:Y:S01]  /*62b0*/  LDGSTS.E [R3+0x5a00], desc[UR16][R248.64], P4 ;  /* 0x05a00000f8037fae */ /* 0x0003e2000a1a1010 */
[----:B------:R-:W-:Y:S02]  /*62c0*/  LOP3.LUT P4, RZ, R8, 0x1, RZ, 0xc0, !PT ;  /* 0x0000000108ff7812 */ /* 0x000fe4000788c0ff */
[----:B------:R-:W-:Y:S01]  /*62d0*/  SHF.R.U32.HI R8, RZ, 0x4, R10 ;  /* 0x00000004ff087819 */ /* 0x000fe2000001160a */
[----:B------:R1:W-:Y:S04]  /*62e0*/  LDGSTS.E [R3+0x5c00], desc[UR16][R246.64], P3 ;  /* 0x05c00000f6037fae */ /* 0x0003e800099a1010 */
[----:B------:R1:W-:Y:S01]  /*62f0*/  LDGSTS.E [R3+0x5e00], desc[UR16][R244.64], P3 ;  /* 0x05e00000f4037fae */ /* 0x0003e200099a1010 */
[----:B------:R-:W-:-:S03]  /*6300*/  LOP3.LUT P3, RZ, R8, 0x1, RZ, 0xc0, !PT ;  /* 0x0000000108ff7812 */ /* 0x000fc6000786c0ff */
[----:B------:R1:W-:Y:S04]  /*6310*/  LDGSTS.E [R3+0x6000], desc[UR16][R242.64], P1 ;  /* 0x06000000f2037fae */ /* 0x0003e800089a1010 */
[----:B------:R1:W-:Y:S04]  /*6320*/  LDGSTS.E [R3+0x6200], desc[UR16][R240.64], P1 ;  /* 0x06200000f0037fae */ /* 0x0003e800089a1010 */
[----:B------:R1:W-:Y:S01]  /*6330*/  LDGSTS.E [R3+0x6400], desc[UR16][R238.64], P6 ;  /* 0x06400000ee037fae */ /* 0x0003e2000b1a1010 */
[----:B------:R-:W-:-:S03]  /*6340*/  ISETP.GE.AND P1, PT, R21, R23, PT ;  /* 0x000000171500720c */ /* 0x000fc60003f26270 */
[----:B------:R1:W-:Y:S01]  /*6350*/  LDGSTS.E [R3+0x6600], desc[UR16][R236.64], P6 ;  /* 0x06600000ec037fae */ /* 0x0003e2000b1a1010 */
[----:B------:R-:W-:Y:S02]  /*6360*/  LOP3.LUT P6, RZ, R4, 0x1, RZ, 0xc0, !PT ;  /* 0x0000000104ff7812 */ /* 0x000fe400078cc0ff */
[--C-:B------:R-:W-:Y:S01]  /*6370*/  SHF.R.U32.HI R4, RZ, 0x2, R10.reuse ;  /* 0x00000002ff047819 */ /* 0x100fe2000001160a */
[----:B------:R1:W-:Y:S01]  /*6380*/  LDGSTS.E [R3+0x6800], desc[UR16][R234.64], P4 ;  /* 0x06800000ea037fae */ /* 0x0003e2000a1a1010 */
[----:B------:R-:W-:-:S03]  /*6390*/  SHF.R.U32.HI R10, RZ, 0x1, R10 ;  /* 0x00000001ff0a7819 */ /* 0x000fc6000001160a */
[----:B------:R1:W-:Y:S01]  /*63a0*/  LDGSTS.E [R3+0x6a00], desc[UR16][R232.64], P4 ;  /* 0x06a00000e8037fae */ /* 0x0003e2000a1a1010 */
[----:B------:R-:W-:-:S03]  /*63b0*/  LOP3.LUT P4, RZ, R4, 0x1, RZ, 0xc0, !PT ;  /* 0x0000000104ff7812 */ /* 0x000fc6000788c0ff */
[----:B------:R1:W-:Y:S01]  /*63c0*/  LDGSTS.E [R3+0x6c00], desc[UR16][R230.64], P3 ;  /* 0x06c00000e6037fae */ /* 0x0003e200099a1010 */
[----:B------:R-:W-:-:S03]  /*63d0*/  SEL R4, RZ, 0x4, P1 ;  /* 0x00000004ff047807 */ /* 0x000fc60000800000 */
[----:B------:R1:W-:Y:S01]  /*63e0*/  LDGSTS.E [R3+0x6e00], desc[UR16][R228.64], P3 ;  /* 0x06e00000e4037fae */ /* 0x0003e200099a1010 */
[----:B------:R-:W-:Y:S02]  /*63f0*/  ISETP.GT.AND P3, PT, R22, 0x3f, PT ;  /* 0x0000003f1600780c */ /* 0x000fe40003f64270 */
[----:B------:R-:W-:Y:S01]  /*6400*/  LOP3.LUT P1, RZ, R10, 0x1, RZ, 0xc0, !PT ;  /* 0x000000010aff7812 */ /* 0x000fe2000782c0ff */
[----:B------:R1:W-:Y:S01]  /*6410*/  LDGSTS.E [R3+0x7000], desc[UR16][R226.64], P6 ;  /* 0x07000000e2037fae */ /* 0x0003e2000b1a1010 */
[----:B------:R-:W-:-:S03]  /*6420*/  SEL R4, R4, RZ, P3 ;  /* 0x000000ff04047207 */ /* 0x000fc60001800000 */
[----:B------:R1:W-:Y:S01]  /*6430*/  LDGSTS.E [R3+0x7200], desc[UR16][R224.64], P6 ;  /* 0x07200000e0037fae */ /* 0x0003e2000b1a1010 */
[----:B------:R-:W-:-:S03]  /*6440*/  ISETP.NE.U32.AND P3, PT, R4, RZ, PT ;  /* 0x000000ff0400720c */ /* 0x000fc60003f65070 */
[----:B------:R1:W-:Y:S04]  /*6450*/  LDGSTS.E [R3+0x7400], desc[UR16][R222.64], P4 ;  /* 0x07400000de037fae */ /* 0x0003e8000a1a1010 */
[----:B------:R1:W-:Y:S04]  /*6460*/  LDGSTS.E [R3+0x7600], desc[UR16][R218.64], P4 ;  /* 0x07600000da037fae */ /* 0x0003e8000a1a1010 */
[----:B------:R1:W-:Y:S04]  /*6470*/  LDGSTS.E [R3+0x7800], desc[UR16][R188.64], P1 ;  /* 0x07800000bc037fae */ /* 0x0003e800089a1010 */
[----:B------:R1:W-:Y:S04]  /*6480*/  LDGSTS.E [R3+0x7a00], desc[UR16][R192.64], P1 ;  /* 0x07a00000c0037fae */ /* 0x0003e800089a1010 */
[----:B------:R1:W-:Y:S04]  /*6490*/  LDGSTS.E [R3+0x7c00], desc[UR16][R190.64], !P2 ;  /* 0x07c00000be037fae */ /* 0x0003e8000d1a1010 */
[----:B------:R1:W-:Y:S04]  /*64a0*/  LDGSTS.E [R3+0x7e00], desc[UR16][R194.64], !P2 ;  /* 0x07e00000c2037fae */ /* 0x0003e8000d1a1010 */
[----:B------:R-:W0:Y:S04]  /*64b0*/  LDGDEPBAR ;  /* 0x00000000000079af */ /* 0x000e280000000000 */
[----:B------:R1:W-:Y:S04]  /*64c0*/  LDGSTS.E [R220+0xc000], desc[UR16][R98.64], P3 ;  /* 0x0c00000062dc7fae */ /* 0x0003e800099a1010 */
[----:B------:R1:W-:Y:S04]  /*64d0*/  LDGSTS.E [R220+0xc400], desc[UR16][R94.64], P3 ;  /* 0x0c4000005edc7fae */ /* 0x0003e800099a1010 */
[----:B------:R1:W-:Y:S04]  /*64e0*/  LDGSTS.E [R220+0xc800], desc[UR16][R90.64], P3 ;  /* 0x0c8000005adc7fae */ /* 0x0003e800099a1010 */
[----:B------:R1:W-:Y:S04]  /*64f0*/  LDGSTS.E [R220+0xcc00], desc[UR16][R100.64], P3 ;  /* 0x0cc0000064dc7fae */ /* 0x0003e800099a1010 */
[----:B------:R1:W-:Y:S01]  /*6500*/  LDGSTS.E [R220+0xd000], desc[UR16][R104.64], P3 ;  /* 0x0d00000068dc7fae */ /* 0x0003e200099a1010 */
[----:B------:R-:W-:-:S03]  /*6510*/  IMAD.WIDE R172, R145, 0x4, R172 ;  /* 0x0000000491ac7825 */ /* 0x000fc600078e02ac */
        /* <DEDUP_REMOVED lines=25> */
[----:B------:R-:W-:-:S03]  /*66b0*/  ISETP.GE.AND P2, PT, R22, 0x40, PT ;  /* 0x000000401600780c */ /* 0x000fc60003f46270 */
        /* <DEDUP_REMOVED lines=12> */
[----:B------:R1:W-:Y:S04]  /*6780*/  LDGSTS.E [R73+0xe200], desc[UR16][R154.64], P3 ;  /* 0x0e2000009a497fae */ /* 0x0003e800099a1010 */
[----:B------:R1:W-:Y:S04]  /*6790*/  LDGSTS.E [R73+0xe600], desc[UR16][R158.64], P3 ;  /* 0x0e6000009e497fae */ /* 0x0003e800099a1010 */
[----:B------:R1:W-:Y:S04]  /*67a0*/  LDGSTS.E [R73+0xea00], desc[UR16][R162.64], P3 ;  /* 0x0ea00000a2497fae */ /* 0x0003e800099a1010 */
[----:B------:R1:W-:Y:S04]  /*67b0*/  LDGSTS.E [R73+0xee00], desc[UR16][R166.64], P3 ;  /* 0x0ee00000a6497fae */ /* 0x0003e800099a1010 */
[----:B------:R1:W-:Y:S01]  /*67c0*/  LDGSTS.E [R73+0xf200], desc[UR16][R170.64], P3 ;  /* 0x0f200000aa497fae */ /* 0x0003e200099a1010 */
[----:B------:R-:W-:-:S03]  /*67d0*/  UMOV UR4, URZ ;  /* 0x000000ff00047c82 */ /* 0x000fc60008000000 */
[----:B------:R1:W-:Y:S04]  /*67e0*/  LDGSTS.E [R73+0xf600], desc[UR16][R174.64], P3 ;  /* 0x0f600000ae497fae */ /* 0x0003e800099a1010 */
[----:B------:R1:W-:Y:S04]  /*67f0*/  LDGSTS.E [R73+0xfa00], desc[UR16][R178.64], P3 ;  /* 0x0fa00000b2497fae */ /* 0x0003e800099a1010 */
[----:B------:R1:W-:Y:S01]  /*6800*/  LDGSTS.E [R73+0xfe00], desc[UR16][R182.64], P3 ;  /* 0x0fe00000b6497fae */ /* 0x0003e200099a1010 */
[----:B------:R-:W-:-:S03]  /*6810*/  ISETP.GE.AND P1, PT, R22, 0x20, PT ;  /* 0x000000201600780c */ /* 0x000fc60003f26270 */
[----:B------:R-:W0:Y:S01]  /*6820*/  LDGDEPBAR ;  /* 0x00000000000079af */ /* 0x000e220000000000 */
[----:B------:R-:W-:Y:S09]  /*6830*/  @!P2 BRA `(.L_x_8) ;  /* 0x0000004400d4a947 */ /* 0x000ff20003800000 */
[----:B------:R-:W2:Y:S01]  /*6840*/  LDL.LU R21, [R1+0x150] ;  /* 0x0001500001157983 */ /* 0x000ea20000300800 */
[----:B------:R-:W-:Y:S02]  /*6850*/  SHF.R.S32.HI R4, RZ, 0x1f, R22 ;  /* 0x0000001fff047819 */ /* 0x000fe40000011416 */
[----:B-1----:R-:W-:Y:S01]  /*6860*/  SHF.R.S32.HI R6, RZ, 0x1f, R221 ;  /* 0x0000001fff067819 */ /* 0x002fe200000114dd */
[----:B------:R-:W3:Y:S01]  /*6870*/  LDL.LU R27, [R1+0x154] ;  /* 0x00015400011b7983 */ /* 0x000ee20000300800 */
[----:B------:R-:W-:Y:S02]  /*6880*/  LEA.HI R4, R4, R22, RZ, 0x5 ;  /* 0x0000001604047211 */ /* 0x000fe400078f28ff */
[----:B------:R-:W-:Y:S01]  /*6890*/  SHF.R.S32.HI R185, RZ, 0x1f, R88 ;  /* 0x0000001fffb97819 */ /* 0x000fe20000011458 */
[----:B------:R-:W4:Y:S01]  /*68a0*/  LDL.LU R26, [R1+0x158] ;  /* 0x00015800011a7983 */ /* 0x000f220000300800 */
[----:B------:R-:W-:Y:S02]  /*68b0*/  SHF.R.S32.HI R73, RZ, 0x1f, R252 ;  /* 0x0000001fff497819 */ /* 0x000fe400000114fc */
[----:B------:R-:W-:Y:S01]  /*68c0*/  R2UR UR19, R19 ;  /* 0x00000000131372ca */ /* 0x000fe200000e0000 */
[----:B------:R-:W5:Y:S01]  /*68d0*/  LDL.LU R25, [R1+0x15c] ;  /* 0x00015c0001197983 */ /* 0x000f620000300800 */
[----:B------:R-:W-:-:S02]  /*68e0*/  SHF.R.S32.HI R144, RZ, 0x1f, R145 ;  /* 0x0000001fff907819 */ /* 0x000fc40000011491 */
[----:B------:R-:W-:Y:S01]  /*68f0*/  SHF.L.U32 R137, R145, 0x3, RZ ;  /* 0x0000000391897819 */ /* 0x000fe200000006ff */
[----:B------:R-:W3:Y:S01]  /*6900*/  LDL.LU R24, [R1+0x160] ;  /* 0x0001600001187983 */ /* 0x000ee20000300800 */
[----:B------:R-:W-:Y:S02]  /*6910*/  SHF.R.S32.HI R8, RZ, 0x1f, R77 ;  /* 0x0000001fff087819 */ /* 0x000fe4000001144d */
[----:B------:R-:W-:Y:S01]  /*6920*/  SHF.L.U64.HI R75, R221, 0x2, R6 ;  /* 0x00000002dd4b7819 */ /* 0x000fe20000010206 */
[----:B------:R-:W3:Y:S01]  /*6930*/  LDL.LU R23, [R1+0x164] ;  /* 0x0001640001177983 */ /* 0x000ee20000300800 */
[----:B------:R-:W-:Y:S02]  /*6940*/  SHF.R.S32.HI R7, RZ, 0x1f, R76 ;  /* 0x0000001fff077819 */ /* 0x000fe4000001144c */
[----:B------:R-:W-:Y:S01]  /*6950*/  SHF.R.S32.HI R5, RZ, 0x1f, R78 ;  /* 0x0000001fff057819 */ /* 0x000fe2000001144e */
[----:B------:R-:W3:Y:S01]  /*6960*/  LDL.LU R30, [R1+0x168] ;  /* 0x00016800011e7983 */ /* 0x000ee20000300800 */
[----:B------:R-:W-:-:S02]  /*6970*/  SHF.L.U64.HI R185, R88, 0x2, R185 ;  /* 0x0000000258b97819 */ /* 0x000fc400000102b9 */
[----:B------:R-:W-:Y:S01]  /*6980*/  SHF.L.U64.HI R73, R252, 0x2, R73 ;  /* 0x00000002fc497819 */ /* 0x000fe20000010249 */
[----:B------:R-:W3:Y:S04]  /*6990*/  LDL.LU R22, [R1+0x16c] ;  /* 0x00016c0001167983 */ /* 0x000ee80000300800 */
[----:B------:R-:W3:Y:S01]  /*69a0*/  LDL.LU R29, [R1+0x170] ;  /* 0x00017000011d7983 */ /* 0x000ee20000300800 */
[----:B------:R-:W-:Y:S02]  /*69b0*/  SHF.L.U64.HI R18, R145, 0x3, R144 ;  /* 0x0000000391127819 */ /* 0x000fe40000010290 */
[----:B------:R-:W-:-:S04]  /*69c0*/  LEA R186, P3, R77, R137, 0x2 ;  /* 0x000000894dba7211 */ /* 0x000fc800078610ff */
[----:B------:R-:W-:Y:S02]  /*69d0*/  LEA.HI.X R17, R77, R18, R8, 0x2, P3 ;  /* 0x000000124d117211 */ /* 0x000fe400018f1408 */
[----:B------:R-:W-:Y:S02]  /*69e0*/  SHF.R.S32.HI R8, RZ, 0x1f, R81 ;  /* 0x0000001fff087819 */ /* 0x000fe40000011451 */
[----:B------:R-:W-:-:S04]  /*69f0*/  LEA R12, P3, R81, R137, 0x2 ;  /* 0x00000089510c7211 */ /* 0x000fc800078610ff */
[----:B------:R-:W-:Y:S02]  /*6a00*/  LEA.HI.X R90, R81, R18, R8, 0x2, P3 ;  /* 0x00000012515a7211 */ /* 0x000fe400018f1408 */
[----:B------:R-:W-:Y:S02]  /*6a10*/  SHF.R.S32.HI R8, RZ, 0x1f, R85 ;  /* 0x0000001fff087819 */ /* 0x000fe40000011455 */
[----:B------:R-:W-:-:S04]  /*6a20*/  LEA R89, P3, R85, R137, 0x2 ;  /* 0x0000008955597211 */ /* 0x000fc800078610ff */
[----:B------:R-:W-:Y:S02]  /*6a30*/  LEA.HI.X R98, R85, R18, R8, 0x2, P3 ;  /* 0x0000001255627211 */ /* 0x000fe400018f1408 */
[----:B------:R-:W-:Y:S02]  /*6a40*/  SHF.R.S32.HI R8, RZ, 0x1f, R197 ;  /* 0x0000001fff087819 */ /* 0x000fe400000114c5 */
[-C--:B------:R-:W-:Y:S02]  /*6a50*/  LEA R97, P3, R197, R137.reuse, 0x2 ;  /* 0x00000089c5617211 */ /* 0x080fe400078610ff */
[----:B------:R-:W-:Y:S02]  /*6a60*/  SHF.R.S32.HI R6, RZ, 0x1f, R79 ;  /* 0x0000001fff067819 */ /* 0x000fe4000001144f */
[-C--:B------:R-:W-:Y:S02]  /*6a70*/  LEA R187, P2, R76, R137.reuse, 0x2 ;  /* 0x000000894cbb7211 */ /* 0x080fe400078410ff */
[----:B------:R-:W-:-:S02]  /*6a80*/  LEA R15, P4, R78, R137, 0x2 ;  /* 0x000000894e0f7211 */ /* 0x000fc400078810ff */
[-C--:B------:R-:W-:Y:S02]  /*6a90*/  LEA R13, P6, R79, R137.reuse, 0x2 ;  /* 0x000000894f0d7211 */ /* 0x080fe400078c10ff */
[-C--:B------:R-:W-:Y:S02]  /*6aa0*/  LEA.HI.X R106, R197, R18.reuse, R8, 0x2, P3 ;  /* 0x00000012c56a7211 */ /* 0x080fe400018f1408 */
[----:B------:R-:W-:Y:S02]  /*6ab0*/  SHF.R.S32.HI R8, RZ, 0x1f, R203 ;  /* 0x0000001fff087819 */ /* 0x000fe400000114cb */
[----:B------:R-:W-:Y:S02]  /*6ac0*/  LEA R105, P3, R203, R137, 0x2 ;  /* 0x00000089cb697211 */ /* 0x000fe400078610ff */
[-C--:B------:R-:W-:Y:S02]  /*6ad0*/  LEA.HI.X R76, R76, R18.reuse, R7, 0x2, P2 ;  /* 0x000000124c4c7211 */ /* 0x080fe400010f1407 */
[----:B------:R-:W-:-:S02]  /*6ae0*/  LEA.HI.X R16, R78, R18, R5, 0x2, P4 ;  /* 0x000000124e107211 */ /* 0x000fc400020f1405 */
[----:B------:R-:W-:Y:S02]  /*6af0*/  LEA.HI.X R14, R79, R18, R6, 0x2, P6 ;  /* 0x000000124f0e7211 */ /* 0x000fe400030f1406 */
[----:B------:R-:W-:Y:S02]  /*6b00*/  SHF.R.S32.HI R7, RZ, 0x1f, R80 ;  /* 0x0000001fff077819 */ /* 0x000fe40000011450 */
[----:B------:R-:W-:Y:S02]  /*6b10*/  SHF.R.S32.HI R5, RZ, 0x1f, R82 ;  /* 0x0000001fff057819 */ /* 0x000fe40000011452 */
[----:B--2---:R-:W-:-:S04]  /*6b20*/  SHF.R.S32.HI R74, RZ, 0x1f, R21 ;  /* 0x0000001fff4a7819 */ /* 0x004fc80000011415 */
[----:B------:R-:W-:Y:S02]  /*6b30*/  SHF.L.U64.HI R74, R21, 0x2, R74 ;  /* 0x00000002154a7819 */ /* 0x000fe4000001024a */
[----:B------:R-:W2:Y:S01]  /*6b40*/  LDL.LU R21, [R1+0x174] ;  /* 0x0001740001157983 */ /* 0x000ea20000300800 */
[-C--:B------:R-:W-:Y:S02]  /*6b50*/  LEA R79, P2, R80, R137.reuse, 0x2 ;  /* 0x00000089504f7211 */ /* 0x080fe400078410ff */
[-C--:B------:R-:W-:Y:S01]  /*6b60*/  LEA R11, P4, R82, R137.reuse, 0x2 ;  /* 0x00000089520b7211 */ /* 0x080fe200078810ff */
[----:B------:R-:W2:Y:S01]  /*6b70*/  LDL.LU R28, [R1+0x178] ;  /* 0x00017800011c7983 */ /* 0x000ea20000300800 */
[----:B------:R-:W-:Y:S02]  /*6b80*/  SHF.R.S32.HI R6, RZ, 0x1f, R83 ;  /* 0x0000001fff067819 */ /* 0x000fe40000011453 */
[----:B------:R-:W-:Y:S02]  /*6b90*/  LEA R10, P6, R83, R137, 0x2 ;  /* 0x00000089530a7211 */ /* 0x000fe400078c10ff */
[----:B------:R-:W-:-:S02]  /*6ba0*/  LEA.HI.X R118, R203, R18, R8, 0x2, P3 ;  /* 0x00000012cb767211 */ /* 0x000fc400018f1408 */
[----:B------:R-:W-:Y:S02]  /*6bb0*/  SHF.R.S32.HI R8, RZ, 0x1f, R207 ;  /* 0x0000001fff087819 */ /* 0x000fe400000114cf */
[----:B------:R-:W-:Y:S02]  /*6bc0*/  LEA R117, P3, R207, R137, 0x2 ;  /* 0x00000089cf757211 */ /* 0x000fe400078610ff */
[-C--:B------:R-:W-:Y:S02]  /*6bd0*/  LEA.HI.X R88, R80, R18.reuse, R7, 0x2, P2 ;  /* 0x0000001250587211 */ /* 0x080fe400010f1407 */
[-C--:B------:R-:W-:Y:S02]  /*6be0*/  LEA.HI.X R92, R82, R18.reuse, R5, 0x2, P4 ;  /* 0x00000012525c7211 */ /* 0x080fe400020f1405 */
[----:B------:R-:W-:Y:S02]  /*6bf0*/  LEA.HI.X R94, R83, R18, R6, 0x2, P6 ;  /* 0x00000012535e7211 */ /* 0x000fe400030f1406 */
[----:B------:R-:W-:-:S02]  /*6c00*/  SHF.R.S32.HI R7, RZ, 0x1f, R84 ;  /* 0x0000001fff077819 */ /* 0x000fc40000011454 */
[----:B------:R-:W-:Y:S02]  /*6c10*/  SHF.R.S32.HI R5, RZ, 0x1f, R86 ;  /* 0x0000001fff057819 */ /* 0x000fe40000011456 */
[-C--:B------:R-:W-:Y:S02]  /*6c20*/  LEA R9, P2, R84, R137.reuse, 0x2 ;  /* 0x0000008954097211 */ /* 0x080fe400078410ff */
[-C--:B------:R-:W-:Y:S02]  /*6c30*/  LEA R91, P4, R86, R137.reuse, 0x2 ;  /* 0x00000089565b7211 */ /* 0x080fe400078810ff */
        /* <DEDUP_REMOVED lines=27> */
[----:B------:R-:W-:Y:S02]  /*6df0*/  IADD3 R186, P3, PT, R186, UR22, RZ ;  /* 0x00000016baba7c10 */ /* 0x000fe4000ff7e0ff */
[-C--:B------:R-:W-:Y:S02]  /*6e00*/  LEA.HI.X R116, R202, R18.reuse, R7, 0x2, P2 ;  /* 0x00000012ca747211 */ /* 0x080fe400010f1407 */
[-C--:B------:R-:W-:Y:S02]  /*6e10*/  LEA.HI.X R120, R204, R18.reuse, R5, 0x2, P4 ;  /* 0x00000012cc787211 */ /* 0x080fe400020f1405 */
[----:B------:R-:W-:Y:S02]  /*6e20*/  LEA.HI.X R122, R205, R18, R6, 0x2, P6 ;  /* 0x00000012cd7a7211 */ /* 0x000fe400030f1406 */
[----:B------:R-:W-:Y:S02]  /*6e30*/  SHF.R.S32.HI R7, RZ, 0x1f, R206 ;  /* 0x0000001fff077819 */ /* 0x000fe400000114ce */
[----:B------:R-:W-:-:S02]  /*6e40*/  SHF.R.S32.HI R5, RZ, 0x1f, R208 ;  /* 0x0000001fff057819 */ /* 0x000fc400000114d0 */
[-C--:B------:R-:W-:Y:S02]  /*6e50*/  LEA R115, P2, R206, R137.reuse, 0x2 ;  /* 0x00000089ce737211 */ /* 0x080fe400078410ff */
[-C--:B------:R-:W-:Y:S02]  /*6e60*/  LEA R119, P4, R208, R137.reuse, 0x2 ;  /* 0x00000089d0777211 */ /* 0x080fe400078810ff */
[----:B------:R-:W-:Y:S02]  /*6e70*/  SHF.R.S32.HI R6, RZ, 0x1f, R209 ;  /* 0x0000001fff067819 */ /* 0x000fe400000114d1 */
[----:B------:R-:W-:Y:S02]  /*6e80*/  LEA R121, P6, R209, R137, 0x2 ;  /* 0x00000089d1797211 */ /* 0x000fe400078c10ff */
[----:B------:R-:W-:Y:S02]  /*6e90*/  IADD3.X R82, PT, PT, R17, UR23, RZ, P3, !PT ;  /* 0x0000001711527c10 */ /* 0x000fe40009ffe4ff */
[----:B------:R-:W-:-:S02]  /*6ea0*/  IADD3 R79, P3, PT, R79, UR22, RZ ;  /* 0x000000164f4f7c10 */ /* 0x000fc4000ff7e0ff */
[-C--:B------:R-:W-:Y:S02]  /*6eb0*/  LEA.HI.X R124, R206, R18.reuse, R7, 0x2, P2 ;  /* 0x00000012ce7c7211 */ /* 0x080fe400010f1407 */
[-C--:B------:R-:W-:Y:S02]  /*6ec0*/  LEA.HI.X R128, R208, R18.reuse, R5, 0x2, P4 ;  /* 0x00000012d0807211 */ /* 0x080fe400020f1405 */
[----:B------:R-:W-:Y:S02]  /*6ed0*/  LEA.HI.X R130, R209, R18, R6, 0x2, P6 ;  /* 0x00000012d1827211 */ /* 0x000fe400030f1406 */
[----:B------:R-:W-:Y:S02]  /*6ee0*/  SHF.R.S32.HI R7, RZ, 0x1f, R210 ;  /* 0x0000001fff077819 */ /* 0x000fe400000114d2 */
[----:B------:R-:W-:Y:S02]  /*6ef0*/  SHF.R.S32.HI R5, RZ, 0x1f, R212 ;  /* 0x0000001fff057819 */ /* 0x000fe400000114d4 */
[----:B------:R-:W-:-:S02]  /*6f00*/  LEA R123, P2, R210, R137, 0x2 ;  /* 0x00000089d27b7211 */ /* 0x000fc400078410ff */
[-C--:B------:R-:W-:Y:S02]  /*6f10*/  LEA R127, P4, R212, R137.reuse, 0x2 ;  /* 0x00000089d47f7211 */ /* 0x080fe400078810ff */
[----:B------:R-:W-:Y:S02]  /*6f20*/  SHF.R.S32.HI R6, RZ, 0x1f, R213 ;  /* 0x0000001fff067819 */ /* 0x000fe400000114d5 */
[----:B------:R-:W-:Y:S02]  /*6f30*/  LEA R129, P6, R213, R137, 0x2 ;  /* 0x00000089d5817211 */ /* 0x000fe400078c10ff */
[----:B------:R-:W-:Y:S02]  /*6f40*/  IADD3.X R88, PT, PT, R88, UR23, RZ, P3, !PT ;  /* 0x0000001758587c10 */ /* 0x000fe40009ffe4ff */
[----:B------:R-:W-:Y:S02]  /*6f50*/  IADD3 R85, P3, PT, R10, UR22, RZ ;  /* 0x000000160a557c10 */ /* 0x000fe4000ff7e0ff */
[----:B------:R-:W-:-:S02]  /*6f60*/  LEA.HI.X R132, R210, R18, R7, 0x2, P2 ;  /* 0x00000012d2847211 */ /* 0x000fc400010f1407 */
[-C--:B------:R-:W-:Y:S02]  /*6f70*/  LEA.HI.X R136, R212, R18.reuse, R5, 0x2, P4 ;  /* 0x00000012d4887211 */ /* 0x080fe400020f1405 */
[----:B------:R-:W-:Y:S02]  /*6f80*/  LEA.HI.X R138, R213, R18, R6, 0x2, P6 ;  /* 0x00000012d58a7211 */ /* 0x000fe400030f1406 */
[-C--:B------:R-:W-:Y:S02]  /*6f90*/  LEA R131, P2, R214, R137.reuse, 0x2 ;  /* 0x00000089d6837211 */ /* 0x080fe400078410ff */
[-C--:B------:R-:W-:Y:S02]  /*6fa0*/  LEA R135, P4, R216, R137.reuse, 0x2 ;  /* 0x00000089d8877211 */ /* 0x080fe400078810ff */
[----:B------:R-:W-:Y:S02]  /*6fb0*/  SHF.R.S32.HI R6, RZ, 0x1f, R217 ;  /* 0x0000001fff067819 */ /* 0x000fe400000114d9 */
[----:B------:R-:W-:-:S02]  /*6fc0*/  LEA R137, P6, R217, R137, 0x2 ;  /* 0x00000089d9897211 */ /* 0x000fc400078c10ff */
[----:B------:R-:W-:Y:S02]  /*6fd0*/  IADD3.X R94, PT, PT, R94, UR23, RZ, P3, !PT ;  /* 0x000000175e5e7c10 */ /* 0x000fe40009ffe4ff */
[----:B------:R-:W-:Y:S02]  /*6fe0*/  IADD3 R91, P3, PT, R91, UR22, RZ ;  /* 0x000000165b5b7c10 */ /* 0x000fe4000ff7e0ff */
[----:B------:R-:W-:Y:S02]  /*6ff0*/  LEA.HI.X R6, R217, R18, R6, 0x2, P6 ;  /* 0x00000012d9067211 */ /* 0x000fe400030f1406 */
[----:B------:R-:W-:Y:S02]  /*7000*/  IADD3 R77, P6, PT, R15, UR22, RZ ;  /* 0x000000160f4d7c10 */ /* 0x000fe4000ffde0ff */
[----:B------:R-:W-:Y:S02]  /*7010*/  IADD3.X R100, PT, PT, R100, UR23, RZ, P3, !PT ;  /* 0x0000001764647c10 */ /* 0x000fe40009ffe4ff */
[----:B------:R-:W-:-:S02]  /*7020*/  IADD3 R97, P3, PT, R97, UR22, RZ ;  /* 0x0000001661617c10 */ /* 0x000fc4000ff7e0ff */
[----:B------:R-:W-:Y:S02]  /*7030*/  IADD3.X R84, PT, PT, R16, UR23, RZ, P6, !PT ;  /* 0x0000001710547c10 */ /* 0x000fe4000b7fe4ff */
[----:B------:R-:W-:Y:S02]  /*7040*/  IADD3 R81, P6, PT, R12, UR22, RZ ;  /* 0x000000160c517c10 */ /* 0x000fe4000ffde0ff */
[----:B------:R-:W-:Y:S02]  /*7050*/  IADD3.X R106, PT, PT, R106, UR23, RZ, P3, !PT ;  /* 0x000000176a6a7c10 */ /* 0x000fe40009ffe4ff */
        /* <DEDUP_REMOVED lines=13> */
[----:B------:R-:W-:Y:S02]  /*7130*/  SHF.R.S32.HI R7, RZ, 0x1f, R214 ;  /* 0x0000001fff077819 */ /* 0x000fe400000114d6 */
[----:B------:R-:W-:-:S02]  /*7140*/  IADD3.X R112, PT, PT, R112, UR23, RZ, P6, !PT ;  /* 0x0000001770707c10 */ /* 0x000fc4000b7fe4ff */
[----:B------:R-:W-:Y:S02]  /*7150*/  IADD3 R105, P6, PT, R105, UR22, RZ ;  /* 0x0000001669697c10 */ /* 0x000fe4000ffde0ff */
[----:B------:R-:W-:Y:S02]  /*7160*/  SHF.R.S32.HI R5, RZ, 0x1f, R216 ;  /* 0x0000001fff057819 */ /* 0x000fe400000114d8 */
[----:B------:R-:W-:Y:S02]  /*7170*/  IADD3.X R134, PT, PT, R134, UR23, RZ, P3, !PT ;  /* 0x0000001786867c10 */ /* 0x000fe40009ffe4ff */
[----:B------:R-:W-:Y:S02]  /*7180*/  LEA.HI.X R7, R214, R18, R7, 0x2, P2 ;  /* 0x00000012d6077211 */ /* 0x000fe400010f1407 */
[----:B------:R-:W-:Y:S02]  /*7190*/  IADD3 R131, P3, PT, R131, UR22, RZ ;  /* 0x0000001683837c10 */ /* 0x000fe4000ff7e0ff */
[----:B------:R-:W-:-:S02]  /*71a0*/  IADD3.X R118, PT, PT, R118, UR23, RZ, P6, !PT ;  /* 0x0000001776767c10 */ /* 0x000fc4000b7fe4ff */
[----:B------:R-:W-:Y:S02]  /*71b0*/  LEA.HI.X R182, R216, R18, R5, 0x2, P4 ;  /* 0x00000012d8b67211 */ /* 0x000fe400020f1405 */
[----:B------:R-:W-:Y:S02]  /*71c0*/  IADD3 R115, P6, PT, R115, UR22, RZ ;  /* 0x0000001673737c10 */ /* 0x000fe4000ffde0ff */
[----:B------:R-:W-:Y:S02]  /*71d0*/  IADD3 R187, P4, PT, R187, UR22, RZ ;  /* 0x00000016bbbb7c10 */ /* 0x000fe4000ff9e0ff */
[----:B------:R-:W-:Y:S02]  /*71e0*/  IADD3.X R140, PT, PT, R7, UR23, RZ, P3, !PT ;  /* 0x00000017078c7c10 */ /* 0x000fe40009ffe4ff */
[----:B------:R-:W-:Y:S02]  /*71f0*/  IADD3 R137, P3, PT, R137, UR22, RZ ;  /* 0x0000001689897c10 */ /* 0x000fe4000ff7e0ff */
[----:B---3--:R-:W-:-:S02]  /*7200*/  SHF.R.S32.HI R7, RZ, 0x1f, R27 ;  /* 0x0000001fff077819 */ /* 0x008fc4000001141b */
[----:B------:R-:W-:Y:S02]  /*7210*/  IADD3.X R124, PT, PT, R124, UR23, RZ, P6, !PT ;  /* 0x000000177c7c7c10 */ /* 0x000fe4000b7fe4ff */
[----:B------:R-:W-:Y:S02]  /*7220*/  IADD3.X R80, PT, PT, R76, UR23, RZ, P4, !PT ;  /* 0x000000174c507c10 */ /* 0x000fe4000a7fe4ff */
[----:B------:R-:W-:Y:S02]  /*7230*/  IADD3 R121, P6, PT, R121, UR22, RZ ;  /* 0x0000001679797c10 */ /* 0x000fe4000ffde0ff */
[----:B------:R-:W-:Y:S02]  /*7240*/  IADD3 R78, P4, PT, R13, UR22, RZ ;  /* 0x000000160d4e7c10 */ /* 0x000fe4000ff9e0ff */
[----:B------:R-:W-:Y:S02]  /*7250*/  IADD3.X R142, PT, PT, R6, UR23, RZ, P3, !PT ;  /* 0x00000017068e7c10 */ /* 0x000fe40009ffe4ff */
[----:B------:R-:W-:-:S02]  /*7260*/  SHF.L.U64.HI R17, R27, 0x2, R7 ;  /* 0x000000021b117819 */ /* 0x000fc40000010207 */
[----:B----4-:R-:W-:Y:S02]  /*7270*/  SHF.R.S32.HI R6, RZ, 0x1f, R26 ;  /* 0x0000001fff067819 */ /* 0x010fe4000001141a */
[----:B-----5:R-:W-:Y:S01]  /*7280*/  SHF.R.S32.HI R7, RZ, 0x1f, R25 ;  /* 0x0000001fff077819 */ /* 0x020fe20000011419 */
[----:B------:R-:W-:Y:S01]  /*7290*/  IMAD.SHL.U32 R16, R27, 0x4, RZ ;  /* 0x000000041b107824 */ /* 0x000fe200078e00ff */
[----:B------:R-:W-:Y:S01]  /*72a0*/  IADD3.X R130, PT, PT, R130, UR23, RZ, P6, !PT ;  /* 0x0000001782827c10 */ /* 0x000fe2000b7fe4ff */
[----:B------:R-:W3:Y:S01]  /*72b0*/  LDL.LU R27, [R1+0x17c] ;  /* 0x00017c00011b7983 */ /* 0x000ee20000300800 */
[----:B------:R-:W-:Y:S01]  /*72c0*/  IADD3.X R86, PT, PT, R14, UR23, RZ, P4, !PT ;  /* 0x000000170e567c10 */ /* 0x000fe2000a7fe4ff */
[C---:B------:R-:W-:Y:S01]  /*72d0*/  IMAD.SHL.U32 R14, R26.reuse, 0x4, RZ ;  /* 0x000000041a0e7824 */ /* 0x040fe200078e00ff */
[----:B------:R-:W-:Y:S02]  /*72e0*/  IADD3 R127, P6, PT, R127, UR22, RZ ;  /* 0x000000167f7f7c10 */ /* 0x000fe4000ffde0ff */
[----:B------:R-:W-:-:S02]  /*72f0*/  SHF.L.U64.HI R15, R26, 0x2, R6 ;  /* 0x000000021a0f7819 */ /* 0x000fc40000010206 */
[C---:B------:R-:W-:Y:S01]  /*7300*/  SHF.L.U64.HI R13, R25.reuse, 0x2, R7 ;  /* 0x00000002190d7819 */ /* 0x040fe20000010207 */
[----:B------:R-:W4:Y:S01]  /*7310*/  LDL.LU R26, [R1+0x180] ;  /* 0x00018000011a7983 */ /* 0x000f220000300800 */
[----:B------:R-:W-:Y:S02]  /*7320*/  SHF.R.S32.HI R6, RZ, 0x1f, R24 ;  /* 0x0000001fff067819 */ /* 0x000fe40000011418 */
[----:B------:R-:W-:Y:S01]  /*7330*/  SHF.R.S32.HI R7, RZ, 0x1f, R23 ;  /* 0x0000001fff077819 */ /* 0x000fe20000011417 */
[----:B------:R-:W-:Y:S01]  /*7340*/  IMAD.SHL.U32 R12, R25, 0x4, RZ ;  /* 0x00000004190c7824 */ /* 0x000fe200078e00ff */
[----:B------:R-:W-:Y:S01]  /*7350*/  IADD3.X R136, PT, PT, R136, UR23, RZ, P6, !PT ;  /* 0x0000001788887c10 */ /* 0x000fe2000b7fe4ff */
[----:B------:R-:W5:Y:S01]  /*7360*/  LDL.LU R25, [R1+0x184] ;  /* 0x0001840001197983 */ /* 0x000f620000300800 */
[----:B------:R-:W-:Y:S01]  /*7370*/  IADD3 R83, P4, PT, R11, UR22, RZ ;  /* 0x000000160b537c10 */ /* 0x000fe2000ff9e0ff */
[----:B------:R-:W-:Y:S01]  /*7380*/  IMAD.SHL.U32 R10, R24, 0x4, RZ ;  /* 0x00000004180a7824 */ /* 0x000fe200078e00ff */
[----:B------:R-:W-:-:S02]  /*7390*/  IADD3 R133, P6, PT, R133, UR22, RZ ;  /* 0x0000001685857c10 */ /* 0x000fc4000ffde0ff */
[----:B------:R-:W-:Y:S02]  /*73a0*/  SHF.L.U64.HI R11, R24, 0x2, R6 ;  /* 0x00000002180b7819 */ /* 0x000fe40000010206 */
[C---:B------:R-:W-:Y:S01]  /*73b0*/  SHF.L.U64.HI R9, R23.reuse, 0x2, R7 ;  /* 0x0000000217097819 */ /* 0x040fe20000010207 */
[----:B------:R-:W5:Y:S01]  /*73c0*/  LDL.LU R24, [R1+0x188] ;  /* 0x0001880001187983 */ /* 0x000f620000300800 */
[----:B------:R-:W-:Y:S02]  /*73d0*/  SHF.R.S32.HI R7, RZ, 0x1f, R22 ;  /* 0x0000001fff077819 */ /* 0x000fe40000011416 */
[----:B------:R-:W-:Y:S01]  /*73e0*/  IADD3.X R76, PT, PT, R8, UR23, RZ, P6, !PT ;  /* 0x00000017084c7c10 */ /* 0x000fe2000b7fe4ff */
[----:B------:R-:W-:Y:S01]  /*73f0*/  IMAD.SHL.U32 R8, R23, 0x4, RZ ;  /* 0x0000000417087824 */ /* 0x000fe200078e00ff */
[C---:B------:R-:W-:Y:S01]  /*7400*/  SHF.L.U64.HI R247, R22.reuse, 0x2, R7 ;  /* 0x0000000216f77819 */ /* 0x040fe20000010207 */
[----:B------:R-:W5:Y:S01]  /*7410*/  LDL.LU R23, [R1+0x18c] ;  /* 0x00018c0001177983 */ /* 0x000f620000300800 */
[----:B------:R-:W-:-:S03]  /*7420*/  IMAD.SHL.U32 R248, R22, 0x4, RZ ;  /* 0x0000000416f87824 */ /* 0x000fc600078e00ff */
[----:B------:R-:W5:Y:S04]  /*7430*/  LDL.LU R22, [R1+0x190] ;  /* 0x0001900001167983 */ /* 0x000f680000300800 */
[----:B------:R-:W5:Y:S01]  /*7440*/  LDL.LU R33, [R1+0x194] ;  /* 0x0001940001217983 */ /* 0x000f620000300800 */
[----:B--2---:R-:W-:Y:S01]  /*7450*/  SHF.R.S32.HI R7, RZ, 0x1f, R21 ;  /* 0x0000001fff077819 */ /* 0x004fe20000011415 */
[----:B------:R-:W-:-:S03]  /*7460*/  IMAD.SHL.U32 R240, R21, 0x4, RZ ;  /* 0x0000000415f07824 */ /* 0x000fc600078e00ff */
[----:B------:R-:W-:Y:S02]  /*7470*/  SHF.L.U64.HI R239, R21, 0x2, R7 ;  /* 0x0000000215ef7819 */ /* 0x000fe40000010207 */
[----:B------:R-:W2:Y:S01]  /*7480*/  LDL.LU R21, [R1+0x198] ;  /* 0x0001980001157983 */ /* 0x000ea20000300800 */
[----:B------:R-:W-:-:S03]  /*7490*/  SHF.R.S32.HI R6, RZ, 0x1f, R30 ;  /* 0x0000001fff067819 */ /* 0x000fc6000001141e */
[----:B------:R-:W2:Y:S01]  /*74a0*/  LDL.LU R32, [R1+0x19c] ;  /* 0x00019c0001207983 */ /* 0x000ea20000300800 */
[C---:B------:R-:W-:Y:S02]  /*74b0*/  SHF.L.U64.HI R251, R30.reuse, 0x2, R6 ;  /* 0x000000021efb7819 */ /* 0x040fe40000010206 */
[----:B------:R-:W-:Y:S01]  /*74c0*/  SHF.R.S32.HI R6, RZ, 0x1f, R29 ;  /* 0x0000001fff067819 */ /* 0x000fe2000001141d */
[----:B------:R-:W-:Y:S01]  /*74d0*/  IMAD.SHL.U32 R252, R30, 0x4, RZ ;  /* 0x000000041efc7824 */ /* 0x000fe200078e00ff */
[----:B------:R-:W2:Y:S02]  /*74e0*/  LDL.LU R31, [R1+0x1a0] ;  /* 0x0001a000011f7983 */ /* 0x000ea40000300800 */
[C---:B------:R-:W-:Y:S02]  /*74f0*/  SHF.L.U64.HI R243, R29.reuse, 0x2, R6 ;  /* 0x000000021df37819 */ /* 0x040fe40000010206 */
[----:B------:R-:W-:Y:S01]  /*7500*/  SHF.R.S32.HI R6, RZ, 0x1f, R28 ;  /* 0x0000001fff067819 */ /* 0x000fe2000001141c */
[----:B------:R-:W2:Y:S01]  /*7510*/  LDL.LU R30, [R1+0x1a4] ;  /* 0x0001a400011e7983 */ /* 0x000ea20000300800 */
[----:B------:R-:W-:-:S02]  /*7520*/  IMAD.SHL.U32 R244, R29, 0x4, RZ ;  /* 0x000000041df47824 */ /* 0x000fc400078e00ff */
[C---:B------:R-:W-:Y:S01]  /*7530*/  SHF.L.U64.HI R235, R28.reuse, 0x2, R6 ;  /* 0x000000021ceb7819 */ /* 0x040fe20000010206 */
[----:B------:R-:W-:Y:S01]  /*7540*/  IMAD.SHL.U32 R236, R28, 0x4, RZ ;  /* 0x000000041cec7824 */ /* 0x000fe200078e00ff */
[----:B------:R-:W2:Y:S04]  /*7550*/  LDL.LU R29, [R1+0x1a8] ;  /* 0x0001a800011d7983 */ /* 0x000ea80000300800 */
[----:B------:R-:W2:Y:S01]  /*7560*/  LDL.LU R28, [R1+0x1ac] ;  /* 0x0001ac00011c7983 */ /* 0x000ea20000300800 */
[----:B------:R-:W-:Y:S02]  /*7570*/  IADD3.X R92, PT, PT, R92, UR23, RZ, P4, !PT ;  /* 0x000000175c5c7c10 */ /* 0x000fe4000a7fe4ff */
[----:B------:R-:W-:-:S04]  /*7580*/  IADD3 R89, P4, PT, R89, UR22, RZ ;  /* 0x0000001659597c10 */ /* 0x000fc8000ff9e0ff */
[----:B------:R-:W-:Y:S02]  /*7590*/  IADD3.X R98, PT, PT, R98, UR23, RZ, P4, !PT ;  /* 0x0000001762627c10 */ /* 0x000fe4000a7fe4ff */
[----:B------:R-:W-:-:S04]  /*75a0*/  IADD3 R95, P4, PT, R95, UR22, RZ ;  /* 0x000000165f5f7c10 */ /* 0x000fc8000ff9e0ff */
[----:B------:R-:W-:Y:S02]  /*75b0*/  IADD3.X R104, PT, PT, R104, UR23, RZ, P4, !PT ;  /* 0x0000001768687c10 */ /* 0x000fe4000a7fe4ff */
[----:B---3--:R-:W-:Y:S01]  /*75c0*/  SHF.R.S32.HI R7, RZ, 0x1f, R27 ;  /* 0x0000001fff077819 */ /* 0x008fe2000001141b */
[----:B------:R-:W-:Y:S01]  /*75d0*/  IMAD.SHL.U32 R232, R27, 0x4, RZ ;  /* 0x000000041be87824 */ /* 0x000fe200078e00ff */
[----:B----4-:R-:W-:-:S04]  /*75e0*/  SHF.R.S32.HI R6, RZ, 0x1f, R26 ;  /* 0x0000001fff067819 */ /* 0x010fc8000001141a */
[C---:B------:R-:W-:Y:S01]  /*75f0*/  SHF.L.U64.HI R227, R26.reuse, 0x2, R6 ;  /* 0x000000021ae37819 */ /* 0x040fe20000010206 */
[----:B------:R-:W-:Y:S01]  /*7600*/  IMAD.SHL.U32 R228, R26, 0x4, RZ ;  /* 0x000000041ae47824 */ /* 0x000fe200078e00ff */
[----:B------:R-:W-:Y:S02]  /*7610*/  SHF.L.U64.HI R231, R27, 0x2, R7 ;  /* 0x000000021be77819 */ /* 0x000fe40000010207 */
[----:B-----5:R-:W-:Y:S01]  /*7620*/  SHF.R.S32.HI R7, RZ, 0x1f, R25 ;  /* 0x0000001fff077819 */ /* 0x020fe20000011419 */
[----:B------:R-:W3:Y:S04]  /*7630*/  LDL.LU R27, [R1+0x1b0] ;  /* 0x0001b000011b7983 */ /* 0x000ee80000300800 */
[----:B------:R-:W4:Y:S01]  /*7640*/  LDL.LU R26, [R1+0x1b4] ;  /* 0x0001b400011a7983 */ /* 0x000f220000300800 */
[----:B------:R-:W-:-:S04]  /*7650*/  SHF.R.S32.HI R6, RZ, 0x1f, R24 ;  /* 0x0000001fff067819 */ /* 0x000fc80000011418 */
[C---:B------:R-:W-:Y:S01]  /*7660*/  SHF.L.U64.HI R219, R24.reuse, 0x2, R6 ;  /* 0x0000000218db7819 */ /* 0x040fe20000010206 */
[C---:B------:R-:W-:Y:S01]  /*7670*/  IMAD.SHL.U32 R224, R25.reuse, 0x4, RZ ;  /* 0x0000000419e07824 */ /* 0x040fe200078e00ff */
[----:B------:R-:W-:Y:S02]  /*7680*/  SHF.L.U64.HI R223, R25, 0x2, R7 ;  /* 0x0000000219df7819 */ /* 0x000fe40000010207 */
[----:B------:R-:W-:Y:S01]  /*7690*/  SHF.R.S32.HI R6, RZ, 0x1f, R22 ;  /* 0x0000001fff067819 */ /* 0x000fe20000011416 */
[----:B------:R-:W-:Y:S01]  /*76a0*/  IMAD.SHL.U32 R220, R24, 0x4, RZ ;  /* 0x0000000418dc7824 */ /* 0x000fe200078e00ff */
[----:B------:R-:W-:Y:S01]  /*76b0*/  SHF.R.S32.HI R7, RZ, 0x1f, R23 ;  /* 0x0000001fff077819 */ /* 0x000fe20000011417 */
[----:B------:R-:W5:Y:S01]  /*76c0*/  LDL.LU R25, [R1+0x1b8] ;  /* 0x0001b80001197983 */ /* 0x000f620000300800 */
[----:B------:R-:W-:Y:S01]  /*76d0*/  SHF.L.U64.HI R211, R22, 0x2, R6 ;  /* 0x0000000216d37819 */ /* 0x000fe20000010206 */
[C---:B------:R-:W-:Y:S02]  /*76e0*/  IMAD.SHL.U32 R216, R23.reuse, 0x4, RZ ;  /* 0x0000000417d87824 */ /* 0x040fe400078e00ff */
[----:B------:R-:W5:Y:S01]  /*76f0*/  LDL.LU R24, [R1+0x1bc] ;  /* 0x0001bc0001187983 */ /* 0x000f620000300800 */
[----:B------:R-:W-:-:S02]  /*7700*/  SHF.L.U64.HI R215, R23, 0x2, R7 ;  /* 0x0000000217d77819 */ /* 0x000fc40000010207 */
[----:B------:R-:W-:Y:S01]  /*7710*/  SHF.L.U32 R212, R22, 0x2, RZ ;  /* 0x0000000216d47819 */ /* 0x000fe200000006ff */
[----:B------:R-:W5:Y:S04]  /*7720*/  LDL.LU R23, [R1+0x1c0] ;  /* 0x0001c00001177983 */ /* 0x000f680000300800 */
[----:B------:R-:W5:Y:S01]  /*7730*/  LDL.LU R22, [R1+0x1c4] ;  /* 0x0001c40001167983 */ /* 0x000f620000300800 */
[----:B--2---:R-:W-:Y:S01]  /*7740*/  SHF.R.S32.HI R6, RZ, 0x1f, R21 ;  /* 0x0000001fff067819 */ /* 0x004fe20000011415 */
[----:B------:R-:W-:-:S03]  /*7750*/  IMAD.SHL.U32 R204, R21, 0x4, RZ ;  /* 0x0000000415cc7824 */ /* 0x000fc600078e00ff */
[----:B------:R-:W-:Y:S02]  /*7760*/  SHF.L.U64.HI R203, R21, 0x2, R6 ;  /* 0x0000000215cb7819 */ /* 0x000fe40000010206 */
[----:B------:R-:W2:Y:S01]  /*7770*/  LDL.LU R21, [R1+0x1c8] ;  /* 0x0001c80001157983 */ /* 0x000ea20000300800 */
[----:B------:R-:W-:-:S04]  /*7780*/  IADD3 R101, P4, PT, R101, UR22, RZ ;  /* 0x0000001665657c10 */ /* 0x000fc8000ff9e0ff */
[----:B------:R-:W-:Y:S02]  /*7790*/  IADD3.X R114, PT, PT, R114, UR23, RZ, P4, !PT ;  /* 0x0000001772727c10 */ /* 0x000fe4000a7fe4ff */
[----:B------:R-:W-:-:S04]  /*77a0*/  IADD3 R107, P4, PT, R107, UR22, RZ ;  /* 0x000000166b6b7c10 */ /* 0x000fc8000ff9e0ff */
[----:B------:R-:W-:Y:S02]  /*77b0*/  IADD3.X R120, PT, PT, R120, UR23, RZ, P4, !PT ;  /* 0x0000001778787c10 */ /* 0x000fe4000a7fe4ff */
[----:B------:R-:W-:-:S04]  /*77c0*/  IADD3 R117, P4, PT, R117, UR22, RZ ;  /* 0x0000001675757c10 */ /* 0x000fc8000ff9e0ff */
[----:B------:R-:W-:Y:S02]  /*77d0*/  IADD3.X R126, PT, PT, R126, UR23, RZ, P4, !PT ;  /* 0x000000177e7e7c10 */ /* 0x000fe4000a7fe4ff */
[----:B------:R-:W-:Y:S02]  /*77e0*/  IADD3 R123, P4, PT, R123, UR22, RZ ;  /* 0x000000167b7b7c10 */ /* 0x000fe4000ff9e0ff */
[----:B------:R-:W-:Y:S02]  /*77f0*/  LEA R139, P2, R72, UR20, 0x3 ;  /* 0x00000014488b7c11 */ /* 0x000fe4000f8418ff */
[----:B------:R-:W-:Y:S02]  /*7800*/  IADD3.X R132, PT, PT, R132, UR23, RZ, P4, !PT ;  /* 0x0000001784847c10 */ /* 0x000fe4000a7fe4ff */
[----:B------:R-:W-:Y:S02]  /*7810*/  SHF.R.S32.HI R5, RZ, 0x1f, R72 ;  /* 0x0000001fff057819 */ /* 0x000fe40000011448 */
[----:B------:R-:W-:-:S02]  /*7820*/  IADD3 R129, P4, PT, R129, UR22, RZ ;  /* 0x0000001681817c10 */ /* 0x000fc4000ff9e0ff */
[----:B------:R-:W-:Y:S02]  /*7830*/  LEA.HI.X R143, R72, UR21, R5, 0x3, P2 ;  /* 0x00000015488f7c11 */ /* 0x000fe400090f1c05 */
[----:B------:R-:W-:Y:S02]  /*7840*/  IADD3.X R138, PT, PT, R138, UR23, RZ, P4, !PT ;  /* 0x000000178a8a7c10 */ /* 0x000fe4000a7fe4ff */
[----:B------:R-:W-:Y:S02]  /*7850*/  IADD3 R135, P4, PT, R135, UR22, RZ ;  /* 0x0000001687877c10 */ /* 0x000fe4000ff9e0ff */
[----:B------:R-:W-:Y:S02]  /*7860*/  IADD3 R18, P2, PT, R16, R69, RZ ;  /* 0x0000004510127210 */ /* 0x000fe40007f5e0ff */
[----:B------:R-:W-:Y:S02]  /*7870*/  IADD3.X R182, PT, PT, R182, UR23, RZ, P4, !PT ;  /* 0x00000017b6b67c10 */ /* 0x000fe4000a7fe4ff */
[----:B------:R-:W-:Y:S01]  /*7880*/  IADD3 R19, P4, PT, R70, R16, RZ ;  /* 0x0000001046137210 */ /* 0x000fe20007f9e0ff */
[----:B------:R1:W-:Y:S01]  /*7890*/  STL [R1+0x54], R18 ;  /* 0x0000541201007387 */ /* 0x0003e20000100800 */
[----:B------:R-:W-:-:S03]  /*78a0*/  IMAD.X R16, R17, 0x1, R74, P2 ;  /* 0x0000000111107824 */ /* 0x000fc600010e064a */
[----:B------:R-:W-:Y:S01]  /*78b0*/  STL [R1+0x4c], R19 ;  /* 0x00004c1301007387 */ /* 0x000fe20000100800 */
[CC--:B-1----:R-:W-:Y:S02]  /*78c0*/  IADD3 R18, P3, PT, R14.reuse, R69.reuse, RZ ;  /* 0x000000450e127210 */ /* 0x0c2fe40007f7e0ff */
[----:B------:R-:W-:Y:S01]  /*78d0*/  IADD3 R14, P6, PT, R14, R70, RZ ;  /* 0x000000460e0e7210 */ /* 0x000fe20007fde0ff */
[----:B------:R-:W-:Y:S02]  /*78e0*/  IMAD.X R17, R73, 0x1, R17, P4 ;  /* 0x0000000149117824 */ /* 0x000fe400020e0611 */
[----:B------:R-:W-:Y:S04]  /*78f0*/  STL [R1+0x44], R18 ;  /* 0x0000441201007387 */ /* 0x000fe80000100800 */
[----:B------:R1:W-:Y:S04]  /*7900*/  STL [R1+0x50], R16 ;  /* 0x0000501001007387 */ /* 0x0003e80000100800 */
[----:B------:R1:W-:Y:S02]  /*7910*/  STL [R1+0x3c], R14 ;  /* 0x00003c0e01007387 */ /* 0x0003e40000100800 */
[----:B-1----:R-:W-:-:S02]  /*7920*/  IADD3 R16, P2, PT, R12, R69, RZ ;  /* 0x000000450c107210 */ /* 0x002fc40007f5e0ff */
[----:B------:R-:W-:Y:S02]  /*7930*/  IADD3 R12, P4, PT, R12, R70, RZ ;  /* 0x000000460c0c7210 */ /* 0x000fe40007f9e0ff */
[C---:B------:R-:W-:Y:S01]  /*7940*/  IADD3.X R14, PT, PT, R15.reuse, R74, RZ, P3, !PT ;  /* 0x0000004a0f0e7210 */ /* 0x040fe20001ffe4ff */
[----:B------:R-:W-:Y:S01]  /*7950*/  STL [R1+0x48], R17 ;  /* 0x0000481101007387 */ /* 0x000fe20000100800 */
[----:B------:R-:W-:-:S03]  /*7960*/  IMAD.X R15, R15, 0x1, R73, P6 ;  /* 0x000000010f0f7824 */ /* 0x000fc600030e0649 */
[----:B------:R-:W-:Y:S04]  /*7970*/  STL [R1+0x34], R16 ;  /* 0x0000341001007387 */ /* 0x000fe80000100800 */
[----:B------:R1:W-:Y:S04]  /*7980*/  STL [R1+0x40], R14 ;  /* 0x0000400e01007387 */ /* 0x0003e80000100800 */
[----:B------:R1:W-:Y:S02]  /*7990*/  STL [R1+0x2c], R12 ;  /* 0x00002c0c01007387 */ /* 0x0003e40000100800 */
[----:B-1----:R-:W-:-:S02]  /*79a0*/  IADD3 R14, P3, PT, R10, R69, RZ ;  /* 0x000000450a0e7210 */ /* 0x002fc40007f7e0ff */
[----:B------:R-:W-:Y:S01]  /*79b0*/  IADD3 R10, P6, PT, R10, R70, RZ ;  /* 0x000000460a0a7210 */ /* 0x000fe20007fde0ff */
[C---:B------:R-:W-:Y:S01]  /*79c0*/  IMAD.X R12, R13.reuse, 0x1, R74, P2 ;  /* 0x000000010d0c7824 */ /* 0x040fe200010e064a */
        /* <DEDUP_REMOVED lines=14> */
[----:B------:R-:W-:Y:S01]  /*7ab0*/  STL [R1+0x18], R11 ;  /* 0x0000180b01007387 */ /* 0x000fe20000100800 */
[----:B------:R-:W-:-:S03]  /*7ac0*/  IMAD.X R8, R9, 0x1, R74, P2 ;  /* 0x0000000109087824 */ /* 0x000fc600010e064a */
[----:B------:R-:W-:Y:S01]  /*7ad0*/  STL [R1+0x4], R10 ;  /* 0x0000040a01007387 */ /* 0x000fe20000100800 */
[--C-:B------:R-:W-:Y:S01]  /*7ae0*/  IMAD.X R9, R9, 0x1, R73.reuse, P4 ;  /* 0x0000000109097824 */ /* 0x100fe200020e0649 */
[CC--:B------:R-:W-:Y:S02]  /*7af0*/  IADD3 R250, P2, PT, R248.reuse, R69.reuse, RZ ;  /* 0x00000045f8fa7210 */ /* 0x0c0fe40007f5e0ff */
[----:B------:R1:W-:Y:S01]  /*7b00*/  STL [R1+0x10], R8 ;  /* 0x0000100801007387 */ /* 0x0003e20000100800 */
[-C--:B------:R-:W-:Y:S02]  /*7b10*/  IADD3 R248, P4, PT, R248, R70.reuse, RZ ;  /* 0x00000046f8f87210 */ /* 0x080fe40007f9e0ff */
[--C-:B------:R-:W-:Y:S01]  /*7b20*/  IMAD.X R249, R247, 0x1, R74.reuse, P2 ;  /* 0x00000001f7f97824 */ /* 0x100fe200010e064a */
[-C--:B------:R-:W-:Y:S01]  /*7b30*/  IADD3 R242, P2, PT, R240, R69.reuse, RZ ;  /* 0x00000045f0f27210 */ /* 0x080fe20007f5e0ff */
[----:B-1----:R-:W-:Y:S01]  /*7b40*/  IMAD.X R8, R251, 0x1, R74, P3 ;  /* 0x00000001fb087824 */ /* 0x002fe200018e064a */
[----:B------:R-:W-:Y:S01]  /*7b50*/  IADD3 R246, P3, PT, R244, R69, RZ ;  /* 0x00000045f4f67210 */ /* 0x000fe20007f7e0ff */
[----:B------:R-:W-:Y:S01]  /*7b60*/  IMAD.X R247, R247, 0x1, R73, P4 ;  /* 0x00000001f7f77824 */ /* 0x000fe200020e0649 */
[----:B------:R-:W-:-:S03]  /*7b70*/  IADD3 R240, P4, PT, R240, R70, RZ ;  /* 0x00000046f0f07210 */ /* 0x000fc60007f9e0ff */
[--C-:B------:R-:W-:Y:S01]  /*7b80*/  IMAD.X R245, R243, 0x1, R74.reuse, P3 ;  /* 0x00000001f3f57824 */ /* 0x100fe200018e064a */
[-C--:B------:R-:W-:Y:S02]  /*7b90*/  IADD3 R238, P3, PT, R236, R69.reuse, RZ ;  /* 0x00000045ecee7210 */ /* 0x080fe40007f7e0ff */
[-C--:B------:R-:W-:Y:S01]  /*7ba0*/  IADD3 R252, P6, PT, R252, R70.reuse, RZ ;  /* 0x00000046fcfc7210 */ /* 0x080fe20007fde0ff */
[C-C-:B------:R-:W-:Y:S01]  /*7bb0*/  IMAD.X R241, R239.reuse, 0x1, R74.reuse, P2 ;  /* 0x00000001eff17824 */ /* 0x140fe200010e064a */
[CC--:B------:R-:W-:Y:S01]  /*7bc0*/  IADD3 R234, P2, PT, R232.reuse, R69.reuse, RZ ;  /* 0x00000045e8ea7210 */ /* 0x0c0fe20007f5e0ff */
[--C-:B------:R-:W-:Y:S01]  /*7bd0*/  IMAD.X R239, R239, 0x1, R73.reuse, P4 ;  /* 0x00000001efef7824 */ /* 0x100fe200020e0649 */
[-C--:B------:R-:W-:Y:S01]  /*7be0*/  IADD3 R232, P4, PT, R232, R70.reuse, RZ ;  /* 0x00000046e8e87210 */ /* 0x080fe20007f9e0ff */
[--C-:B------:R-:W-:Y:S01]  /*7bf0*/  IMAD.X R237, R235, 0x1, R74.reuse, P3 ;  /* 0x00000001ebed7824 */ /* 0x100fe200018e064a */
[-C--:B------:R-:W-:Y:S01]  /*7c00*/  IADD3 R230, P3, PT, R228, R69.reuse, RZ ;  /* 0x00000045e4e67210 */ /* 0x080fe20007f7e0ff */
[--C-:B------:R-:W-:Y:S01]  /*7c10*/  IMAD.X R251, R251, 0x1, R73.reuse, P6 ;  /* 0x00000001fbfb7824 */ /* 0x100fe200030e0649 */
        /* <DEDUP_REMOVED lines=10> */
[C---:B------:R-:W-:Y:S01]  /*7cc0*/  IADD3 R218, P2, PT, R216.reuse, R69, RZ ;  /* 0x00000045d8da7210 */ /* 0x040fe20007f5e0ff */
[----:B------:R-:W-:Y:S01]  /*7cd0*/  IMAD.X R223, R223, 0x1, R73, P4 ;  /* 0x00000001dfdf7824 */ /* 0x000fe200020e0649 */
[----:B------:R-:W-:Y:S01]  /*7ce0*/  IADD3.X R235, PT, PT, R235, R73, RZ, P6, !PT ;  /* 0x00000049ebeb7210 */ /* 0x000fe200037fe4ff */
[----:B------:R-:W-:Y:S01]  /*7cf0*/  IMAD.X R221, R219, 0x1, R74, P3 ;  /* 0x00000001dbdd7824 */ /* 0x000fe200018e064a */
[-C--:B------:R-:W-:Y:S01]  /*7d00*/  IADD3 R216, P4, PT, R216, R70.reuse, RZ ;  /* 0x00000046d8d87210 */ /* 0x080fe20007f9e0ff */
[----:B------:R-:W-:Y:S01]  /*7d10*/  IMAD.SHL.U32 R208, R33, 0x4, RZ ;  /* 0x0000000421d07824 */ /* 0x000fe200078e00ff */
[----:B------:R-:W-:-:S02]  /*7d20*/  IADD3 R228, P6, PT, R228, R70, RZ ;  /* 0x00000046e4e47210 */ /* 0x000fc40007fde0ff */
[-C--:B------:R-:W-:Y:S02]  /*7d30*/  IADD3 R214, P3, PT, R212, R69.reuse, RZ ;  /* 0x00000045d4d67210 */ /* 0x080fe40007f7e0ff */
[----:B------:R-:W-:Y:S01]  /*7d40*/  SHF.R.S32.HI R7, RZ, 0x1f, R33 ;  /* 0x0000001fff077819 */ /* 0x000fe20000011421 */
[C-C-:B------:R-:W-:Y:S02]  /*7d50*/  IMAD.X R217, R215.reuse, 0x1, R74.reuse, P2 ;  /* 0x00000001d7d97824 */ /* 0x140fe400010e064a */
[----:B------:R-:W-:Y:S01]  /*7d60*/  IMAD.X R215, R215, 0x1, R73, P4 ;  /* 0x00000001d7d77824 */ /* 0x000fe200020e0649 */
[----:B------:R-:W-:Y:S01]  /*7d70*/  SHF.L.U64.HI R207, R33, 0x2, R7 ;  /* 0x0000000221cf7819 */ /* 0x000fe20000010207 */
[----:B------:R-:W-:Y:S01]  /*7d80*/  IMAD.X R227, R227, 0x1, R73, P6 ;  /* 0x00000001e3e37824 */ /* 0x000fe200030e0649 */
[----:B------:R-:W-:Y:S01]  /*7d90*/  IADD3 R210, P4, PT, R208, R69, RZ ;  /* 0x00000045d0d27210 */ /* 0x000fe20007f9e0ff */
[----:B------:R-:W-:Y:S01]  /*7da0*/  IMAD.X R213, R211, 0x1, R74, P3 ;  /* 0x00000001d3d57824 */ /* 0x000fe200018e064a */
[-C--:B------:R-:W-:Y:S01]  /*7db0*/  IADD3 R220, P6, PT, R220, R70.reuse, RZ ;  /* 0x00000046dcdc7210 */ /* 0x080fe20007fde0ff */
[----:B------:R-:W-:Y:S01]  /*7dc0*/  IMAD.SHL.U32 R200, R32, 0x4, RZ ;  /* 0x0000000420c87824 */ /* 0x000fe200078e00ff */
[----:B------:R-:W-:-:S02]  /*7dd0*/  IADD3 R208, P3, PT, R208, R70, RZ ;  /* 0x00000046d0d07210 */ /* 0x000fc40007f7e0ff */
[----:B------:R-:W-:Y:S01]  /*7de0*/  SHF.R.S32.HI R7, RZ, 0x1f, R32 ;  /* 0x0000001fff077819 */ /* 0x000fe20000011420 */
[----:B------:R-:W-:Y:S01]  /*7df0*/  IMAD.X R209, R207, 0x1, R74, P4 ;  /* 0x00000001cfd17824 */ /* 0x000fe200020e064a */
[-C--:B------:R-:W-:Y:S01]  /*7e00*/  IADD3 R212, P2, PT, R212, R70.reuse, RZ ;  /* 0x00000046d4d47210 */ /* 0x080fe20007f5e0ff */
[----:B------:R-:W-:Y:S01]  /*7e10*/  IMAD.X R219, R219, 0x1, R73, P6 ;  /* 0x00000001dbdb7824 */ /* 0x000fe200030e0649 */
[----:B------:R-:W-:Y:S01]  /*7e20*/  SHF.L.U64.HI R197, R32, 0x2, R7 ;  /* 0x0000000220c57819 */ /* 0x000fe20000010207 */
[--C-:B------:R-:W-:Y:S01]  /*7e30*/  IMAD.X R207, R207, 0x1, R73.reuse, P3 ;  /* 0x00000001cfcf7824 */ /* 0x100fe200018e0649 */
[-C--:B------:R-:W-:Y:S01]  /*7e40*/  IADD3 R202, P4, PT, R200, R69.reuse, RZ ;  /* 0x00000045c8ca7210 */ /* 0x080fe20007f9e0ff */
[----:B------:R-:W-:Y:S01]  /*7e50*/  IMAD.SHL.U32 R190, R30, 0x4, RZ ;  /* 0x000000041ebe7824 */ /* 0x000fe200078e00ff */
[----:B------:R-:W-:Y:S01]  /*7e60*/  IADD3 R206, P6, PT, R204, R69, RZ ;  /* 0x00000045ccce7210 */ /* 0x000fe20007fde0ff */
[----:B------:R-:W-:Y:S01]  /*7e70*/  IMAD.SHL.U32 R194, R31, 0x4, RZ ;  /* 0x000000041fc27824 */ /* 0x000fe200078e00ff */
[----:B------:R-:W-:Y:S01]  /*7e80*/  IADD3 R200, P3, PT, R200, R70, RZ ;  /* 0x00000046c8c87210 */ /* 0x000fe20007f7e0ff */
[----:B------:R-:W-:Y:S01]  /*7e90*/  IMAD.X R211, R211, 0x1, R73, P2 ;  /* 0x00000001d3d37824 */ /* 0x000fe200010e0649 */
[----:B------:R-:W-:-:S02]  /*7ea0*/  SHF.R.S32.HI R6, RZ, 0x1f, R31 ;  /* 0x0000001fff067819 */ /* 0x000fc4000001141f */
[----:B------:R-:W-:Y:S01]  /*7eb0*/  SHF.R.S32.HI R7, RZ, 0x1f, R30 ;  /* 0x0000001fff077819 */ /* 0x000fe2000001141e */
[--C-:B------:R-:W-:Y:S01]  /*7ec0*/  IMAD.X R201, R197, 0x1, R74.reuse, P4 ;  /* 0x00000001c5c97824 */ /* 0x100fe200020e064a */
[----:B------:R-:W-:Y:S01]  /*7ed0*/  IADD3 R204, P2, PT, R204, R70, RZ ;  /* 0x00000046cccc7210 */ /* 0x000fe20007f5e0ff */
[----:B------:R-:W-:Y:S01]  /*7ee0*/  IMAD.X R205, R203, 0x1, R74, P6 ;  /* 0x00000001cbcd7824 */ /* 0x000fe200030e064a */
[-C--:B------:R-:W-:Y:S01]  /*7ef0*/  IADD3 R192, P4, PT, R190, R69.reuse, RZ ;  /* 0x00000045bec07210 */ /* 0x080fe20007f9e0ff */
[----:B------:R-:W-:Y:S01]  /*7f00*/  IMAD.X R197, R197, 0x1, R73, P3 ;  /* 0x00000001c5c57824 */ /* 0x000fe200018e0649 */
[----:B------:R-:W-:Y:S01]  /*7f10*/  SHF.L.U64.HI R193, R31, 0x2, R6 ;  /* 0x000000021fc17819 */ /* 0x000fe20000010206 */
[----:B------:R-:W-:Y:S01]  /*7f20*/  IMAD.SHL.U32 R146, R29, 0x4, RZ ;  /* 0x000000041d927824 */ /* 0x000fe200078e00ff */
[----:B------:R-:W-:Y:S02]  /*7f30*/  SHF.L.U64.HI R7, R30, 0x2, R7 ;  /* 0x000000021e077819 */ /* 0x000fe40000010207 */
[----:B------:R-:W-:-:S02]  /*7f40*/  IADD3 R196, P6, PT, R194, R69, RZ ;  /* 0x00000045c2c47210 */ /* 0x000fc40007fde0ff */
[-C--:B------:R-:W-:Y:S01]  /*7f50*/  IADD3 R190, P3, PT, R190, R70.reuse, RZ ;  /* 0x00000046bebe7210 */ /* 0x080fe20007f7e0ff */
[----:B------:R-:W-:Y:S01]  /*7f60*/  IMAD.SHL.U32 R149, R28, 0x4, RZ ;  /* 0x000000041c957824 */ /* 0x000fe200078e00ff */
[----:B------:R-:W-:Y:S02]  /*7f70*/  IADD3.X R203, PT, PT, R203, R73, RZ, P2, !PT ;  /* 0x00000049cbcb7210 */ /* 0x000fe400017fe4ff */
[----:B------:R-:W-:Y:S02]  /*7f80*/  SHF.R.S32.HI R6, RZ, 0x1f, R29 ;  /* 0x0000001fff067819 */ /* 0x000fe4000001141d */
[----:B------:R-:W-:Y:S02]  /*7f90*/  IADD3 R194, P2, PT, R194, R70, RZ ;  /* 0x00000046c2c27210 */ /* 0x000fe40007f5e0ff */
[----:B------:R-:W-:Y:S02]  /*7fa0*/  SHF.R.S32.HI R154, RZ, 0x1f, R28 ;  /* 0x0000001fff9a7819 */ /* 0x000fe4000001141c */
[----:B------:R-:W-:Y:S01]  /*7fb0*/  SHF.R.S32.HI R4, RZ, 0x5, R4 ;  /* 0x00000005ff047819 */ /* 0x000fe20000011404 */
[----:B------:R-:W-:Y:S01]  /*7fc0*/  IMAD.X R195, R193, 0x1, R74, P6 ;  /* 0x00000001c1c37824 */ /* 0x000fe200030e064a */
[----:B------:R-:W-:Y:S01]  /*7fd0*/  SHF.L.U64.HI R150, R29, 0x2, R6 ;  /* 0x000000021d967819 */ /* 0x000fe20000010206 */
[C---:B------:R-:W-:Y:S01]  /*7fe0*/  IMAD.X R191, R7.reuse, 0x1, R74, P4 ;  /* 0x0000000107bf7824 */ /* 0x040fe200020e064a */
[-C--:B------:R-:W-:Y:S01]  /*7ff0*/  IADD3 R188, P6, PT, R146, R69.reuse, RZ ;  /* 0x0000004592bc7210 */ /* 0x080fe20007fde0ff */
[----:B------:R-:W-:Y:S01]  /*8000*/  IMAD.X R189, R7, 0x1, R73, P3 ;  /* 0x0000000107bd7824 */ /* 0x000fe200018e0649 */
[----:B------:R-:W-:Y:S01]  /*8010*/  SHF.L.U64.HI R7, R72, 0x2, R5 ;  /* 0x0000000248077819 */ /* 0x000fe20000010205 */
[----:B---3--:R-:W-:Y:S01]  /*8020*/  IMAD.SHL.U32 R153, R27, 0x4, RZ ;  /* 0x000000041b997824 */ /* 0x008fe200078e00ff */
[----:B------:R-:W-:Y:S01]  /*8030*/  SHF.L.U64.HI R154, R28, 0x2, R154 ;  /* 0x000000021c9a7819 */ /* 0x000fe2000001029a */
[----:B------:R-:W-:Y:S01]  /*8040*/  IMAD.X R193, R193, 0x1, R73, P2 ;  /* 0x00000001c1c17824 */ /* 0x000fe200010e0649 */
[----:B------:R-:W-:Y:S01]  /*8050*/  IADD3 R147, P4, PT, R149, R69, RZ ;  /* 0x0000004595937210 */ /* 0x000fe20007f9e0ff */
[----:B----4-:R-:W-:Y:S01]  /*8060*/  IMAD.SHL.U32 R157, R26, 0x4, RZ ;  /* 0x000000041a9d7824 */ /* 0x010fe200078e00ff */
[----:B------:R-:W-:-:S02]  /*8070*/  VIMNMX R5, PT, PT, R4, 0x2, !PT ;  /* 0x0000000204057848 */ /* 0x000fc40007fe0100 */
[----:B------:R-:W-:Y:S02]  /*8080*/  SHF.R.S32.HI R158, RZ, 0x1f, R27 ;  /* 0x0000001fff9e7819 */ /* 0x000fe4000001141b */
[-C--:B------:R-:W-:Y:S02]  /*8090*/  IADD3 R146, P2, PT, R146, R70.reuse, RZ ;  /* 0x0000004692927210 */ /* 0x080fe40007f5e0ff */
[-C--:B------:R-:W-:Y:S02]  /*80a0*/  IADD3 R149, P3, PT, R149, R70.reuse, RZ ;  /* 0x0000004695957210 */ /* 0x080fe40007f7e0ff */
[----:B------:R-:W-:Y:S01]  /*80b0*/  SHF.R.S32.HI R162, RZ, 0x1f, R26 ;  /* 0x0000001fffa27819 */ /* 0x000fe2000001141a */
[----:B------:R-:W-:Y:S01]  /*80c0*/  IMAD.X R148, R150, 0x1, R74, P6 ;  /* 0x0000000196947824 */ /* 0x000fe200030e064a */
[----:B------:R-:W-:Y:S01]  /*80d0*/  SHF.L.U64.HI R158, R27, 0x2, R158 ;  /* 0x000000021b9e7819 */ /* 0x000fe2000001029e */
[----:B------:R-:W-:Y:S01]  /*80e0*/  VIADD R141, R4, 0xfffffffe ;  /* 0xfffffffe048d7836 */ /* 0x000fe20000000000 */
[-C--:B------:R-:W-:Y:S01]  /*80f0*/  IADD3 R151, P6, PT, R153, R69.reuse, RZ ;  /* 0x0000004599977210 */ /* 0x080fe20007fde0ff */
[----:B------:R-:W-:Y:S01]  /*8100*/  IMAD.X R152, R154, 0x1, R74, P4 ;  /* 0x000000019a987824 */ /* 0x000fe200020e064a */
[----:B------:R-:W-:Y:S01]  /*8110*/  SHF.L.U64.HI R162, R26, 0x2, R162 ;  /* 0x000000021aa27819 */ /* 0x000fe200000102a2 */
[----:B------:R-:W-:Y:S01]  /*8120*/  VIADD R4, R5, 0xffffffff ;  /* 0xffffffff05047836 */ /* 0x000fe20000000000 */
[----:B------:R-:W-:Y:S01]  /*8130*/  IADD3 R155, P4, PT, R157, R69, RZ ;  /* 0x000000459d9b7210 */ /* 0x000fe20007f9e0ff */
[----:B-----5:R-:W-:Y:S01]  /*8140*/  IMAD.SHL.U32 R161, R25, 0x4, RZ ;  /* 0x0000000419a17824 */ /* 0x020fe200078e00ff */
[----:B------:R-:W-:Y:S01]  /*8150*/  SHF.R.S32.HI R166, RZ, 0x1f, R25 ;  /* 0x0000001fffa67819 */ /* 0x000fe20000011419 */
[--C-:B------:R-:W-:Y:S01]  /*8160*/  IMAD.X R150, R150, 0x1, R73.reuse, P2 ;  /* 0x0000000196967824 */ /* 0x100fe200010e0649 */
[-C--:B------:R-:W-:Y:S01]  /*8170*/  IADD3 R153, P2, PT, R153, R70.reuse, RZ ;  /* 0x0000004699997210 */ /* 0x080fe20007f5e0ff */
[----:B------:R-:W-:Y:S01]  /*8180*/  IMAD.X R154, R154, 0x1, R73, P3 ;  /* 0x000000019a9a7824 */ /* 0x000fe200018e0649 */
[----:B------:R-:W-:Y:S01]  /*8190*/  IADD3 R157, P3, PT, R157, R70, RZ ;  /* 0x000000469d9d7210 */ /* 0x000fe20007f7e0ff */
[----:B------:R-:W-:Y:S01]  /*81a0*/  IMAD.SHL.U32 R165, R24, 0x4, RZ ;  /* 0x0000000418a57824 */ /* 0x000fe200078e00ff */
[----:B------:R-:W-:Y:S01]  /*81b0*/  SHF.R.S32.HI R170, RZ, 0x1f, R24 ;  /* 0x0000001fffaa7819 */ /* 0x000fe20000011418 */
[----:B------:R1:W-:Y:S01]  /*81c0*/  STL [R1+0x8], R9 ;  /* 0x0000080901007387 */ /* 0x0003e20000100800 */
[----:B------:R-:W-:Y:S01]  /*81d0*/  IMAD.X R156, R158, 0x1, R74, P6 ;  /* 0x000000019e9c7824 */ /* 0x000fe200030e064a */
[----:B------:R-:W-:-:S02]  /*81e0*/  SHF.L.U64.HI R166, R25, 0x2, R166 ;  /* 0x0000000219a67819 */ /* 0x000fc400000102a6 */
[----:B------:R1:W-:Y:S01]  /*81f0*/  STL [R1], R8 ;  /* 0x0000000801007387 */ /* 0x0003e20000100800 */
[-C--:B------:R-:W-:Y:S01]  /*8200*/  IADD3 R159, P6, PT, R161, R69.reuse, RZ ;  /* 0x00000045a19f7210 */ /* 0x080fe20007fde0ff */
[----:B------:R-:W-:Y:S02]  /*8210*/  IMAD.X R160, R162, 0x1, R74, P4 ;  /* 0x00000001a2a07824 */ /* 0x000fe400020e064a */
[----:B------:R1:W-:Y:S01]  /*8220*/  STL [R1+0x5c], R4 ;  /* 0x00005c0401007387 */ /* 0x0003e20000100800 */
[----:B------:R-:W-:Y:S01]  /*8230*/  SHF.L.U64.HI R170, R24, 0x2, R170 ;  /* 0x0000000218aa7819 */ /* 0x000fe200000102aa */
[--C-:B------:R-:W-:Y:S01]  /*8240*/  IMAD.X R158, R158, 0x1, R73.reuse, P2 ;  /* 0x000000019e9e7824 */ /* 0x100fe200010e0649 */
[----:B------:R-:W-:Y:S01]  /*8250*/  IADD3 R163, P4, PT, R165, R69, RZ ;  /* 0x00000045a5a37210 */ /* 0x000fe20007f9e0ff */
[----:B------:R-:W-:Y:S01]  /*8260*/  IMAD.X R162, R162, 0x1, R73, P3 ;  /* 0x00000001a2a27824 */ /* 0x000fe200018e0649 */
[-C--:B------:R-:W-:Y:S01]  /*8270*/  IADD3 R161, P2, PT, R161, R70.reuse, RZ ;  /* 0x00000046a1a17210 */ /* 0x080fe20007f5e0ff */
[----:B------:R-:W-:Y:S01]  /*8280*/  IMAD.SHL.U32 R173, R23, 0x4, RZ ;  /* 0x0000000417ad7824 */ /* 0x000fe200078e00ff */
[----:B------:R-:W-:-:S02]  /*8290*/  IADD3 R165, P3, PT, R165, R70, RZ ;  /* 0x00000046a5a57210 */ /* 0x000fc40007f7e0ff */
[----:B------:R-:W-:Y:S01]  /*82a0*/  SHF.R.S32.HI R178, RZ, 0x1f, R23 ;  /* 0x0000001fffb27819 */ /* 0x000fe20000011417 */
[----:B--2---:R-:W-:Y:S01]  /*82b0*/  IMAD.SHL.U32 R169, R21, 0x4, RZ ;  /* 0x0000000415a97824 */ /* 0x004fe200078e00ff */
[----:B------:R-:W-:Y:S01]  /*82c0*/  SHF.R.S32.HI R6, RZ, 0x1f, R21 ;  /* 0x0000001fff067819 */ /* 0x000fe20000011415 */
[C-C-:B------:R-:W-:Y:S01]  /*82d0*/  IMAD.X R164, R166.reuse, 0x1, R74.reuse, P6 ;  /* 0x00000001a6a47824 */ /* 0x140fe200030e064a */
[----:B------:R-:W-:Y:S01]  /*82e0*/  IADD3.X R166, PT, PT, R166, R73, RZ, P2, !PT ;  /* 0x00000049a6a67210 */ /* 0x000fe200017fe4ff */
[C---:B------:R-:W-:Y:S01]  /*82f0*/  IMAD.X R168, R170.reuse, 0x1, R74, P4 ;  /* 0x00000001aaa87824 */ /* 0x040fe200020e064a */
[----:B------:R-:W-:Y:S01]  /*8300*/  IADD3 R167, P6, PT, R169, R69, RZ ;  /* 0x00000045a9a77210 */ /* 0x000fe20007fde0ff */
[----:B------:R-:W-:Y:S01]  /*8310*/  IMAD.X R170, R170, 0x1, R73, P3 ;  /* 0x00000001aaaa7824 */ /* 0x000fe200018e0649 */
[----:B------:R-:W-:Y:S01]  /*8320*/  SHF.L.U64.HI R178, R23, 0x2, R178 ;  /* 0x0000000217b27819 */ /* 0x000fe200000102b2 */
[----:B------:R-:W-:Y:S01]  /*8330*/  IMAD.SHL.U32 R181, R22, 0x4, RZ ;  /* 0x0000000416b57824 */ /* 0x000fe200078e00ff */
[----:B------:R-:W-:-:S02]  /*8340*/  SHF.L.U64.HI R6, R21, 0x2, R6 ;  /* 0x0000000215067819 */ /* 0x000fc40000010206 */
[-C--:B------:R-:W-:Y:S02]  /*8350*/  IADD3 R169, P2, PT, R169, R70.reuse, RZ ;  /* 0x00000046a9a97210 */ /* 0x080fe40007f5e0ff */
[CC--:B------:R-:W-:Y:S02]  /*8360*/  IADD3 R171, P4, PT, R173.reuse, R69.reuse, RZ ;  /* 0x00000045adab7210 */ /* 0x0c0fe40007f9e0ff */
[-C--:B------:R-:W-:Y:S02]  /*8370*/  IADD3 R173, P3, PT, R173, R70.reuse, RZ ;  /* 0x00000046adad7210 */ /* 0x080fe40007f7e0ff */
[----:B------:R-:W-:Y:S01]  /*8380*/  SHF.R.S32.HI R183, RZ, 0x1f, R22 ;  /* 0x0000001fffb77819 */ /* 0x000fe20000011416 */
[C-C-:B------:R-:W-:Y:S01]  /*8390*/  IMAD.X R172, R6.reuse, 0x1, R74.reuse, P6 ;  /* 0x0000000106ac7824 */ /* 0x140fe200030e064a */
[-C--:B------:R-:W-:Y:S01]  /*83a0*/  IADD3 R175, P6, PT, R181, R69.reuse, RZ ;  /* 0x00000045b5af7210 */ /* 0x080fe20007fde0ff */
[----:B------:R-:W-:Y:S01]  /*83b0*/  IMAD.X R174, R6, 0x1, R73, P2 ;  /* 0x0000000106ae7824 */ /* 0x000fe200010e0649 */
[----:B------:R-:W-:Y:S01]  /*83c0*/  SHF.L.U64.HI R183, R22, 0x2, R183 ;  /* 0x0000000216b77819 */ /* 0x000fe200000102b7 */
[C---:B------:R-:W-:Y:S01]  /*83d0*/  IMAD.X R176, R178.reuse, 0x1, R74, P4 ;  /* 0x00000001b2b07824 */ /* 0x040fe200020e064a */
[C---:B------:R-:W-:Y:S01]  /*83e0*/  IADD3 R177, P2, PT, R21.reuse, R69, RZ ;  /* 0x0000004515b17210 */ /* 0x040fe20007f5e0ff */
[----:B------:R-:W-:Y:S01]  /*83f0*/  IMAD.X R178, R178, 0x1, R73, P3 ;  /* 0x00000001b2b27824 */ /* 0x000fe200018e0649 */
[----:B------:R-:W-:-:S02]  /*8400*/  IADD3 R179, P4, PT, R21, R70, RZ ;  /* 0x0000004615b37210 */ /* 0x000fc40007f9e0ff */
[----:B------:R-:W-:Y:S01]  /*8410*/  IADD3 R181, P3, PT, R181, R70, RZ ;  /* 0x00000046b5b57210 */ /* 0x000fe20007f7e0ff */
[----:B------:R-:W-:Y:S01]  /*8420*/  IMAD.X R180, R183, 0x1, R74, P6 ;  /* 0x00000001b7b47824 */ /* 0x000fe200030e064a */
[----:B------:R-:W-:Y:S01]  /*8430*/  SHF.L.U64.HI R144, R145, 0x2, R144 ;  /* 0x0000000291907819 */ /* 0x000fe20000010290 */
[----:B------:R-:W-:Y:S02]  /*8440*/  IMAD.X R184, R185, 0x1, R74, P2 ;  /* 0x00000001b9b87824 */ /* 0x000fe400010e064a */
[----:B------:R-:W-:Y:S02]  /*8450*/  IMAD.SHL.U32 R145, R145, 0x4, RZ ;  /* 0x0000000491917824 */ /* 0x000fe400078e00ff */
[----:B------:R-:W-:Y:S02]  /*8460*/  IMAD.MOV.U32 R6, RZ, RZ, RZ ;  /* 0x000000ffff067224 */ /* 0x000fe400078e00ff */
[--C-:B------:R-:W-:Y:S02]  /*8470*/  IMAD.X R183, R183, 0x1, R73.reuse, P3 ;  /* 0x00000001b7b77824 */ /* 0x100fe400018e0649 */
[----:B------:R-:W-:Y:S01]  /*8480*/  IMAD.X R185, R185, 0x1, R73, P4 ;  /* 0x00000001b9b97824 */ /* 0x000fe200020e0649 */
[----:B------:R-:W-:Y:S01]  /*8490*/  UMOV UR12, 0x1 ;  /* 0x00000001000c7882 */ /* 0x000fe20000000000 */
[----:B------:R-:W-:Y:S01]  /*84a0*/  UMOV UR6, URZ ;  /* 0x000000ff00067c82 */ /* 0x000fe20008000000 */
[----:B------:R-:W-:Y:S01]  /*84b0*/  UMOV UR7, URZ ;  /* 0x000000ff00077c82 */ /* 0x000fe20008000000 */
[----:B-1----:R-:W-:-:S05]  /*84c0*/  UMOV UR5, URZ ;  /* 0x000000ff00057c82 */ /* 0x002fca0008000000 */
.L_x_11:
[----:B------:R-:W-:-:S04]  /*84d0*/  IMAD.U32 R6, R6, -0x80000000, RZ ;  /* 0x8000000006067824 */ /* 0x000fc800078e00ff */
[----:B------:R-:W1:Y:S02]  /*84e0*/  SYNCS.PHASECHK.TRANS64.TRYWAIT P2, [UR8], R6 ;  /* 0x00000006ff0075a7 */ /* 0x000e640008041108 */
[----:B-1----:R-:W-:Y:S05]  /*84f0*/  @!P2 BRA `(.L_x_9) ;  /* 0x000000900064a947 */ /* 0x002fea0003800000 */
.L_x_17:
[----:B------:R-:W-:-:S04]  /*8500*/  DEPBAR.LE SB0, 0x0 ;  /* 0x000080000000791a */ /* 0x000fc80000000000 */
[----:B------:R-:W-:Y:S01]  /*8510*/  BAR.SYNC.DEFER_BLOCKING 0x0 ;  /* 0x0000000000007b1d */ /* 0x000fe20000010000 */
[----:B------:R-:W-:Y:S02]  /*8520*/  UIADD3 UR6, UPT, UPT, UR6, 0x1, URZ ;  /* 0x0000000106067890 */ /* 0x000fe4000fffe0ff */
[----:B------:R-:W-:Y:S02]  /*8530*/  ULEA UR8, UR12, UR10, 0x3 ;  /* 0x0000000a0c087291 */ /* 0x000fe4000f8e18ff */
[----:B------:R-:W-:Y:S02]  /*8540*/  UISETP.GT.AND UP1, UPT, UR6, 0x1, UPT ;  /* 0x000000010600788c */ /* 0x000fe4000bf24270 */
[----:B------:R-:W-:Y:S02]  /*8550*/  UIADD3 UR8, UPT, UPT, UR8, 0x10000, URZ ;  /* 0x0001000008087890 */ /* 0x000fe4000fffe0ff */
[----:B------:R-:W-:Y:S01]  /*8560*/  USEL UR6, UR6, URZ, !UP1 ;  /* 0x000000ff06067287 */ /* 0x000fe2000c800000 */
[----:B------:R-:W-:Y:S01]  /*8570*/  UMOV UR4, UR7 ;  /* 0x0000000700047c82 */ /* 0x000fe20008000000 */
[----:B------:R-:W1:Y:S04]  /*8580*/  LDSM.16.M88.4 R36, [R2] ;  /* 0x000000000224783b */ /* 0x000e680000000200 */
[----:B------:R-:W2:Y:S04]  /*8590*/  LDSM.16.M88.4 R8, [R2+0x800] ;  /* 0x000800000208783b */ /* 0x000ea80000000200 */
[----:B------:R-:W3:Y:S04]  /*85a0*/  LDSM.16.M88.4 R12, [R2+0x1800] ;  /* 0x00180000020c783b */ /* 0x000ee80000000200 */
[----:B------:R-:W4:Y:S04]  /*85b0*/  LDSM.16.M88.4 R40, [R2+0x1000] ;  /* 0x001000000228783b */ /* 0x000f280000000200 */
[----:B------:R-:W5:Y:S04]  /*85c0*/  LDSM.16.M88.4 R16, [R2+0x2800] ;  /* 0x002800000210783b */ /* 0x000f680000000200 */
[----:B------:R-:W5:Y:S04]  /*85d0*/  LDSM.16.M88.4 R28, [R2+0x3000] ;  /* 0x00300000021c783b */ /* 0x000f680000000200 */
[----:B------:R-:W5:Y:S04]  /*85e0*/  LDSM.16.M88.4 R32, [R2+0x2000] ;  /* 0x002000000220783b */ /* 0x000f680000000200 */
[----:B------:R-:W5:Y:S04]  /*85f0*/  LDSM.16.M88.4 R20, [R2+0x3800] ;  /* 0x003800000214783b */ /* 0x000f680000000200 */
[----:B------:R-:W5:Y:S04]  /*8600*/  LDSM.16.M88.4 R52, [R2+0x4000] ;  /* 0x004000000234783b */ /* 0x000f680000000200 */
[----:B------:R-:W5:Y:S01]  /*8610*/  LDSM.16.M88.4 R24, [R2+0x4800] ;  /* 0x004800000218783b */ /* 0x000f620000000200 */
[----:B-1----:R-:W-:Y:S01]  /*8620*/  IMAD.MOV.U32 R4, RZ, RZ, R36 ;  /* 0x000000ffff047224 */ /* 0x002fe200078e0024 */
[----:B------:R-:W-:Y:S01]  /*8630*/  MOV R5, R38 ;  /* 0x0000002600057202 */ /* 0x000fe20000000f00 */
[----:B------:R-:W-:Y:S01]  /*8640*/  IMAD.MOV.U32 R36, RZ, RZ, R37 ;  /* 0x000000ffff247224 */ /* 0x000fe200078e0025 */
[----:B------:R-:W1:Y:S01]  /*8650*/  LDSM.16.M88.4 R56, [R2+0x5000] ;  /* 0x005000000238783b */ /* 0x000e620000000200 */
[----:B------:R-:W-:-:S02]  /*8660*/  IMAD.MOV.U32 R37, RZ, RZ, R39 ;  /* 0x000000ffff257224 */ /* 0x000fc400078e0027 */
[----:B--2---:R-:W-:Y:S01]  /*8670*/  IMAD.MOV.U32 R39, RZ, RZ, R11 ;  /* 0x000000ffff277224 */ /* 0x004fe200078e000b */
[----:B------:R-:W-:Y:S01]  /*8680*/  LDSM.16.M88.4 R60, [R2+0x6000] ;  /* 0x00600000023c783b */ /* 0x000fe20000000200 */
[----:B------:R-:W-:Y:S02]  /*8690*/  IMAD.MOV.U32 R38, RZ, RZ, R9 ;  /* 0x000000ffff267224 */ /* 0x000fe400078e0009 */
[----:B---3--:R-:W-:Y:S01]  /*86a0*/  IMAD.MOV.U32 R11, RZ, RZ, R14 ;  /* 0x000000ffff0b7224 */ /* 0x008fe200078e000e */
[----:B------:R-:W-:Y:S01]  /*86b0*/  LDSM.16.M88.4 R64, [R2+0x7000] ;  /* 0x007000000240783b */ /* 0x000fe20000000200 */
[----:B------:R-:W-:Y:S02]  /*86c0*/  IMAD.MOV.U32 R7, RZ, RZ, R10 ;  /* 0x000000ffff077224 */ /* 0x000fe400078e000a */
[----:B----4-:R-:W-:Y:S01]  /*86d0*/  IMAD.MOV.U32 R9, RZ, RZ, R42 ;  /* 0x000000ffff097224 */ /* 0x010fe200078e002a */
[----:B------:R-:W-:Y:S01]  /*86e0*/  LDSM.16.M88.4 R108, [R2+0x7800] ;  /* 0x00780000026c783b */ /* 0x000fe20000000200 */
[----:B-----5:R-:W-:-:S02]  /*86f0*/  IMAD.MOV.U32 R14, RZ, RZ, R16 ;  /* 0x000000ffff0e7224 */ /* 0x020fc400078e0010 */
        /* <DEDUP_REMOVED lines=8> */
[----:B------:R-:W-:Y:S01]  /*8780*/  IMAD.MOV.U32 R12, RZ, RZ, R32 ;  /* 0x000000ffff0c7224 */ /* 0x000fe200078e0020 */
[----:B------:R-:W2:Y:S01]  /*8790*/  LDSM.16.M88.4 R28, [R2+0x5800] ;  /* 0x00580000021c783b */ /* 0x000ea20000000200 */
[----:B------:R-:W-:Y:S02]  /*87a0*/  IMAD.MOV.U32 R44, RZ, RZ, R33 ;  /* 0x000000ffff2c7224 */ /* 0x000fe400078e0021 */
[----:B------:R-:W-:Y:S02]  /*87b0*/  IMAD.MOV.U32 R45, RZ, RZ, R35 ;  /* 0x000000ffff2d7224 */ /* 0x000fe400078e0023 */
[----:B------:R-:W3:Y:S01]  /*87c0*/  LDSM.16.M88.4 R32, [R2+0x6800] ;  /* 0x006800000220783b */ /* 0x000ee20000000200 */
        /* <DEDUP_REMOVED lines=19> */
[----:B-1----:R-:W-:Y:S02]  /*8900*/  IMAD.MOV.U32 R24, RZ, RZ, R56 ;  /* 0x000000ffff187224 */ /* 0x002fe400078e0038 */
[----:B------:R-:W-:-:S02]  /*8910*/  IMAD.MOV.U32 R25, RZ, RZ, R58 ;  /* 0x000000ffff197224 */ /* 0x000fc400078e003a */
[----:B--2---:R-:W-:Y:S02]  /*8920*/  IMAD.MOV.U32 R26, RZ, RZ, R28 ;  /* 0x000000ffff1a7224 */ /* 0x004fe400078e001c */
[----:B------:R-:W-:Y:S02]  /*8930*/  IMAD.MOV.U32 R27, RZ, RZ, R30 ;  /* 0x000000ffff1b7224 */ /* 0x000fe400078e001e */
[----:B------:R-:W-:Y:S02]  /*8940*/  IMAD.MOV.U32 R56, RZ, RZ, R57 ;  /* 0x000000ffff387224 */ /* 0x000fe400078e0039 */
[----:B------:R-:W-:Y:S01]  /*8950*/  IMAD.MOV.U32 R58, RZ, RZ, R29 ;  /* 0x000000ffff3a7224 */ /* 0x000fe200078e001d */
[----:B------:R-:W-:Y:S01]  /*8960*/  MOV R29, R62 ;  /* 0x0000003e001d7202 */ /* 0x000fe20000000f00 */
[----:B------:R-:W-:Y:S02]  /*8970*/  IMAD.MOV.U32 R28, RZ, RZ, R60 ;  /* 0x000000ffff1c7224 */ /* 0x000fe400078e003c */
[----:B---3--:R-:W-:-:S02]  /*8980*/  IMAD.MOV.U32 R30, RZ, RZ, R32 ;  /* 0x000000ffff1e7224 */ /* 0x008fc400078e0020 */
        /* <DEDUP_REMOVED lines=14> */
[----:B------:R-:W-:-:S04]  /*8a70*/  IMAD.MOV.U32 R67, RZ, RZ, R111 ;  /* 0x000000ffff437224 */ /* 0x000fc800078e006f */
[----:B------:R1:W-:Y:S01]  /*8a80*/  STTM.x64 tmem[UR11+0x100], R4 ;  /* 0x00010004000079ed */ /* 0x0003e2000834000b */
[----:B------:R-:W2:Y:S02]  /*8a90*/  FENCE.VIEW.ASYNC.T ;  /* 0x00000000000073c6 */ /* 0x000ea40000000200 */
[----:B--2---:R-:W-:Y:S06]  /*8aa0*/  BAR.SYNC.DEFER_BLOCKING 0x0 ;  /* 0x0000000000007b1d */ /* 0x004fec0000010000 */
[----:B------:R-:W-:Y:S05]  /*8ab0*/  @P0 BRA `(.L_x_10) ;  /* 0x0000000000cc0947 */ /* 0x000fea0003800000 */
[----:B------:R-:W-:Y:S01]  /*8ac0*/  ULEA UR9, UR6, UR10, 0xe ;  /* 0x0000000a06097291 */ /* 0x000fe2000f8e70ff */
[----:B------:R-:W-:Y:S01]  /*8ad0*/  UMOV UR7, URZ ;  /* 0x000000ff00077c82 */ /* 0x000fe20008000000 */
[----:B------:R-:W-:Y:S02]  /*8ae0*/  UIADD3 UR34, UPT, UPT, UR13, 0x108, URZ ;  /* 0x000001080d227890 */ /* 0x000fe4000fffe0ff */
[----:B------:R-:W-:Y:S02]  /*8af0*/  UIADD3 UR9, UPT, UPT, UR9, 0x8000, URZ ;  /* 0x0000800009097890 */ /* 0x000fe4000fffe0ff */
[----:B------:R-:W-:Y:S02]  /*8b00*/  UIADD3 UR35, UPT, UPT, UR13, 0x110, URZ ;  /* 0x000001100d237890 */ /* 0x000fe4000fffe0ff */
[----:B------:R-:W-:Y:S02]  /*8b10*/  USHF.R.U32.HI UR9, URZ, 0x4, UR9 ;  /* 0x00000004ff097899 */ /* 0x000fe40008011609 */
[----:B------:R-:W-:-:S02]  /*8b20*/  UIADD3 UR36, UPT, UPT, UR13, 0x118, URZ ;  /* 0x000001180d247890 */ /* 0x000fc4000fffe0ff */
[----:B------:R-:W-:Y:S02]  /*8b30*/  USGXT.U32 UR14, UR9, 0xe ;  /* 0x0000000e090e789a */ /* 0x000fe40008000000 */
[----:B------:R-:W-:Y:S02]  /*8b40*/  UIADD3 UR37, UPT, UPT, UR13, 0x80, URZ ;  /* 0x000000800d257890 */ /* 0x000fe4000fffe0ff */
[----:B------:R-:W-:Y:S02]  /*8b50*/  UIADD3 UR28, UP1, UPT, UR14, 0x2, URZ ;  /* 0x000000020e1c7890 */ /* 0x000fe4000ff3e0ff */
[----:B------:R-:W-:Y:S02]  /*8b60*/  UIADD3 UR38, UPT, UPT, UR13, 0x120, URZ ;  /* 0x000001200d267890 */ /* 0x000fe4000fffe0ff */
[----:B------:R-:W-:Y:S02]  /*8b70*/  UIADD3.X UR29, UPT, UPT, UR7, 0x40004040, URZ, UP1, !UPT ;  /* 0x40004040071d7890 */ /* 0x000fe40008ffe4ff */
[----:B------:R-:W-:-:S02]  /*8b80*/  UIADD3 UR30, UP1, UPT, UR28, 0x2, URZ ;  /* 0x000000021c1e7890 */ /* 0x000fc4000ff3e0ff */
[----:B------:R-:W-:Y:S02]  /*8b90*/  UIADD3 UR32, UP2, UPT, UR28, 0x4, URZ ;  /* 0x000000041c207890 */ /* 0x000fe4000ff5e0ff */
[----:B------:R-:W-:Y:S02]  /*8ba0*/  UIADD3.X UR31, UPT, UPT, UR29, URZ, URZ, UP1, !UPT ;  /* 0x000000ff1d1f7290 */ /* 0x000fe40008ffe4ff */
[----:B------:R-:W-:Y:S02]  /*8bb0*/  UIADD3.X UR33, UPT, UPT, UR29, URZ, URZ, UP2, !UPT ;  /* 0x000000ff1d217290 */ /* 0x000fe400097fe4ff */
[----:B------:R-:W-:Y:S02]  /*8bc0*/  UIADD3 UR39, UPT, UPT, UR13, 0x80, URZ ;  /* 0x000000800d277890 */ /* 0x000fe4000fffe0ff */
[----:B------:R-:W-:Y:S02]  /*8bd0*/  UIADD3 UR42, UPT, UPT, UR13, 0x128, URZ ;  /* 0x000001280d2a7890 */ /* 0x000fe4000fffe0ff */
[----:B------:R-:W-:-:S02]  /*8be0*/  UIADD3 UR43, UPT, UPT, UR13, 0x80, URZ ;  /* 0x000000800d2b7890 */ /* 0x000fc4000fffe0ff */
        /* <DEDUP_REMOVED lines=22> */
[----:B------:R-:W-:Y:S01]  /*8d50*/  UMOV UR9, URZ ;  /* 0x000000ff00097c82 */ /* 0x000fe20008000000 */
[----:B------:R2:W-:Y:S01]  /*8d60*/  UTCHMMA tmem[UR38], gdesc[UR14], tmem[UR37], tmem[UR40], idesc[UR41], UPT ;  /* 0x00ff280e260079ea */ /* 0x0005e2000b800025 */
        /* <DEDUP_REMOVED lines=8> */
.L_x_10:
[----:B-1----:R-:W3:Y:S01]  /*8df0*/  LDL R12, [R1+0x4] ;  /* 0x00000400010c7983 */ /* 0x002ee20000100800 */
[----:B------:R-:W-:Y:S01]  /*8e00*/  R2UR UR9, R141 ;  /* 0x000000008d0972ca */ /* 0x000fe200000e0000 */
[----:B------:R-:W-:Y:S02]  /*8e10*/  UISETP.GT.AND UP1, UPT, UR19, URZ, UPT ;  /* 0x000000ff1300728c */ /* 0x000fe4000bf24270 */
[----:B------:R-:W-:Y:S01]  /*8e20*/  UISETP.GT.AND UP2, UPT, UR19, 0x1, UPT ;  /* 0x000000011300788c */ /* 0x000fe2000bf44270 */
[C---:B------:R-:W-:Y:S01]  /*8e30*/  IADD3 R6, P2, PT, R139.reuse, R70, RZ ;  /* 0x000000468b067210 */ /* 0x040fe20007f5e0ff */
[----:B--2---:R-:W-:Y:S01]  /*8e40*/  USEL UR7, URZ, 0x4, !UP1 ;  /* 0x00000004ff077887 */ /* 0x004fe2000c800000 */
[C---:B------:R-:W-:Y:S01]  /*8e50*/  IADD3 R4, P4, PT, R139.reuse, R69, RZ ;  /* 0x000000458b047210 */ /* 0x040fe20007f9e0ff */
[----:B------:R-:W2:Y:S01]  /*8e60*/  LDL R11, [R1] ;  /* 0x00000000010b7983 */ /* 0x000ea20000100800 */
[----:B------:R-:W-:Y:S01]  /*8e70*/  IADD3 R8, P6, PT, R139, R179, RZ ;  /* 0x000000b38b087210 */ /* 0x000fe20007fde0ff */
[----:B------:R-:W-:-:S02]  /*8e80*/  UISETP.GT.AND UP3, UPT, UR19, 0x5, UPT ;  /* 0x000000051300788c */ /* 0x000fc4000bf64270 */
[----:B------:R-:W4:Y:S02]  /*8e90*/  LDL R17, [R1+0xc] ;  /* 0x00000c0001117983 */ /* 0x000f240000100800 */
[----:B------:R-:W-:Y:S02]  /*8ea0*/  UISETP.GE.AND UP1, UPT, UR5, UR9, UPT ;  /* 0x000000090500728c */ /* 0x000fe4000bf26270 */
[----:B------:R-:W5:Y:S02]  /*8eb0*/  LDL R16, [R1+0x14] ;  /* 0x0000140001107983 */ /* 0x000f640000100800 */
[----:B------:R-:W-:Y:S02]  /*8ec0*/  USEL UR7, UR7, URZ, !UP1 ;  /* 0x000000ff07077287 */ /* 0x000fe4000c800000 */
[----:B------:R-:W-:Y:S01]  /*8ed0*/  USEL UR9, URZ, 0x4, !UP2 ;  /* 0x00000004ff097887 */ /* 0x000fe2000d000000 */
[----:B------:R-:W2:Y:S01]  /*8ee0*/  LDL R15, [R1+0x8] ;  /* 0x00000800010f7983 */ /* 0x000ea20000100800 */
[----:B------:R-:W-:-:S02]  /*8ef0*/  UISETP.GT.AND UP2, UPT, UR19, 0x2, UPT ;  /* 0x000000021300788c */ /* 0x000fc4000bf44270 */
[----:B------:R-:W-:Y:S01]  /*8f00*/  ISETP.NE.U32.AND P3, PT, RZ, UR7, PT ;  /* 0x00000007ff007c0c */ /* 0x000fe2000bf65070 */
[----:B------:R-:W-:Y:S01]  /*8f10*/  USEL UR9, UR9, URZ, !UP1 ;  /* 0x000000ff09097287 */ /* 0x000fe2000c800000 */
[----:B------:R-:W2:Y:S01]  /*8f20*/  LDL R10, [R1+0x10] ;  /* 0x00001000010a7983 */ /* 0x000ea20000100800 */
[----:B------:R-:W-:Y:S01]  /*8f30*/  USEL UR7, URZ, 0x4, !UP2 ;  /* 0x00000004ff077887 */ /* 0x000fe2000d000000 */
[C---:B------:R-:W-:Y:S01]  /*8f40*/  IMAD.X R7, R143.reuse, 0x1, R73, P2 ;  /* 0x000000018f077824 */ /* 0x040fe200010e0649 */
[----:B------:R-:W-:Y:S02]  /*8f50*/  BAR.SYNC.DEFER_BLOCKING 0x0 ;  /* 0x0000000000007b1d */ /* 0x000fe40000010000 */
[----:B------:R-:W-:Y:S01]  /*8f60*/  ISETP.NE.U32.AND P2, PT, RZ, UR9, PT ;  /* 0x00000009ff007c0c */ /* 0x000fe2000bf45070 */
[----:B------:R-:W-:Y:S01]  /*8f70*/  USEL UR7, UR7, URZ, !UP1 ;  /* 0x000000ff07077287 */ /* 0x000fe2000c800000 */
[C---:B------:R-:W-:Y:S01]  /*8f80*/  IADD3.X R5, PT, PT, R143.reuse, R74, RZ, P4, !PT ;  /* 0x0000004a8f057210 */ /* 0x040fe200027fe4ff */
[----:B------:R-:W-:Y:S01]  /*8f90*/  UISETP.GT.AND UP2, UPT, UR19, 0x3, UPT ;  /* 0x000000031300788c */ /* 0x000fe2000bf44270 */
[----:B------:R-:W-:-:S03]  /*8fa0*/  IMAD.X R9, R143, 0x1, R185, P6 ;  /* 0x000000018f097824 */ /* 0x000fc600030e06b9 */
[----:B------:R-:W-:Y:S01]  /*8fb0*/  USEL UR9, URZ, 0x4, !UP2 ;  /* 0x00000004ff097887 */ /* 0x000fe2000d000000 */
[----:B------:R-:W2:Y:S03]  /*8fc0*/  LDL R21, [R1+0x1c] ;  /* 0x00001c0001157983 */ /* 0x000ea60000100800 */
[----:B------:R-:W-:Y:S01]  /*8fd0*/  USEL UR9, UR9, URZ, !UP1 ;  /* 0x000000ff09097287 */ /* 0x000fe2000c800000 */
[----:B------:R-:W2:Y:S01]  /*8fe0*/  LDL R20, [R1+0x24] ;  /* 0x0000240001147983 */ /* 0x000ea20000100800 */
[----:B------:R-:W-:-:S03]  /*8ff0*/  UISETP.GT.AND UP2, UPT, UR19, 0x4, UPT ;  /* 0x000000041300788c */ /* 0x000fc6000bf44270 */
[----:B------:R-:W2:Y:S04]  /*9000*/  LDL R14, [R1+0x18] ;  /* 0x00001800010e7983 */ /* 0x000ea80000100800 */
[----:B------:R-:W2:Y:S04]  /*9010*/  LDL R13, [R1+0x2c] ;  /* 0x00002c00010d7983 */ /* 0x000ea80000100800 */
[----:B------:R-:W-:Y:S01]  /*9020*/  @!PT LDS RZ, [RZ] ;  /* 0x00000000fffff984 */ /* 0x000fe20000000800 */
[----:B------:R-:W-:Y:S01]  /*9030*/  @!PT LDS RZ, [RZ] ;  /* 0x00000000fffff984 */ /* 0x000fe20000000800 */
[----:B------:R-:W-:Y:S01]  /*9040*/  @!PT LDS RZ, [RZ] ;  /* 0x00000000fffff984 */ /* 0x000fe20000000800 */
[----:B------:R1:W-:Y:S04]  /*9050*/  LDGSTS.E [R3], desc[UR16][R6.64], P3 ;  /* 0x0000000006037fae */ /* 0x0003e800099a1010 */
[----:B------:R1:W-:Y:S01]  /*9060*/  LDGSTS.E [R3+0x200], desc[UR16][R4.64], P3 ;  /* 0x0020000004037fae */ /* 0x0003e200099a1010 */
[----:B------:R-:W-:-:S03]  /*9070*/  ISETP.NE.U32.AND P3, PT, RZ, UR7, PT ;  /* 0x00000007ff007c0c */ /* 0x000fc6000bf65070 */
[----:B------:R1:W-:Y:S02]  /*9080*/  LDGSTS.E [R3+0x400], desc[UR16][R8.64], P2 ;  /* 0x0040000008037fae */ /* 0x0003e400091a1010 */
[C---:B-1----:R-:W-:Y:S02]  /*9090*/  IADD3 R6, P4, PT, R139.reuse, R177, RZ ;  /* 0x000000b18b067210 */ /* 0x042fe40007f9e0ff */
[----:B------:R-:W2:Y:S01]  /*90a0*/  LDL R19, [R1+0x34] ;  /* 0x0000340001137983 */ /* 0x000ea20000100800 */
[----:B------:R-:W-:Y:S02]  /*90b0*/  IADD3 R4, P6, PT, R139, R181, RZ ;  /* 0x000000b58b047210 */ /* 0x000fe40007fde0ff */
[----:B------:R-:W-:Y:S01]  /*90c0*/  IMAD.X R7, R143, 0x1, R184, P4 ;  /* 0x000000018f077824 */ /* 0x000fe200020e06b8 */
[----:B------:R-:W2:Y:S01]  /*90d0*/  LDL R18, [R1+0x3c] ;  /* 0x00003c0001127983 */ /* 0x000ea20000100800 */
[----:B------:R-:W-:Y:S01]  /*90e0*/  IADD3 R8, P4, PT, R139, R175, RZ ;  /* 0x000000af8b087210 */ /* 0x000fe20007f9e0ff */
[----:B------:R-:W-:-:S02]  /*90f0*/  IMAD.X R5, R143, 0x1, R183, P6 ;  /* 0x000000018f057824 */ /* 0x000fc400030e06b7 */
[----:B------:R1:W-:Y:S01]  /*9100*/  LDGSTS.E [R3+0x600], desc[UR16][R6.64], P2 ;  /* 0x0060000006037fae */ /* 0x0003e200091a1010 */
[----:B------:R-:W-:Y:S01]  /*9110*/  ISETP.NE.U32.AND P2, PT, RZ, UR9, PT ;  /* 0x00000009ff007c0c */ /* 0x000fe2000bf45070 */
[----:B------:R-:W-:Y:S01]  /*9120*/  USEL UR7, URZ, 0x4, !UP2 ;  /* 0x00000004ff077887 */ /* 0x000fe2000d000000 */
[----:B------:R-:W-:Y:S01]  /*9130*/  IMAD.X R9, R143, 0x1, R180, P4 ;  /* 0x000000018f097824 */ /* 0x000fe200020e06b4 */
[----:B------:R1:W-:Y:S02]  /*9140*/  LDGSTS.E [R3+0x800], desc[UR16][R4.64], P3 ;  /* 0x0080000004037fae */ /* 0x0003e400099a1010 */
[----:B------:R-:W-:Y:S02]  /*9150*/  USEL UR7, UR7, URZ, !UP1 ;  /* 0x000000ff07077287 */ /* 0x000fe4000c800000 */
[----:B------:R-:W-:Y:S01]  /*9160*/  USEL UR9, URZ, 0x4, !UP3 ;  /* 0x00000004ff097887 */ /* 0x000fe2000d800000 */
[----:B------:R-:W-:Y:S01]  /*9170*/  LDGSTS.E [R3+0xa00], desc[UR16][R8.64], P3 ;  /* 0x00a0000008037fae */ /* 0x000fe200099a1010 */
[----:B-1----:R-:W-:-:S02]  /*9180*/  IADD3 R6, P6, PT, R139, R173, RZ ;  /* 0x000000ad8b067210 */ /* 0x002fc40007fde0ff */
[----:B------:R-:W-:-:S03]  /*9190*/  IADD3 R4, P4, PT, R139, R171, RZ ;  /* 0x000000ab8b047210 */ /* 0x000fc60007f9e0ff */
[C---:B------:R-:W-:Y:S01]  /*91a0*/  IMAD.X R7, R143.reuse, 0x1, R178, P6 ;  /* 0x000000018f077824 */ /* 0x040fe200030e06b2 */
[----:B------:R-:W-:Y:S01]  /*91b0*/  ISETP.NE.U32.AND P3, PT, RZ, UR7, PT ;  /* 0x00000007ff007c0c */ /* 0x000fe2000bf65070 */
[----:B------:R-:W-:Y:S01]  /*91c0*/  USEL UR9, UR9, URZ, !UP1 ;  /* 0x000000ff09097287 */ /* 0x000fe2000c800000 */
[----:B------:R-:W-:Y:S01]  /*91d0*/  IMAD.X R5, R143, 0x1, R176, P4 ;  /* 0x000000018f057824 */ /* 0x000fe200020e06b0 */
[----:B------:R-:W-:Y:S01]  /*91e0*/  UISETP.GT.AND UP2, UPT, UR19, 0x6, UPT ;  /* 0x000000061300788c */ /* 0x000fe2000bf44270 */
[----:B------:R1:W-:Y:S04]  /*91f0*/  LDGSTS.E [R3+0xc00], desc[UR16][R6.64], P2 ;  /* 0x00c0000006037fae */ /* 0x0003e800091a1010 */
[----:B------:R1:W-:Y:S01]  /*9200*/  LDGSTS.E [R3+0xe00], desc[UR16][R4.64], P2 ;  /* 0x00e0000004037fae */ /* 0x0003e200091a1010 */
[----:B------:R-:W-:Y:S01]  /*9210*/  USEL UR7, URZ, 0x4, !UP2 ;  /* 0x00000004ff077887 */ /* 0x000fe2000d000000 */
[----:B------:R-:W-:-:S02]  /*9220*/  ISETP.NE.U32.AND P2, PT, RZ, UR9, PT ;  /* 0x00000009ff007c0c */ /* 0x000fc4000bf45070 */
[C---:B-1----:R-:W-:Y:S02]  /*9230*/  IADD3 R6, P6, PT, R139.reuse, R169, RZ ;  /* 0x000000a98b067210 */ /* 0x042fe40007fde0ff */
[----:B------:R-:W-:-:S03]  /*9240*/  IADD3 R4, P4, PT, R139, R167, RZ ;  /* 0x000000a78b047210 */ /* 0x000fc60007f9e0ff */
[----:B------:R-:W-:Y:S01]  /*9250*/  IMAD.X R7, R143, 0x1, R174, P6 ;  /* 0x000000018f077824 */ /* 0x000fe200030e06ae */
[----:B------:R-:W-:Y:S01]  /*9260*/  IADD3 R8, P6, PT, R139, R165, RZ ;  /* 0x000000a58b087210 */ /* 0x000fe20007fde0ff */
[----:B------:R-:W-:Y:S01]  /*9270*/  USEL UR7, UR7, URZ, !UP1 ;  /* 0x000000ff07077287 */ /* 0x000fe2000c800000 */
[C---:B------:R-:W-:Y:S01]  /*9280*/  IMAD.X R5, R143.reuse, 0x1, R172, P4 ;  /* 0x000000018f057824 */ /* 0x040fe200020e06ac */
[----:B------:R-:W-:Y:S01]  /*9290*/  UISETP.GT.AND UP2, UPT, UR19, 0x7, UPT ;  /* 0x000000071300788c */ /* 0x000fe2000bf44270 */
[----:B------:R-:W-:Y:S01]  /*92a0*/  LDGSTS.E [R3+0x1000], desc[UR16][R6.64], P3 ;  /* 0x0100000006037fae */ /* 0x000fe200099a1010 */
[----:B------:R-:W-:-:S03]  /*92b0*/  IMAD.X R9, R143, 0x1, R170, P6 ;  /* 0x000000018f097824 */ /* 0x000fc600030e06aa */
[----:B------:R1:W-:Y:S01]  /*92c0*/  LDGSTS.E [R3+0x1200], desc[UR16][R4.64], P3 ;  /* 0x0120000004037fae */ /* 0x0003e200099a1010 */
[----:B------:R-:W-:Y:S01]  /*92d0*/  ISETP.NE.U32.AND P3, PT, RZ, UR7, PT ;  /* 0x00000007ff007c0c */ /* 0x000fe2000bf65070 */
[----:B------:R-:W-:Y:S02]  /*92e0*/  USEL UR7, URZ, 0x4, !UP2 ;  /* 0x00000004ff077887 */ /* 0x000fe4000d000000 */
[----:B------:R1:W-:Y:S01]  /*92f0*/  LDGSTS.E [R3+0x1400], desc[UR16][R8.64], P2 ;  /* 0x0140000008037fae */ /* 0x0003e200091a1010 */
[----:B------:R-:W-:Y:S02]  /*9300*/  UISETP.GT.AND UP2, UPT, UR19, 0x8, UPT ;  /* 0x000000081300788c */ /* 0x000fe4000bf44270 */
[----:B------:R-:W-:Y:S01]  /*9310*/  USEL UR7, UR7, URZ, !UP1 ;  /* 0x000000ff07077287 */ /* 0x000fe2000c800000 */
[C---:B-1----:R-:W-:Y:S02]  /*9320*/  IADD3 R4, P6, PT, R139.reuse, R163, RZ ;  /* 0x000000a38b047210 */ /* 0x042fe40007fde0ff */
[----:B------:R-:W-:-:S03]  /*9330*/  IADD3 R8, P4, PT, R139, R161, RZ ;  /* 0x000000a18b087210 */ /* 0x000fc60007f9e0ff */
[----:B------:R-:W-:Y:S01]  /*9340*/  IMAD.X R5, R143, 0x1, R168, P6 ;  /* 0x000000018f057824 */ /* 0x000fe200030e06a8 */
[----:B------:R-:W-:Y:S01]  /*9350*/  IADD3 R6, P6, PT, R139, R159, RZ ;  /* 0x0000009f8b067210 */ /* 0x000fe20007fde0ff */
[----:B------:R-:W-:Y:S01]  /*9360*/  USEL UR9, URZ, 0x4, !UP2 ;  /* 0x00000004ff097887 */ /* 0x000fe2000d000000 */
[C---:B------:R-:W-:Y:S02]  /*9370*/  IMAD.X R9, R143.reuse, 0x1, R166, P4 ;  /* 0x000000018f097824 */ /* 0x040fe400020e06a6 */
[----:B------:R1:W-:Y:S01]  /*9380*/  LDGSTS.E [R3+0x1600], desc[UR16][R4.64], P2 ;  /* 0x0160000004037fae */ /* 0x0003e200091a1010 */
[----:B------:R-:W-:Y:S01]  /*9390*/  IMAD.X R7, R143, 0x1, R164, P6 ;  /* 0x000000018f077824 */ /* 0x000fe200030e06a4 */
[----:B------:R-:W-:Y:S01]  /*93a0*/  ISETP.NE.U32.AND P2, PT, RZ, UR7, PT ;  /* 0x00000007ff007c0c */ /* 0x000fe2000bf45070 */
[----:B------:R-:W-:Y:S01]  /*93b0*/  USEL UR9, UR9, URZ, !UP1 ;  /* 0x000000ff09097287 */ /* 0x000fe2000c800000 */
[----:B------:R-:W-:Y:S01]  /*93c0*/  LDGSTS.E [R3+0x1800], desc[UR16][R8.64], P3 ;  /* 0x0180000008037fae */ /* 0x000fe200099a1010 */
[----:B------:R-:W-:-:S03]  /*93d0*/  UISETP.GT.AND UP2, UPT, UR19, 0x9, UPT ;  /* 0x000000091300788c */ /* 0x000fc6000bf44270 */
[----:B------:R1:W-:Y:S02]  /*93e0*/  LDGSTS.E [R3+0x1a00], desc[UR16][R6.64], P3 ;  /* 0x01a0000006037fae */ /* 0x0003e400099a1010 */
[----:B-1----:R-:W-:Y:S01]  /*93f0*/  IADD3 R4, P6, PT, R139, R157, RZ ;  /* 0x0000009d8b047210 */ /* 0x002fe20007fde0ff */
[----:B------:R-:W-:Y:S01]  /*9400*/  USEL UR7, URZ, 0x4, !UP2 ;  /* 0x00000004ff077887 */ /* 0x000fe2000d000000 */
[----:B------:R-:W-:Y:S01]  /*9410*/  ISETP.NE.U32.AND P3, PT, RZ, UR9, PT ;  /* 0x00000009ff007c0c */ /* 0x000fe2000bf65070 */
[----:B------:R-:W-:Y:S02]  /*9420*/  UISETP.GT.AND UP2, UPT, UR19, 0xa, UPT ;  /* 0x0000000a1300788c */ /* 0x000fe4000bf44270 */
[----:B------:R-:W-:Y:S01]  /*9430*/  IMAD.X R5, R143, 0x1, R162, P6 ;  /* 0x000000018f057824 */ /* 0x000fe200030e06a2 */
[C---:B------:R-:W-:Y:S01]  /*9440*/  IADD3 R6, P4, PT, R139.reuse, R155, RZ ;  /* 0x0000009b8b067210 */ /* 0x040fe20007f9e0ff */
[----:B------:R-:W-:Y:S01]  /*9450*/  USEL UR7, UR7, URZ, !UP1 ;  /* 0x000000ff07077287 */ /* 0x000fe2000c800000 */
[----:B------:R-:W-:-:S02]  /*9460*/  IADD3 R8, P6, PT, R139, R153, RZ ;  /* 0x000000998b087210 */ /* 0x000fc40007fde0ff */
[----:B------:R1:W-:Y:S01]  /*9470*/  LDGSTS.E [R3+0x1c00], desc[UR16][R4.64], P2 ;  /* 0x01c0000004037fae */ /* 0x0003e200091a1010 */
[C---:B------:R-:W-:Y:S01]  /*9480*/  IMAD.X R7, R143.reuse, 0x1, R160, P4 ;  /* 0x000000018f077824 */ /* 0x040fe200020e06a0 */
[----:B------:R-:W-:Y:S01]  /*9490*/  USEL UR9, URZ, 0x4, !UP2 ;  /* 0x00000004ff097887 */ /* 0x000fe2000d000000 */
[----:B------:R-:W-:-:S03]  /*94a0*/  IMAD.X R9, R143, 0x1, R158, P6 ;  /* 0x000000018f097824 */ /* 0x000fc600030e069e */
[----:B------:R1:W-:Y:S01]  /*94b0*/  LDGSTS.E [R3+0x1e00], desc[UR16][R6.64], P2 ;  /* 0x01e0000006037fae */ /* 0x0003e200091a1010 */
[----:B------:R-:W-:Y:S02]  /*94c0*/  ISETP.NE.U32.AND P2, PT, RZ, UR7, PT ;  /* 0x00000007ff007c0c */ /* 0x000fe4000bf45070 */
[----:B-1----:R-:W-:Y:S01]  /*94d0*/  IADD3 R4, P4, PT, R139, R151, RZ ;  /* 0x000000978b047210 */ /* 0x002fe20007f9e0ff */
[----:B------:R-:W-:Y:S01]  /*94e0*/  USEL UR9, UR9, URZ, !UP1 ;  /* 0x000000ff09097287 */ /* 0x000fe2000c800000 */
[----:B------:R1:W-:Y:S02]  /*94f0*/  LDGSTS.E [R3+0x2000], desc[UR16][R8.64], P3 ;  /* 0x0200000008037fae */ /* 0x0003e400099a1010 */
[----:B------:R-:W-:Y:S02]  /*9500*/  IADD3.X R5, PT, PT, R143, R156, RZ, P4, !PT ;  /* 0x0000009c8f057210 */ /* 0x000fe400027fe4ff */
[----:B------:R-:W-:Y:S01]  /*9510*/  IADD3 R6, P6, PT, R139, R149, RZ ;  /* 0x000000958b067210 */ /* 0x000fe20007fde0ff */
[----:B------:R-:W-:-:S02]  /*9520*/  UISETP.GT.AND UP2, UPT, UR19, 0xb, UPT ;  /* 0x0000000b1300788c */ /* 0x000fc4000bf44270 */
[----:B------:R1:W-:Y:S01]  /*9530*/  LDGSTS.E [R3+0x2200], desc[UR16][R4.64], P3 ;  /* 0x0220000004037fae */ /* 0x0003e200099a1010 */
[----:B------:R-:W-:Y:S01]  /*9540*/  ISETP.NE.U32.AND P3, PT, RZ, UR9, PT ;  /* 0x00000009ff007c0c */ /* 0x000fe2000bf65070 */
[----:B------:R-:W-:Y:S01]  /*9550*/  IMAD.X R7, R143, 0x1, R154, P6 ;  /* 0x000000018f077824 */ /* 0x000fe200030e069a */
[C---:B-1----:R-:W-:Y:S01]  /*9560*/  IADD3 R8, P4, PT, R139.reuse, R147, RZ ;  /* 0x000000938b087210 */ /* 0x042fe20007f9e0ff */
[----:B------:R-:W-:Y:S02]  /*9570*/  USEL UR7, URZ, 0x4, !UP2 ;  /* 0x00000004ff077887 */ /* 0x000fe4000d000000 */
[----:B------:R-:W-:Y:S01]  /*9580*/  UISETP.GT.AND UP3, UPT, UR19, 0xc, UPT ;  /* 0x0000000c1300788c */ /* 0x000fe2000bf64270 */
[----:B------:R1:W-:Y:S01]  /*9590*/  LDGSTS.E [R3+0x2400], desc[UR16][R6.64], P2 ;  /* 0x0240000006037fae */ /* 0x0003e200091a1010 */
[----:B------:R-:W-:Y:S01]  /*95a0*/  IADD3 R4, P6, PT, R139, R146, RZ ;  /* 0x000000928b047210 */ /* 0x000fe20007fde0ff */
[----:B------:R-:W-:Y:S01]  /*95b0*/  IMAD.X R9, R143, 0x1, R152, P4 ;  /* 0x000000018f097824 */ /* 0x000fe200020e0698 */
[----:B------:R-:W-:-:S03]  /*95c0*/  USEL UR7, UR7, URZ, !UP1 ;  /* 0x000000ff07077287 */ /* 0x000fc6000c800000 */
[----:B------:R-:W-:Y:S01]  /*95d0*/  IMAD.X R5, R143, 0x1, R150, P6 ;  /* 0x000000018f057824 */ /* 0x000fe200030e0696 */
[----:B------:R-:W-:Y:S01]  /*95e0*/  USEL UR9, URZ, 0x4, !UP3 ;  /* 0x00000004ff097887 */ /* 0x000fe2000d800000 */
[----:B------:R-:W-:Y:S01]  /*95f0*/  LDGSTS.E [R3+0x2600], desc[UR16][R8.64], P2 ;  /* 0x0260000008037fae */ /* 0x000fe200091a1010 */
[----:B-1----:R-:W-:Y:S01]  /*9600*/  IADD3 R6, P4, PT, R139, R188, RZ ;  /* 0x000000bc8b067210 */ /* 0x002fe20007f9e0ff */
[----:B------:R-:W-:Y:S02]  /*9610*/  UISETP.GT.AND UP2, UPT, UR19, 0xd, UPT ;  /* 0x0000000d1300788c */ /* 0x000fe4000bf44270 */
[----:B------:R1:W-:Y:S01]  /*9620*/  LDGSTS.E [R3+0x2800], desc[UR16][R4.64], P3 ;  /* 0x0280000004037fae */ /* 0x0003e200099a1010 */
[----:B------:R-:W-:Y:S01]  /*9630*/  USEL UR9, UR9, URZ, !UP1 ;  /* 0x000000ff09097287 */ /* 0x000fe2000c800000 */
[----:B------:R-:W-:Y:S01]  /*9640*/  IMAD.X R7, R143, 0x1, R148, P4 ;  /* 0x000000018f077824 */ /* 0x000fe200020e0694 */
[----:B------:R-:W-:Y:S01]  /*9650*/  ISETP.NE.U32.AND P4, PT, RZ, UR7, PT ;  /* 0x00000007ff007c0c */ /* 0x000fe2000bf85070 */
[----:B------:R-:W-:-:S03]  /*9660*/  USEL UR7, URZ, 0x4, !UP2 ;  /* 0x00000004ff077887 */ /* 0x000fc6000d000000 */
[----:B------:R1:W-:Y:S02]  /*9670*/  LDGSTS.E [R3+0x2a00], desc[UR16][R6.64], P3 ;  /* 0x02a0000006037fae */ /* 0x0003e400099a1010 */
[C---:B-1----:R-:W-:Y:S01]  /*9680*/  IADD3 R4, P2, PT, R139.reuse, R190, RZ ;  /* 0x000000be8b047210 */ /* 0x042fe20007f5e0ff */
[----:B------:R-:W-:Y:S01]  /*9690*/  USEL UR7, UR7, URZ, !UP1 ;  /* 0x000000ff07077287 */ /* 0x000fe2000c800000 */
[----:B------:R-:W-:-:S03]  /*96a0*/  IADD3 R8, P6, PT, R139, R194, RZ ;  /* 0x000000c28b087210 */ /* 0x000fc60007fde0ff */
[----:B------:R-:W-:Y:S01]  /*96b0*/  IMAD.X R5, R143, 0x1, R189, P2 ;  /* 0x000000018f057824 */ /* 0x000fe200010e06bd */
[----:B------:R-:W-:Y:S02]  /*96c0*/  ISETP.NE.U32.AND P2, PT, RZ, UR9, PT ;  /* 0x00000009ff007c0c */ /* 0x000fe4000bf45070 */
[----:B------:R-:W-:Y:S01]  /*96d0*/  IADD3 R6, P3, PT, R139, R192, RZ ;  /* 0x000000c08b067210 */ /* 0x000fe20007f7e0ff */
[----:B------:R-:W-:Y:S01]  /*96e0*/  UISETP.GT.AND UP2, UPT, UR19, 0xe, UPT ;  /* 0x0000000e1300788c */ /* 0x000fe2000bf44270 */
[----:B------:R1:W-:Y:S01]  /*96f0*/  LDGSTS.E [R3+0x2c00], desc[UR16][R4.64], P4 ;  /* 0x02c0000004037fae */ /* 0x0003e2000a1a1010 */
[C---:B------:R-:W-:Y:S02]  /*9700*/  IMAD.X R9, R143.reuse, 0x1, R193, P6 ;  /* 0x000000018f097824 */ /* 0x040fe400030e06c1 */
[----:B------:R-:W-:Y:S01]  /*9710*/  IMAD.X R7, R143, 0x1, R191, P3 ;  /* 0x000000018f077824 */ /* 0x000fe200018e06bf */
[----:B------:R-:W-:Y:S01]  /*9720*/  ISETP.NE.U32.AND P3, PT, RZ, UR7, PT ;  /* 0x00000007ff007c0c */ /* 0x000fe2000bf65070 */
[----:B------:R-:W-:-:S03]  /*9730*/  USEL UR7, URZ, 0x4, !UP2 ;  /* 0x00000004ff077887 */ /* 0x000fc6000d000000 */
[----:B------:R1:W-:Y:S02]  /*9740*/  LDGSTS.E [R3+0x2e00], desc[UR16][R6.64], P4 ;  /* 0x02e0000006037fae */ /* 0x0003e4000a1a1010 */
[----:B-1----:R-:W-:Y:S01]  /*9750*/  IADD3 R4, P6, PT, R139, R196, RZ ;  /* 0x000000c48b047210 */ /* 0x002fe20007fde0ff */
[----:B------:R-:W-:Y:S01]  /*9760*/  USEL UR7, UR7, URZ, !UP1 ;  /* 0x000000ff07077287 */ /* 0x000fe2000c800000 */
[----:B------:R1:W-:Y:S01]  /*9770*/  LDGSTS.E [R3+0x3000], desc[UR16][R8.64], P2 ;  /* 0x0300000008037fae */ /* 0x0003e200091a1010 */
[----:B------:R-:W-:Y:S02]  /*9780*/  UISETP.GT.AND UP2, UPT, UR19, 0xf, UPT ;  /* 0x0000000f1300788c */ /* 0x000fe4000bf44270 */
[----:B------:R-:W-:Y:S01]  /*9790*/  IMAD.X R5, R143, 0x1, R195, P6 ;  /* 0x000000018f057824 */ /* 0x000fe200030e06c3 */
[----:B------:R-:W-:Y:S01]  /*97a0*/  IADD3 R6, P6, PT, R139, R202, RZ ;  /* 0x000000ca8b067210 */ /* 0x000fe20007fde0ff */
[----:B------:R-:W-:-:S03]  /*97b0*/  USEL UR9, URZ, 0x4, !UP2 ;  /* 0x00000004ff097887 */ /* 0x000fc6000d000000 */
[----:B------:R1:W-:Y:S02]  /*97c0*/  LDGSTS.E [R3+0x3200], desc[UR16][R4.64], P2 ;  /* 0x0320000004037fae */ /* 0x0003e400091a1010 */
[----:B-1----:R-:W-:Y:S02]  /*97d0*/  IADD3 R8, P4, PT, R139, R200, RZ ;  /* 0x000000c88b087210 */ /* 0x002fe40007f9e0ff */
[----:B------:R-:W-:Y:S01]  /*97e0*/  ISETP.NE.U32.AND P2, PT, RZ, UR7, PT ;  /* 0x00000007ff007c0c */ /* 0x000fe2000bf45070 */
[C---:B------:R-:W-:Y:S02]  /*97f0*/  IMAD.X R7, R143.reuse, 0x1, R201, P6 ;  /* 0x000000018f077824 */ /* 0x040fe400030e06c9 */
[----:B------:R-:W-:Y:S01]  /*9800*/  IMAD.X R9, R143, 0x1, R197, P4 ;  /* 0x000000018f097824 */ /* 0x000fe200020e06c5 */
[----:B------:R-:W-:Y:S01]  /*9810*/  USEL UR9, UR9, URZ, !UP1 ;  /* 0x000000ff09097287 */ /* 0x000fe2000c800000 */
[----:B------:R-:W-:Y:S01]  /*9820*/  IADD3 R4, P6, PT, R139, R204, RZ ;  /* 0x000000cc8b047210 */ /* 0x000fe20007fde0ff */
[----:B------:R-:W-:-:S02]  /*9830*/  UISETP.GT.AND UP2, UPT, UR19, 0x10, UPT ;  /* 0x000000101300788c */ /* 0x000fc4000bf44270 */
[----:B------:R-:W-:Y:S02]  /*9840*/  LDGSTS.E [R3+0x3400], desc[UR16][R8.64], P3 ;  /* 0x0340000008037fae */ /* 0x000fe400099a1010 */
[----:B------:R-:W-:Y:S02]  /*9850*/  IMAD.X R5, R143, 0x1, R203, P6 ;  /* 0x000000018f057824 */ /* 0x000fe400030e06cb */
[----:B------:R1:W-:Y:S01]  /*9860*/  LDGSTS.E [R3+0x3600], desc[UR16][R6.64], P3 ;  /* 0x0360000006037fae */ /* 0x0003e200099a1010 */
[----:B------:R-:W-:Y:S01]  /*9870*/  ISETP.NE.U32.AND P3, PT, RZ, UR9, PT ;  /* 0x00000009ff007c0c */ /* 0x000fe2000bf65070 */
[----:B------:R-:W-:Y:S02]  /*9880*/  USEL UR7, URZ, 0x4, !UP2 ;  /* 0x00000004ff077887 */ /* 0x000fe4000d000000 */
[----:B------:R-:W-:Y:S01]  /*9890*/  UISETP.GT.AND UP2, UPT, UR19, 0x11, UPT ;  /* 0x000000111300788c */ /* 0x000fe2000bf44270 */
[----:B------:R3:W-:Y:S01]  /*98a0*/  LDGSTS.E [R3+0x3800], desc[UR16][R4.64], P2 ;  /* 0x0380000004037fae */ /* 0x0007e200091a1010 */
[----:B------:R-:W-:Y:S01]  /*98b0*/  USEL UR7, UR7, URZ, !UP1 ;  /* 0x000000ff07077287 */ /* 0x000fe2000c800000 */
[----:B-1----:R-:W-:-:S02]  /*98c0*/  IADD3 R6, P4, PT, R139, R206, RZ ;  /* 0x000000ce8b067210 */ /* 0x002fc40007f9e0ff */
[----:B------:R-:W-:Y:S01]  /*98d0*/  IADD3 R8, P6, PT, R139, R208, RZ ;  /* 0x000000d08b087210 */ /* 0x000fe20007fde0ff */
[----:B------:R-:W-:Y:S02]  /*98e0*/  USEL UR9, URZ, 0x4, !UP2 ;  /* 0x00000004ff097887 */ /* 0x000fe4000d000000 */
[----:B------:R-:W-:Y:S01]  /*98f0*/  IMAD.X R7, R143, 0x1, R205, P4 ;  /* 0x000000018f077824 */ /* 0x000fe200020e06cd */
[----:B---3--:R-:W-:Y:S01]  /*9900*/  IADD3 R4, P4, PT, R139, R210, RZ ;  /* 0x000000d28b047210 */ /* 0x008fe20007f9e0ff */
[C---:B------:R-:W-:Y:S01]  /*9910*/  IMAD.X R9, R143.reuse, 0x1, R207, P6 ;  /* 0x000000018f097824 */ /* 0x040fe200030e06cf */
[----:B------:R-:W-:Y:S02]  /*9920*/  USEL UR9, UR9, URZ, !UP1 ;  /* 0x000000ff09097287 */ /* 0x000fe4000c800000 */
[----:B------:R1:W-:Y:S01]  /*9930*/  LDGSTS.E [R3+0x3a00], desc[UR16][R6.64], P2 ;  /* 0x03a0000006037fae */ /* 0x0003e200091a1010 */
[----:B------:R-:W-:Y:S01]  /*9940*/  IMAD.X R5, R143, 0x1, R209, P4 ;  /* 0x000000018f057824 */ /* 0x000fe200020e06d1 */
[----:B------:R-:W-:-:S02]  /*9950*/  ISETP.NE.U32.AND P2, PT, RZ, UR7, PT ;  /* 0x00000007ff007c0c */ /* 0x000fc4000bf45070 */
[----:B------:R3:W-:Y:S01]  /*9960*/  LDGSTS.E [R3+0x3c00], desc[UR16][R8.64], P3 ;  /* 0x03c0000008037fae */ /* 0x0007e200099a1010 */
[----:B------:R-:W-:-:S03]  /*9970*/  UISETP.GT.AND UP2, UPT, UR19, 0x12, UPT ;  /* 0x000000121300788c */ /* 0x000fc6000bf44270 */
[----:B------:R4:W-:Y:S01]  /*9980*/  LDGSTS.E [R3+0x3e00], desc[UR16][R4.64], P3 ;  /* 0x03e0000004037fae */ /* 0x0009e200099a1010 */
[----:B------:R-:W-:Y:S02]  /*9990*/  ISETP.NE.U32.AND P3, PT, RZ, UR9, PT ;  /* 0x00000009ff007c0c */ /* 0x000fe4000bf65070 */
[C---:B-1----:R-:W-:Y:S01]  /*99a0*/  IADD3 R6, P6, PT, R139.reuse, R212, RZ ;  /* 0x000000d48b067210 */ /* 0x042fe20007fde0ff */
[----:B------:R-:W-:Y:S01]  /*99b0*/  USEL UR7, URZ, 0x4, !UP2 ;  /* 0x00000004ff077887 */ /* 0x000fe2000d000000 */
[----:B---3--:R-:W-:-:S03]  /*99c0*/  IADD3 R8, P4, PT, R139, R214, RZ ;  /* 0x000000d68b087210 */ /* 0x008fc60007f9e0ff */
[----:B------:R-:W-:Y:S01]  /*99d0*/  IMAD.X R7, R143, 0x1, R211, P6 ;  /* 0x000000018f077824 */ /* 0x000fe200030e06d3 */
[----:B----4-:R-:W-:Y:S01]  /*99e0*/  IADD3 R4, P6, PT, R139, R216, RZ ;  /* 0x000000d88b047210 */ /* 0x010fe20007fde0ff */
[----:B------:R-:W-:Y:S01]  /*99f0*/  UISETP.GT.AND UP3, UPT, UR19, 0x13, UPT ;  /* 0x000000131300788c */ /* 0x000fe2000bf64270 */
[C---:B------:R-:W-:Y:S02]  /*9a00*/  IADD3.X R9, PT, PT, R143.reuse, R213, RZ, P4, !PT ;  /* 0x000000d58f097210 */ /* 0x040fe400027fe4ff */
[----:B------:R1:W-:Y:S01]  /*9a10*/  LDGSTS.E [R3+0x4000], desc[UR16][R6.64], P2 ;  /* 0x0400000006037fae */ /* 0x0003e200091a1010 */
[----:B------:R-:W-:Y:S01]  /*9a20*/  USEL UR7, UR7, URZ, !UP1 ;  /* 0x000000ff07077287 */ /* 0x000fe2000c800000 */
[----:B------:R-:W-:Y:S01]  /*9a30*/  IMAD.X R5, R143, 0x1, R215, P6 ;  /* 0x000000018f057824 */ /* 0x000fe200030e06d7 */
[----:B------:R-:W-:Y:S01]  /*9a40*/  USEL UR9, URZ, 0x4, !UP3 ;  /* 0x00000004ff097887 */ /* 0x000fe2000d800000 */
[----:B------:R-:W-:Y:S01]  /*9a50*/  LDGSTS.E [R3+0x4200], desc[UR16][R8.64], P2 ;  /* 0x0420000008037fae */ /* 0x000fe200091a1010 */
[----:B------:R-:W-:-:S02]  /*9a60*/  UISETP.GT.AND UP2, UPT, UR19, 0x14, UPT ;  /* 0x000000141300788c */ /* 0x000fc4000bf44270 */
[----:B------:R-:W-:Y:S01]  /*9a70*/  USEL UR9, UR9, URZ, !UP1 ;  /* 0x000000ff09097287 */ /* 0x000fe2000c800000 */
[----:B------:R3:W-:Y:S01]  /*9a80*/  LDGSTS.E [R3+0x4400], desc[UR16][R4.64], P3 ;  /* 0x0440000004037fae */ /* 0x0007e200099a1010 */
[----:B-1----:R-:W-:-:S05]  /*9a90*/  IADD3 R6, P4, PT, R139, R218, RZ ;  /* 0x000000da8b067210 */ /* 0x002fca0007f9e0ff */
[----:B------:R-:W-:Y:S01]  /*9aa0*/  IMAD.X R7, R143, 0x1, R217, P4 ;  /* 0x000000018f077824 */ /* 0x000fe200020e06d9 */
[----:B------:R-:W-:Y:S02]  /*9ab0*/  ISETP.NE.U32.AND P4, PT, RZ, UR7, PT ;  /* 0x00000007ff007c0c */ /* 0x000fe4000bf85070 */
[----:B---3--:R-:W-:Y:S01]  /*9ac0*/  IADD3 R4, P2, PT, R139, R220, RZ ;  /* 0x000000dc8b047210 */ /* 0x008fe20007f5e0ff */
[----:B------:R-:W-:Y:S01]  /*9ad0*/  USEL UR7, URZ, 0x4, !UP2 ;  /* 0x00000004ff077887 */ /* 0x000fe2000d000000 */
[----:B------:R1:W-:Y:S03]  /*9ae0*/  LDGSTS.E [R3+0x4600], desc[UR16][R6.64], P3 ;  /* 0x0460000006037fae */ /* 0x0003e600099a1010 */
[----:B------:R-:W-:Y:S01]  /*9af0*/  IMAD.X R5, R143, 0x1, R219, P2 ;  /* 0x000000018f057824 */ /* 0x000fe200010e06db */
[----:B------:R-:W-:Y:S01]  /*9b00*/  ISETP.NE.U32.AND P2, PT, RZ, UR9, PT ;  /* 0x00000009ff007c0c */ /* 0x000fe2000bf45070 */
[----:B------:R-:W-:Y:S01]  /*9b10*/  USEL UR7, UR7, URZ, !UP1 ;  /* 0x000000ff07077287 */ /* 0x000fe2000c800000 */
[----:B------:R-:W-:Y:S01]  /*9b20*/  IADD3 R8, P6, PT, R139, R224, RZ ;  /* 0x000000e08b087210 */ /* 0x000fe20007fde0ff */
[----:B------:R-:W-:-:S02]  /*9b30*/  UISETP.GT.AND UP2, UPT, UR19, 0x15, UPT ;  /* 0x000000151300788c */ /* 0x000fc4000bf44270 */
[----:B------:R3:W-:Y:S01]  /*9b40*/  LDGSTS.E [R3+0x4800], desc[UR16][R4.64], P4 ;  /* 0x0480000004037fae */ /* 0x0007e2000a1a1010 */
[----:B-1----:R-:W-:Y:S01]  /*9b50*/  IADD3 R6, P3, PT, R139, R222, RZ ;  /* 0x000000de8b067210 */ /* 0x002fe20007f7e0ff */
[----:B------:R-:W-:-:S04]  /*9b60*/  IMAD.X R9, R143, 0x1, R223, P6 ;  /* 0x000000018f097824 */ /* 0x000fc800030e06df */
[----:B------:R-:W-:Y:S01]  /*9b70*/  IMAD.X R7, R143, 0x1, R221, P3 ;  /* 0x000000018f077824 */ /* 0x000fe200018e06dd */
[----:B------:R-:W-:Y:S01]  /*9b80*/  ISETP.NE.U32.AND P3, PT, RZ, UR7, PT ;  /* 0x00000007ff007c0c */ /* 0x000fe2000bf65070 */
[----:B------:R-:W-:Y:S01]  /*9b90*/  USEL UR7, URZ, 0x4, !UP2 ;  /* 0x00000004ff077887 */ /* 0x000fe2000d000000 */
[----:B---3--:R-:W-:Y:S02]  /*9ba0*/  IADD3 R4, P6, PT, R139, R226, RZ ;  /* 0x000000e28b047210 */ /* 0x008fe40007fde0ff */
[----:B------:R1:W-:Y:S01]  /*9bb0*/  LDGSTS.E [R3+0x4a00], desc[UR16][R6.64], P4 ;  /* 0x04a0000006037fae */ /* 0x0003e2000a1a1010 */
[----:B------:R-:W-:-:S03]  /*9bc0*/  USEL UR7, UR7, URZ, !UP1 ;  /* 0x000000ff07077287 */ /* 0x000fc6000c800000 */
[----:B------:R3:W-:Y:S01]  /*9bd0*/  LDGSTS.E [R3+0x4c00], desc[UR16][R8.64], P2 ;  /* 0x04c0000008037fae */ /* 0x0007e200091a1010 */
[----:B------:R-:W-:Y:S01]  /*9be0*/  IMAD.X R5, R143, 0x1, R225, P6 ;  /* 0x000000018f057824 */ /* 0x000fe200030e06e1 */
[----:B------:R-:W-:-:S04]  /*9bf0*/  UISETP.GT.AND UP2, UPT, UR19, 0x16, UPT ;  /* 0x000000161300788c */ /* 0x000fc8000bf44270 */
[----:B------:R4:W-:Y:S01]  /*9c00*/  LDGSTS.E [R3+0x4e00], desc[UR16][R4.64], P2 ;  /* 0x04e0000004037fae */ /* 0x0009e200091a1010 */
[C---:B-1----:R-:W-:Y:S02]  /*9c10*/  IADD3 R6, P6, PT, R139.reuse, R230, RZ ;  /* 0x000000e68b067210 */ /* 0x042fe40007fde0ff */
[----:B---3--:R-:W-:-:S03]  /*9c20*/  IADD3 R8, P4, PT, R139, R228, RZ ;  /* 0x000000e48b087210 */ /* 0x008fc60007f9e0ff */
[C---:B------:R-:W-:Y:S01]  /*9c30*/  IMAD.X R7, R143.reuse, 0x1, R229, P6 ;  /* 0x000000018f077824 */ /* 0x040fe200030e06e5 */
[----:B------:R-:W-:Y:S01]  /*9c40*/  USEL UR9, URZ, 0x4, !UP2 ;  /* 0x00000004ff097887 */ /* 0x000fe2000d000000 */
[----:B------:R-:W-:Y:S01]  /*9c50*/  ISETP.NE.U32.AND P2, PT, RZ, UR7, PT ;  /* 0x00000007ff007c0c */ /* 0x000fe2000bf45070 */
[----:B------:R-:W-:Y:S01]  /*9c60*/  IMAD.X R9, R143, 0x1, R227, P4 ;  /* 0x000000018f097824 */ /* 0x000fe200020e06e3 */
[----:B------:R-:W-:Y:S01]  /*9c70*/  UISETP.GT.AND UP2, UPT, UR19, 0x17, UPT ;  /* 0x000000171300788c */ /* 0x000fe2000bf44270 */
[----:B----4-:R-:W-:Y:S01]  /*9c80*/  IADD3 R4, P6, PT, R139, R232, RZ ;  /* 0x000000e88b047210 */ /* 0x010fe20007fde0ff */
[----:B------:R-:W-:Y:S02]  /*9c90*/  USEL UR9, UR9, URZ, !UP1 ;  /* 0x000000ff09097287 */ /* 0x000fe4000c800000 */
[----:B------:R-:W-:Y:S01]  /*9ca0*/  LDGSTS.E [R3+0x5000], desc[UR16][R8.64], P3 ;  /* 0x0500000008037fae */ /* 0x000fe200099a1010 */
[----:B------:R-:W-:-:S03]  /*9cb0*/  USEL UR7, URZ, 0x4, !UP2 ;  /* 0x00000004ff077887 */ /* 0x000fc6000d000000 */
[----:B------:R1:W-:Y:S01]  /*9cc0*/  LDGSTS.E [R3+0x5200], desc[UR16][R6.64], P3 ;  /* 0x0520000006037fae */ /* 0x0003e200099a1010 */
[----:B------:R-:W-:Y:S01]  /*9cd0*/  IMAD.X R5, R143, 0x1, R231, P6 ;  /* 0x000000018f057824 */ /* 0x000fe200030e06e7 */
[----:B------:R-:W-:Y:S01]  /*9ce0*/  ISETP.NE.U32.AND P3, PT, RZ, UR9, PT ;  /* 0x00000009ff007c0c */ /* 0x000fe2000bf65070 */
[----:B------:R-:W-:Y:S02]  /*9cf0*/  USEL UR7, UR7, URZ, !UP1 ;  /* 0x000000ff07077287 */ /* 0x000fe4000c800000 */
[----:B------:R-:W-:Y:S01]  /*9d00*/  UISETP.GT.AND UP2, UPT, UR19, 0x18, UPT ;  /* 0x000000181300788c */ /* 0x000fe2000bf44270 */
[----:B------:R3:W-:Y:S01]  /*9d10*/  LDGSTS.E [R3+0x5400], desc[UR16][R4.64], P2 ;  /* 0x0540000004037fae */ /* 0x0007e200091a1010 */
[C---:B-1----:R-:W-:Y:S02]  /*9d20*/  IADD3 R6, P4, PT, R139.reuse, R234, RZ ;  /* 0x000000ea8b067210 */ /* 0x042fe40007f9e0ff */
[----:B------:R-:W-:-:S03]  /*9d30*/  IADD3 R8, P6, PT, R139, R236, RZ ;  /* 0x000000ec8b087210 */ /* 0x000fc60007fde0ff */
[----:B------:R-:W-:Y:S01]  /*9d40*/  IMAD.X R7, R143, 0x1, R233, P4 ;  /* 0x000000018f077824 */ /* 0x000fe200020e06e9 */
[----:B---3--:R-:W-:Y:S01]  /*9d50*/  IADD3 R4, P4, PT, R139, R238, RZ ;  /* 0x000000ee8b047210 */ /* 0x008fe20007f9e0ff */
[----:B------:R-:W-:-:S03]  /*9d60*/  USEL UR9, URZ, 0x4, !UP2 ;  /* 0x00000004ff097887 */ /* 0x000fc6000d000000 */
[----:B------:R1:W-:Y:S01]  /*9d70*/  LDGSTS.E [R3+0x5600], desc[UR16][R6.64], P2 ;  /* 0x0560000006037fae */ /* 0x0003e200091a1010 */
[----:B------:R-:W-:Y:S01]  /*9d80*/  ISETP.NE.U32.AND P2, PT, RZ, UR7, PT ;  /* 0x00000007ff007c0c */ /* 0x000fe2000bf45070 */
[C---:B------:R-:W-:Y:S01]  /*9d90*/  IMAD.X R9, R143.reuse, 0x1, R235, P6 ;  /* 0x000000018f097824 */ /* 0x040fe200030e06eb */
[----:B------:R-:W-:Y:S01]  /*9da0*/  USEL UR9, UR9, URZ, !UP1 ;  /* 0x000000ff09097287 */ /* 0x000fe2000c800000 */
[----:B------:R-:W-:Y:S01]  /*9db0*/  IMAD.X R5, R143, 0x1, R237, P4 ;  /* 0x000000018f057824 */ /* 0x000fe200020e06ed */
[----:B------:R-:W-:Y:S02]  /*9dc0*/  UISETP.GT.AND UP2, UPT, UR19, 0x19, UPT ;  /* 0x000000191300788c */ /* 0x000fe4000bf44270 */
[----:B------:R3:W-:Y:S01]  /*9dd0*/  LDGSTS.E [R3+0x5800], desc[UR16][R8.64], P3 ;  /* 0x0580000008037fae */ /* 0x0007e200099a1010 */
[----:B-1----:R-:W-:-:S03]  /*9de0*/  IADD3 R6, P6, PT, R139, R240, RZ ;  /* 0x000000f08b067210 */ /* 0x002fc60007fde0ff */
[----:B------:R1:W-:Y:S01]  /*9df0*/  LDGSTS.E [R3+0x5a00], desc[UR16][R4.64], P3 ;  /* 0x05a0000004037fae */ /* 0x0003e200099a1010 */
[----:B------:R-:W-:Y:S01]  /*9e00*/  ISETP.NE.U32.AND P3, PT, RZ, UR9, PT ;  /* 0x00000009ff007c0c */ /* 0x000fe2000bf65070 */
[----:B------:R-:W-:Y:S01]  /*9e10*/  USEL UR7, URZ, 0x4, !UP2 ;  /* 0x00000004ff077887 */ /* 0x000fe2000d000000 */
[----:B------:R-:W-:Y:S01]  /*9e20*/  IMAD.X R7, R143, 0x1, R239, P6 ;  /* 0x000000018f077824 */ /* 0x000fe200030e06ef */
[----:B---3--:R-:W-:Y:S02]  /*9e30*/  IADD3 R8, P4, PT, R139, R242, RZ ;  /* 0x000000f28b087210 */ /* 0x008fe40007f9e0ff */
[----:B------:R-:W-:Y:S02]  /*9e40*/  USEL UR7, UR7, URZ, !UP1 ;  /* 0x000000ff07077287 */ /* 0x000fe4000c800000 */
[----:B------:R3:W-:Y:S01]  /*9e50*/  LDGSTS.E [R3+0x5c00], desc[UR16][R6.64], P2 ;  /* 0x05c0000006037fae */ /* 0x0007e200091a1010 */
[----:B------:R-:W-:Y:S01]  /*9e60*/  IMAD.X R9, R143, 0x1, R241, P4 ;  /* 0x000000018f097824 */ /* 0x000fe200020e06f1 */
[----:B-1----:R-:W-:-:S04]  /*9e70*/  IADD3 R4, P6, PT, R139, R244, RZ ;  /* 0x000000f48b047210 */ /* 0x002fc80007fde0ff */
[----:B------:R-:W-:Y:S01]  /*9e80*/  LDGSTS.E [R3+0x5e00], desc[UR16][R8.64], P2 ;  /* 0x05e0000008037fae */ /* 0x000fe200091a1010 */
[----:B------:R-:W-:Y:S01]  /*9e90*/  IMAD.X R5, R143, 0x1, R243, P6 ;  /* 0x000000018f057824 */ /* 0x000fe200030e06f3 */
[----:B---3--:R-:W-:-:S04]  /*9ea0*/  IADD3 R6, P4, PT, R139, R246, RZ ;  /* 0x000000f68b067210 */ /* 0x008fc80007f9e0ff */
[----:B------:R1:W-:Y:S01]  /*9eb0*/  LDGSTS.E [R3+0x6000], desc[UR16][R4.64], P3 ;  /* 0x0600000004037fae */ /* 0x0003e200099a1010 */
[----:B------:R-:W-:Y:S02]  /*9ec0*/  IADD3.X R7, PT, PT, R143, R245, RZ, P4, !PT ;  /* 0x000000f58f077210 */ /* 0x000fe400027fe4ff */
[----:B------:R-:W-:-:S03]  /*9ed0*/  ISETP.NE.U32.AND P4, PT, RZ, UR7, PT ;  /* 0x00000007ff007c0c */ /* 0x000fc6000bf85070 */
[----:B------:R3:W-:Y:S01]  /*9ee0*/  LDGSTS.E [R3+0x6200], desc[UR16][R6.64], P3 ;  /* 0x0620000006037fae */ /* 0x0007e200099a1010 */
[C---:B-1----:R-:W-:Y:S02]  /*9ef0*/  IADD3 R4, P2, PT, R139.reuse, R248, RZ ;  /* 0x000000f88b047210 */ /* 0x042fe40007f5e0ff */
[C---:B------:R-:W-:Y:S02]  /*9f00*/  IADD3 R8, P6, PT, R139.reuse, R252, RZ ;  /* 0x000000fc8b087210 */ /* 0x040fe40007fde0ff */
[----:B---3--:R-:W-:Y:S01]  /*9f10*/  IADD3 R6, P3, PT, R139, R250, RZ ;  /* 0x000000fa8b067210 */ /* 0x008fe20007f7e0ff */
[----:B------:R-:W-:-:S04]  /*9f20*/  IMAD.X R5, R143, 0x1, R247, P2 ;  /* 0x000000018f057824 */ /* 0x000fc800010e06f7 */
[C---:B------:R-:W-:Y:S01]  /*9f30*/  IMAD.X R7, R143.reuse, 0x1, R249, P3 ;  /* 0x000000018f077824 */ /* 0x040fe200018e06f9 */
[----:B------:R-:W-:Y:S01]  /*9f40*/  LDGSTS.E [R3+0x6400], desc[UR16][R4.64], P4 ;  /* 0x0640000004037fae */ /* 0x000fe2000a1a1010 */
[----:B------:R-:W-:-:S03]  /*9f50*/  IMAD.X R9, R143, 0x1, R251, P6 ;  /* 0x000000018f097824 */ /* 0x000fc600030e06fb */
[----:B------:R1:W-:Y:S02]  /*9f60*/  LDGSTS.E [R3+0x6600], desc[UR16][R6.64], P4 ;  /* 0x0660000006037fae */ /* 0x0003e4000a1a1010 */
[----:B-1----:R-:W-:Y:S02]  /*9f70*/  IADD3 R6, P6, PT, R139, R12, RZ ;  /* 0x0000000c8b067210 */ /* 0x002fe40007fde0ff */
[----:B------:R-:W3:Y:S03]  /*9f80*/  LDL R12, [R1+0x20] ;  /* 0x00002000010c7983 */ /* 0x000ee60000100800 */
[----:B--2---:R-:W-:Y:S02]  /*9f90*/  IMAD.X R7, R143, 0x1, R11, P6 ;  /* 0x000000018f077824 */ /* 0x004fe400030e060b */
[----:B------:R-:W2:Y:S01]  /*9fa0*/  LDL R11, [R1+0x28] ;  /* 0x00002800010b7983 */ /* 0x000ea20000100800 */
[----:B------:R-:W-:-:S04]  /*9fb0*/  UISETP.GT.AND UP3, UPT, UR19, 0x1a, UPT ;  /* 0x0000001a1300788c */ /* 0x000fc8000bf64270 */
[----:B------:R-:W-:-:S04]  /*9fc0*/  USEL UR9, URZ, 0x4, !UP3 ;  /* 0x00000004ff097887 */ /* 0x000fc8000d800000 */
[----:B------:R-:W-:Y:S02]  /*9fd0*/  USEL UR9, UR9, URZ, !UP1 ;  /* 0x000000ff09097287 */ /* 0x000fe4000c800000 */
[----:B------:R-:W-:-:S04]  /*9fe0*/  UISETP.GT.AND UP2, UPT, UR19, 0x1b, UPT ;  /* 0x0000001b1300788c */ /* 0x000fc8000bf44270 */
[----:B------:R-:W-:Y:S01]  /*9ff0*/  ISETP.NE.U32.AND P2, PT, RZ, UR9, PT ;  /* 0x00000009ff007c0c */ /* 0x000fe2000bf45070 */
[----:B------:R-:W-:-:S04]  /*a000*/  USEL UR7, URZ, 0x4, !UP2 ;  /* 0x00000004ff077887 */ /* 0x000fc8000d000000 */
[----:B------:R-:W-:Y:S01]  /*a010*/  USEL UR7, UR7, URZ, !UP1 ;  /* 0x000000ff07077287 */ /* 0x000fe2000c800000 */
[----:B-----5:R-:W-:Y:S02]  /*a020*/  IADD3 R4, P6, PT, R139, R16, RZ ;  /* 0x000000108b047210 */ /* 0x020fe40007fde0ff */
[----:B------:R-:W4:Y:S03]  /*a030*/  LDL R16, [R1+0x38] ;  /* 0x0000380001107983 */ /* 0x000f260000100800 */
[----:B------:R-:W-:Y:S02]  /*a040*/  ISETP.NE.U32.AND P4, PT, RZ, UR7, PT ;  /* 0x00000007ff007c0c */ /* 0x000fe4000bf85070 */
[----:B------:R1:W-:Y:S01]  /*a050*/  LDGSTS.E [R3+0x6800], desc[UR16][R8.64], P2 ;  /* 0x0680000008037fae */ /* 0x0003e200091a1010 */
[----:B------:R-:W-:-:S03]  /*a060*/  IMAD.X R5, R143, 0x1, R10, P6 ;  /* 0x000000018f057824 */ /* 0x000fc600030e060a */
[----:B------:R5:W-:Y:S04]  /*a070*/  LDGSTS.E [R3+0x6a00], desc[UR16][R6.64], P2 ;  /* 0x06a0000006037fae */ /* 0x000be800091a1010 */
[----:B------:R-:W4:Y:S01]  /*a080*/  LDL R10, [R1+0x40] ;  /* 0x00004000010a7983 */ /* 0x000f220000100800 */
[----:B-1----:R-:W-:-:S03]  /*a090*/  IADD3 R8, P3, PT, R139, R17, RZ ;  /* 0x000000118b087210 */ /* 0x002fc60007f7e0ff */
[----:B------:R-:W4:Y:S01]  /*a0a0*/  LDL R17, [R1+0x30] ;  /* 0x0000300001117983 */ /* 0x000f220000100800 */
[----:B-----5:R-:W-:Y:S01]  /*a0b0*/  IADD3 R6, P6, PT, R139, R21, RZ ;  /* 0x000000158b067210 */ /* 0x020fe20007fde0ff */
[C---:B------:R-:W-:Y:S02]  /*a0c0*/  IMAD.X R9, R143.reuse, 0x1, R15, P3 ;  /* 0x000000018f097824 */ /* 0x040fe400018e060f */
[----:B------:R-:W5:Y:S02]  /*a0d0*/  LDL R15, [R1+0x44] ;  /* 0x00004400010f7983 */ /* 0x000f640000100800 */
[----:B------:R-:W-:Y:S02]  /*a0e0*/  IMAD.X R7, R143, 0x1, R14, P6 ;  /* 0x000000018f077824 */ /* 0x000fe400030e060e */
[----:B------:R1:W-:Y:S04]  /*a0f0*/  LDGSTS.E [R3+0x6c00], desc[UR16][R8.64], P4 ;  /* 0x06c0000008037fae */ /* 0x0003e8000a1a1010 */
[----:B------:R-:W5:Y:S04]  /*a100*/  LDL R14, [R1+0x4c] ;  /* 0x00004c00010e7983 */ /* 0x000f680000100800 */
[----:B------:R1:W-:Y:S02]  /*a110*/  LDGSTS.E [R3+0x6e00], desc[UR16][R4.64], P4 ;  /* 0x06e0000004037fae */ /* 0x0003e4000a1a1010 */
[----:B-1----:R-:W-:-:S02]  /*a120*/  IADD3 R8, P2, PT, R139, R20, RZ ;  /* 0x000000148b087210 */ /* 0x002fc40007f5e0ff */
[----:B------:R-:W-:Y:S02]  /*a130*/  IADD3 R4, P6, PT, R139, R13, RZ ;  /* 0x0000000d8b047210 */ /* 0x000fe40007fde0ff */
[----:B------:R-:W5:Y:S01]  /*a140*/  LDL R13, [R1+0x54] ;  /* 0x00005400010d7983 */ /* 0x000f620000100800 */
[----:B---3--:R-:W-:-:S03]  /*a150*/  IMAD.X R9, R143, 0x1, R12, P2 ;  /* 0x000000018f097824 */ /* 0x008fc600010e060c */
[----:B------:R-:W3:Y:S01]  /*a160*/  LDL R12, [R1+0x48] ;  /* 0x00004800010c7983 */ /* 0x000ee20000100800 */
[----:B--2---:R-:W-:-:S03]  /*a170*/  IMAD.X R5, R143, 0x1, R11, P6 ;  /* 0x000000018f057824 */ /* 0x004fc600030e060b */
[----:B------:R-:W2:Y:S01]  /*a180*/  LDL R11, [R1+0x50] ;  /* 0x00005000010b7983 */ /* 0x000ea20000100800 */
[----:B------:R-:W-:Y:S02]  /*a190*/  UISETP.GT.AND UP3, UPT, UR19, 0x1d, UPT ;  /* 0x0000001d1300788c */ /* 0x000fe4000bf64270 */
[----:B------:R-:W-:Y:S02]  /*a1a0*/  UISETP.GT.AND UP2, UPT, UR19, 0x1c, UPT ;  /* 0x0000001c1300788c */ /* 0x000fe4000bf44270 */
[----:B------:R-:W-:Y:S02]  /*a1b0*/  USEL UR9, URZ, 0x4, !UP3 ;  /* 0x00000004ff097887 */ /* 0x000fe4000d800000 */
[----:B------:R-:W-:Y:S02]  /*a1c0*/  USEL UR7, URZ, 0x4, !UP2 ;  /* 0x00000004ff077887 */ /* 0x000fe4000d000000 */
[----:B------:R-:W-:Y:S02]  /*a1d0*/  USEL UR9, UR9, URZ, !UP1 ;  /* 0x000000ff09097287 */ /* 0x000fe4000c800000 */
[----:B------:R-:W-:-:S02]  /*a1e0*/  USEL UR7, UR7, URZ, !UP1 ;  /* 0x000000ff07077287 */ /* 0x000fc4000c800000 */
[----:B------:R-:W-:Y:S02]  /*a1f0*/  UISETP.NE.U32.AND UP3, UPT, UR9, URZ, UPT ;  /* 0x000000ff0900728c */ /* 0x000fe4000bf65070 */
[----:B------:R-:W-:Y:S02]  /*a200*/  UISETP.GT.AND UP2, UPT, UR19, 0x1e, UPT ;  /* 0x0000001e1300788c */ /* 0x000fe4000bf44270 */
[----:B------:R-:W-:Y:S02]  /*a210*/  ISETP.NE.U32.AND P3, PT, RZ, UR7, PT ;  /* 0x00000007ff007c0c */ /* 0x000fe4000bf65070 */
[----:B------:R-:W-:Y:S01]  /*a220*/  PLOP3.LUT P4, PT, PT, PT, UP3, 0x40, 0x4 ;  /* 0x000000000004781c */ /* 0x000fe20003f8e838 */
[----:B------:R-:W-:-:S04]  /*a230*/  USEL UR7, URZ, 0x4, !UP2 ;  /* 0x00000004ff077887 */ /* 0x000fc8000d000000 */
[----:B------:R-:W-:Y:S01]  /*a240*/  USEL UR7, UR7, URZ, !UP1 ;  /* 0x000000ff07077287 */ /* 0x000fe2000c800000 */
[----:B------:R-:W-:-:S05]  /*a250*/  PLOP3.LUT P2, PT, PT, PT, UP3, 0x40, 0x4 ;  /* 0x000000000004781c */ /* 0x000fca0003f4e838 */
[----:B------:R1:W-:Y:S04]  /*a260*/  LDGSTS.E [R3+0x7000], desc[UR16][R6.64], P3 ;  /* 0x0700000006037fae */ /* 0x0003e800099a1010 */
[----:B------:R-:W-:Y:S04]  /*a270*/  LDGSTS.E [R3+0x7200], desc[UR16][R8.64], P3 ;  /* 0x0720000008037fae */ /* 0x000fe800099a1010 */
[----:B------:R4:W-:Y:S01]  /*a280*/  LDGSTS.E [R3+0x7400], desc[UR16][R4.64], !P4 ;  /* 0x0740000004037fae */ /* 0x0009e2000e1a1010 */
[----:B------:R-:W-:Y:S02]  /*a290*/  ISETP.NE.U32.AND P4, PT, RZ, UR7, PT ;  /* 0x00000007ff007c0c */ /* 0x000fe4000bf85070 */
[----:B-1----:R-:W-:-:S02]  /*a2a0*/  IADD3 R6, P3, PT, R139, R19, RZ ;  /* 0x000000138b067210 */ /* 0x002fc40007f7e0ff */
[----:B----4-:R-:W-:-:S03]  /*a2b0*/  IADD3 R4, P6, PT, R139, R18, RZ ;  /* 0x000000128b047210 */ /* 0x010fc60007fde0ff */
[----:B------:R-:W-:Y:S01]  /*a2c0*/  IMAD.X R7, R143, 0x1, R17, P3 ;  /* 0x000000018f077824 */ /* 0x000fe200018e0611 */
[----:B-----5:R-:W-:Y:S01]  /*a2d0*/  IADD3 R8, P3, PT, R139, R15, RZ ;  /* 0x0000000f8b087210 */ /* 0x020fe20007f7e0ff */
[----:B------:R-:W-:-:S03]  /*a2e0*/  IMAD.X R5, R143, 0x1, R16, P6 ;  /* 0x000000018f057824 */ /* 0x000fc600030e0610 */
[----:B------:R-:W-:Y:S01]  /*a2f0*/  LDGSTS.E [R3+0x7600], desc[UR16][R6.64], !P2 ;  /* 0x0760000006037fae */ /* 0x000fe2000d1a1010 */
[----:B------:R-:W-:-:S03]  /*a300*/  IMAD.X R9, R143, 0x1, R10, P3 ;  /* 0x000000018f097824 */ /* 0x000fc600018e060a */
[----:B------:R1:W-:Y:S01]  /*a310*/  LDGSTS.E [R3+0x7800], desc[UR16][R4.64], P4 ;  /* 0x0780000004037fae */ /* 0x0003e2000a1a1010 */
[----:B------:R-:W4:Y:S01]  /*a320*/  S2R R15, SR_TID.X ;  /* 0x00000000000f7919 */ /* 0x000f220000002100 */
[----:B------:R-:W-:Y:S02]  /*a330*/  UISETP.GT.AND UP2, UPT, UR19, 0x1f, UPT ;  /* 0x0000001f1300788c */ /* 0x000fe4000bf44270 */
[----:B------:R-:W-:Y:S01]  /*a340*/  UIADD3 UR12, UPT, UPT, UR12, 0x1, URZ ;  /* 0x000000010c0c7890 */ /* 0x000fe2000fffe0ff */
[----:B------:R-:W-:Y:S02]  /*a350*/  PLOP3.LUT P6, PT, PT, PT, UP1, 0x40, 0x4 ;  /* 0x000000000004781c */ /* 0x000fe40003fce818 */
[----:B-1----:R-:W-:Y:S01]  /*a360*/  IADD3 R4, P3, PT, R139, R14, RZ ;  /* 0x0000000e8b047210 */ /* 0x002fe20007f7e0ff */
[----:B------:R-:W-:Y:S01]  /*a370*/  USEL UR7, URZ, 0x4, !UP2 ;  /* 0x00000004ff077887 */ /* 0x000fe2000d000000 */
[----:B------:R1:W-:Y:S03]  /*a380*/  LDGSTS.E [R3+0x7a00], desc[UR16][R8.64], P4 ;  /* 0x07a0000008037fae */ /* 0x0003e6000a1a1010 */
[----:B------:R-:W-:-:S02]  /*a390*/  USEL UR7, UR7, URZ, !UP1 ;  /* 0x000000ff07077287 */ /* 0x000fc4000c800000 */
[----:B------:R-:W-:Y:S01]  /*a3a0*/  UISETP.GT.AND UP1, UPT, UR12, 0x1, UPT ;  /* 0x000000010c00788c */ /* 0x000fe2000bf24270 */
[----:B----4-:R-:W-:-:S04]  /*a3b0*/  LOP3.LUT R15, R15, 0x1f, RZ, 0xc0, !PT ;  /* 0x0000001f0f0f7812 */ /* 0x010fc800078ec0ff */
[----:B------:R-:W-:-:S04]  /*a3c0*/  ISETP.GE.AND P2, PT, R15, UR19, PT ;  /* 0x000000130f007c0c */ /* 0x000fc8000bf46270 */
[----:B------:R-:W-:Y:S02]  /*a3d0*/  SEL R10, RZ, 0x4, P2 ;  /* 0x00000004ff0a7807 */ /* 0x000fe40001000000 */
[----:B------:R-:W-:Y:S02]  /*a3e0*/  ISETP.NE.U32.AND P2, PT, RZ, UR7, PT ;  /* 0x00000007ff007c0c */ /* 0x000fe4000bf45070 */
[----:B------:R-:W-:Y:S01]  /*a3f0*/  SEL R10, R10, RZ, P6 ;  /* 0x000000ff0a0a7207 */ /* 0x000fe20003000000 */
[----:B------:R-:W-:Y:S01]  /*a400*/  USEL UR12, UR12, URZ, !UP1 ;  /* 0x000000ff0c0c7287 */ /* 0x000fe2000c800000 */
[----:B------:R-:W-:Y:S02]  /*a410*/  IADD3 R6, P6, PT, R139, R13, RZ ;  /* 0x0000000d8b067210 */ /* 0x000fe40007fde0ff */
[----:B-1----:R-:W-:Y:S01]  /*a420*/  IADD3 R8, P4, PT, R71, R137, RZ ;  /* 0x0000008947087210 */ /* 0x002fe20007f9e0ff */
[----:B------:R-:W-:-:S04]  /*a430*/  ULEA UR7, UR12, UR10, 0xe ;  /* 0x0000000a0c077291 */ /* 0x000fc8000f8e70ff */
[----:B------:R-:W-:Y:S02]  /*a440*/  IMAD.X R9, R142, 0x1, R75, P4 ;  /* 0x000000018e097824 */ /* 0x000fe400020e064b */
[C---:B---3--:R-:W-:Y:S02]  /*a450*/  IMAD.X R5, R143.reuse, 0x1, R12, P3 ;  /* 0x000000018f057824 */ /* 0x048fe400018e060c */
[----:B------:R-:W3:Y:S01]  /*a460*/  LDL R12, [R1+0x5c] ;  /* 0x00005c00010c7983 */ /* 0x000ee20000100800 */
[----:B------:R-:W-:Y:S01]  /*a470*/  ISETP.NE.U32.AND P3, PT, R10, RZ, PT ;  /* 0x000000ff0a00720c */ /* 0x000fe20003f65070 */
[----:B--2---:R-:W-:Y:S02]  /*a480*/  IMAD.X R7, R143, 0x1, R11, P6 ;  /* 0x000000018f077824 */ /* 0x004fe400030e060b */
[----:B------:R1:W-:Y:S01]  /*a490*/  LDGSTS.E [R3+0x7c00], desc[UR16][R4.64], P2 ;  /* 0x07c0000004037fae */ /* 0x0003e200091a1010 */
[----:B------:R-:W-:-:S03]  /*a4a0*/  IADD3 R11, PT, PT, R68, UR7, RZ ;  /* 0x00000007440b7c10 */ /* 0x000fc6000fffe0ff */
[----:B------:R2:W-:Y:S04]  /*a4b0*/  LDGSTS.E [R3+0x7e00], desc[UR16][R6.64], P2 ;  /* 0x07e0000006037fae */ /* 0x0005e800091a1010 */
[----:B------:R-:W0:Y:S01]  /*a4c0*/  LDGDEPBAR ;  /* 0x00000000000079af */ /* 0x000e220000000000 */
[----:B-1----:R-:W-:-:S03]  /*a4d0*/  IADD3 R4, P6, PT, R71, R133, RZ ;  /* 0x0000008547047210 */ /* 0x002fc60007fde0ff */
[----:B------:R1:W-:Y:S01]  /*a4e0*/  LDGSTS.E [R11+0x8000], desc[UR16][R8.64], P3 ;  /* 0x08000000080b7fae */ /* 0x0003e200099a1010 */
[----:B--2---:R-:W-:Y:S01]  /*a4f0*/  IADD3 R6, P2, PT, R71, R129, RZ ;  /* 0x0000008147067210 */ /* 0x004fe20007f5e0ff */
[----:B------:R-:W-:-:S04]  /*a500*/  IMAD.X R5, R76, 0x1, R75, P6 ;  /* 0x000000014c057824 */ /* 0x000fc800030e064b */
[----:B------:R-:W-:Y:S01]  /*a510*/  IMAD.X R7, R138, 0x1, R75, P2 ;  /* 0x000000018a077824 */ /* 0x000fe200010e064b */
[----:B------:R2:W-:Y:S01]  /*a520*/  LDGSTS.E [R11+0x8400], desc[UR16][R4.64], P3 ;  /* 0x08400000040b7fae */ /* 0x0005e200099a1010 */
[----:B-1----:R-:W-:-:S03]  /*a530*/  IADD3 R8, P4, PT, R71, R125, RZ ;  /* 0x0000007d47087210 */ /* 0x002fc60007f9e0ff */
[----:B------:R1:W-:Y:S02]  /*a540*/  LDGSTS.E [R11+0x8800], desc[UR16][R6.64], P3 ;  /* 0x08800000060b7fae */ /* 0x0003e400099a1010 */
[----:B------:R-:W-:Y:S01]  /*a550*/  IMAD.X R9, R134, 0x1, R75, P4 ;  /* 0x0000000186097824 */ /* 0x000fe200020e064b */
[----:B--2---:R-:W-:-:S04]  /*a560*/  IADD3 R4, P2, PT, R71, R121, RZ ;  /* 0x0000007947047210 */ /* 0x004fc80007f5e0ff */
[----:B------:R2:W-:Y:S01]  /*a570*/  LDGSTS.E [R11+0x8c00], desc[UR16][R8.64], P3 ;  /* 0x08c00000080b7fae */ /* 0x0005e200099a1010 */
[----:B-1----:R-:W-:Y:S01]  /*a580*/  IADD3 R6, P4, PT, R71, R117, RZ ;  /* 0x0000007547067210 */ /* 0x002fe20007f9e0ff */
[----:B------:R-:W-:-:S04]  /*a590*/  IMAD.X R5, R130, 0x1, R75, P2 ;  /* 0x0000000182057824 */ /* 0x000fc800010e064b */
[----:B------:R-:W-:Y:S01]  /*a5a0*/  IMAD.X R7, R126, 0x1, R75, P4 ;  /* 0x000000017e077824 */ /* 0x000fe200020e064b */
[----:B------:R1:W-:Y:S01]  /*a5b0*/  LDGSTS.E [R11+0x9000], desc[UR16][R4.64], P3 ;  /* 0x09000000040b7fae */ /* 0x0003e200099a1010 */
[----:B--2---:R-:W-:-:S03]  /*a5c0*/  IADD3 R8, P2, PT, R71, R113, RZ ;  /* 0x0000007147087210 */ /* 0x004fc60007f5e0ff */
[----:B------:R2:W-:Y:S02]  /*a5d0*/  LDGSTS.E [R11+0x9400], desc[UR16][R6.64], P3 ;  /* 0x09400000060b7fae */ /* 0x0005e400099a1010 */
[----:B------:R-:W-:Y:S01]  /*a5e0*/  IMAD.X R9, R122, 0x1, R75, P2 ;  /* 0x000000017a097824 */ /* 0x000fe200010e064b */
[----:B-1----:R-:W-:-:S04]  /*a5f0*/  IADD3 R4, P4, PT, R71, R105, RZ ;  /* 0x0000006947047210 */ /* 0x002fc80007f9e0ff */
        /* <DEDUP_REMOVED lines=20> */
[----:B------:R-:W-:Y:S01]  /*a740*/  IMAD.X R5, R90, 0x1, R75, P4 ;  /* 0x000000015a057824 */ /* 0x000fe200020e064b */
[----:B------:R-:W-:-:S03]  /*a750*/  LOP3.LUT R10, R68, 0x40, RZ, 0x3c, !PT ;  /* 0x00000040440a7812 */ /* 0x000fc600078e3cff */
[----:B------:R-:W-:Y:S01]  /*a760*/  IMAD.X R7, R86, 0x1, R75, P2 ;  /* 0x0000000156077824 */ /* 0x000fe200010e064b */
[----:B------:R2:W-:Y:S01]  /*a770*/  LDGSTS.E [R11+0xb400], desc[UR16][R4.64], P3 ;  /* 0x0b400000040b7fae */ /* 0x0005e200099a1010 */
[----:B-1----:R-:W-:-:S03]  /*a780*/  IADD3 R8, P4, PT, R71, R186, RZ ;  /* 0x000000ba47087210 */ /* 0x002fc60007f9e0ff */
[----:B------:R1:W-:Y:S01]  /*a790*/  LDGSTS.E [R11+0xb800], desc[UR16][R6.64], P3 ;  /* 0x0b800000060b7fae */ /* 0x0003e200099a1010 */
[----:B------:R-:W-:Y:S02]  /*a7a0*/  VIADD R13, R10, UR7 ;  /* 0x000000070a0d7c36 */ /* 0x000fe40008000000 */
[----:B------:R-:W-:Y:S01]  /*a7b0*/  IMAD.X R9, R82, 0x1, R75, P4 ;  /* 0x0000000152097824 */ /* 0x000fe200020e064b */
[----:B--2---:R-:W-:-:S04]  /*a7c0*/  IADD3 R4, P2, PT, R71, R135, RZ ;  /* 0x0000008747047210 */ /* 0x004fc80007f5e0ff */
[----:B------:R2:W-:Y:S01]  /*a7d0*/  LDGSTS.E [R11+0xbc00], desc[UR16][R8.64], P3 ;  /* 0x0bc00000080b7fae */ /* 0x0005e200099a1010 */
[----:B-1----:R-:W-:Y:S02]  /*a7e0*/  IADD3 R6, P4, PT, R71, R131, RZ ;  /* 0x0000008347067210 */ /* 0x002fe40007f9e0ff */
[----:B------:R-:W-:-:S03]  /*a7f0*/  IADD3.X R5, PT, PT, R182, R75, RZ, P2, !PT ;  /* 0x0000004bb6057210 */ /* 0x000fc600017fe4ff */
[----:B------:R-:W-:Y:S02]  /*a800*/  IMAD.X R7, R140, 0x1, R75, P4 ;  /* 0x000000018c077824 */ /* 0x000fe400020e064b */
        /* <DEDUP_REMOVED lines=24> */
[----:B------:R-:W-:Y:S01]  /*a990*/  IMAD.X R5, R104, 0x1, R75, P4 ;  /* 0x0000000168057824 */ /* 0x000fe200020e064b */
[----:B--2---:R-:W-:-:S04]  /*a9a0*/  IADD3 R6, P2, PT, R71, R91, RZ ;  /* 0x0000005b47067210 */ /* 0x004fc80007f5e0ff */
[----:B------:R2:W-:Y:S01]  /*a9b0*/  LDGSTS.E [R13+0xa600], desc[UR16][R4.64], P3 ;  /* 0x0a600000040d7fae */ /* 0x0005e200099a1010 */
[C---:B-1----:R-:W-:Y:S01]  /*a9c0*/  IADD3 R8, P4, PT, R71.reuse, R87, RZ ;  /* 0x0000005747087210 */ /* 0x042fe20007f9e0ff */
[----:B------:R-:W-:Y:S01]  /*a9d0*/  IMAD.X R7, R100, 0x1, R75, P2 ;  /* 0x0000000164077824 */ /* 0x000fe200010e064b */
[----:B--2---:R-:W-:-:S03]  /*a9e0*/  IADD3 R4, P6, PT, R71, R83, RZ ;  /* 0x0000005347047210 */ /* 0x004fc60007fde0ff */
[--C-:B------:R-:W-:Y:S01]  /*a9f0*/  IMAD.X R9, R96, 0x1, R75.reuse, P4 ;  /* 0x0000000160097824 */ /* 0x100fe200020e064b */
[----:B------:R1:W-:Y:S01]  /*aa00*/  LDGSTS.E [R13+0xaa00], desc[UR16][R6.64], P3 ;  /* 0x0aa00000060d7fae */ /* 0x0003e200099a1010 */
[----:B------:R-:W-:Y:S01]  /*aa10*/  IMAD.X R5, R92, 0x1, R75, P6 ;  /* 0x000000015c057824 */ /* 0x000fe200030e064b */
[----:B------:R-:W-:Y:S02]  /*aa20*/  IADD3 R10, P6, PT, R71, R187, RZ ;  /* 0x000000bb470a7210 */ /* 0x000fe40007fde0ff */
[----:B------:R2:W-:Y:S02]  /*aa30*/  LDGSTS.E [R13+0xae00], desc[UR16][R8.64], P3 ;  /* 0x0ae00000080d7fae */ /* 0x0005e400099a1010 */
[----:B------:R-:W-:Y:S02]  /*aa40*/  IADD3.X R11, PT, PT, R80, R75, RZ, P6, !PT ;  /* 0x0000004b500b7210 */ /* 0x000fe400037fe4ff */
[----:B------:R-:W-:Y:S01]  /*aa50*/  LDGSTS.E [R13+0xb200], desc[UR16][R4.64], P3 ;  /* 0x0b200000040d7fae */ /* 0x000fe200099a1010 */
[----:B------:R-:W-:-:S02]  /*aa60*/  IADD3 R186, P6, PT, R186, R145, RZ ;  /* 0x00000091baba7210 */ /* 0x000fc40007fde0ff */
[----:B-1----:R-:W-:-:S03]  /*aa70*/  IADD3 R6, P2, PT, R71, R79, RZ ;  /* 0x0000004f47067210 */ /* 0x002fc60007f5e0ff */
[--C-:B------:R-:W-:Y:S01]  /*aa80*/  IMAD.X R82, R82, 0x1, R144.reuse, P6 ;  /* 0x0000000152527824 */ /* 0x100fe200030e0690 */
[----:B--2---:R-:W-:Y:S02]  /*aa90*/  IADD3 R8, P4, PT, R71, R77, RZ ;  /* 0x0000004d47087210 */ /* 0x004fe40007f9e0ff */
[-C--:B------:R-:W-:Y:S01]  /*aaa0*/  IADD3 R81, P6, PT, R81, R145.reuse, RZ ;  /* 0x0000009151517210 */ /* 0x080fe20007fde0ff */
[--C-:B------:R-:W-:Y:S02]  /*aab0*/  IMAD.X R7, R88, 0x1, R75.reuse, P2 ;  /* 0x0000000158077824 */ /* 0x100fe400010e064b */
[----:B------:R-:W-:Y:S01]  /*aac0*/  IMAD.X R9, R84, 0x1, R75, P4 ;  /* 0x0000000154097824 */ /* 0x000fe200020e064b */
[-C--:B------:R-:W-:Y:S01]  /*aad0*/  IADD3 R187, P4, PT, R187, R145.reuse, RZ ;  /* 0x00000091bbbb7210 */ /* 0x080fe20007f9e0ff */
[--C-:B------:R-:W-:Y:S01]  /*aae0*/  IMAD.X R90, R90, 0x1, R144.reuse, P6 ;  /* 0x000000015a5a7824 */ /* 0x100fe200030e0690 */
[-C--:B------:R-:W-:Y:S01]  /*aaf0*/  IADD3 R89, P6, PT, R89, R145.reuse, RZ ;  /* 0x0000009159597210 */ /* 0x080fe20007fde0ff */
[----:B------:R1:W-:Y:S02]  /*ab00*/  LDGSTS.E [R13+0xb600], desc[UR16][R6.64], P3 ;  /* 0x0b600000060d7fae */ /* 0x0003e400099a1010 */
[--C-:B------:R-:W-:Y:S01]  /*ab10*/  IMAD.X R80, R80, 0x1, R144.reuse, P4 ;  /* 0x0000000150507824 */ /* 0x100fe200020e0690 */
[-C--:B------:R-:W-:Y:S01]  /*ab20*/  IADD3 R79, P4, PT, R79, R145.reuse, RZ ;  /* 0x000000914f4f7210 */ /* 0x080fe20007f9e0ff */
[----:B------:R2:W-:Y:S01]  /*ab30*/  LDGSTS.E [R13+0xba00], desc[UR16][R8.64], P3 ;  /* 0x0ba00000080d7fae */ /* 0x0005e200099a1010 */
[----:B------:R-:W-:Y:S01]  /*ab40*/  IADD3 R77, P2, PT, R77, R145, RZ ;  /* 0x000000914d4d7210 */ /* 0x000fe20007f5e0ff */
[----:B------:R-:W-:-:S02]  /*ab50*/  IMAD.X R98, R98, 0x1, R144, P6 ;  /* 0x0000000162627824 */ /* 0x000fc400030e0690 */
[----:B------:R2:W-:Y:S01]  /*ab60*/  LDGSTS.E [R13+0xbe00], desc[UR16][R10.64], P3 ;  /* 0x0be000000a0d7fae */ /* 0x0005e200099a1010 */
[-C--:B------:R-:W-:Y:S02]  /*ab70*/  IADD3 R78, P3, PT, R78, R145.reuse, RZ ;  /* 0x000000914e4e7210 */ /* 0x080fe40007f7e0ff */
[-C--:B------:R-:W-:Y:S01]  /*ab80*/  IADD3 R97, P6, PT, R97, R145.reuse, RZ ;  /* 0x0000009161617210 */ /* 0x080fe20007fde0ff */
[--C-:B------:R-:W-:Y:S01]  /*ab90*/  IMAD.X R88, R88, 0x1, R144.reuse, P4 ;  /* 0x0000000158587824 */ /* 0x100fe200020e0690 */
        /* <DEDUP_REMOVED lines=24> */
[----:B------:R-:W-:Y:S01]  /*ad20*/  IADD3.X R114, PT, PT, R114, R144, RZ, P3, !PT ;  /* 0x0000009072727210 */ /* 0x000fe20001ffe4ff */
[--C-:B------:R-:W-:Y:S01]  /*ad30*/  IMAD.X R112, R112, 0x1, R144.reuse, P2 ;  /* 0x0000000170707824 */ /* 0x100fe200010e0690 */
[-C--:B------:R-:W-:Y:S01]  /*ad40*/  IADD3 R113, P3, PT, R113, R145.reuse, RZ ;  /* 0x0000009171717210 */ /* 0x080fe20007f7e0ff */
[--C-:B------:R-:W-:Y:S01]  /*ad50*/  IMAD.X R134, R134, 0x1, R144.reuse, P6 ;  /* 0x0000000186867824 */ /* 0x100fe200030e0690 */
[-C--:B------:R-:W-:Y:S01]  /*ad60*/  IADD3 R115, P4, PT, R115, R145.reuse, RZ ;  /* 0x0000009173737210 */ /* 0x080fe20007f9e0ff */
[----:B------:R-:W-:Y:S01]  /*ad70*/  UIADD3 UR5, UPT, UPT, UR5, 0x1, URZ ;  /* 0x0000000105057890 */ /* 0x000fe2000fffe0ff */
[-C--:B------:R-:W-:Y:S01]  /*ad80*/  IADD3 R107, P2, PT, R107, R145.reuse, RZ ;  /* 0x000000916b6b7210 */ /* 0x080fe20007f5e0ff */
[----:B------:R-:W-:Y:S01]  /*ad90*/  USEL UR7, URZ, 0x1, !UP1 ;  /* 0x00000001ff077887 */ /* 0x000fe2000c800000 */
        /* <DEDUP_REMOVED lines=8> */
[----:B------:R-:W-:Y:S01]  /*ae20*/  UIADD3 UR19, UPT, UPT, UR19, -0x20, URZ ;  /* 0xffffffe013137890 */ /* 0x000fe2000fffe0ff */
[--C-:B------:R-:W-:Y:S01]  /*ae30*/  IMAD.X R130, R130, 0x1, R144.reuse, P3 ;  /* 0x0000000182827824 */ /* 0x100fe200018e0690 */
[----:B------:R-:W0:Y:S01]  /*ae40*/  LDGDEPBAR ;  /* 0x00000000000079af */ /* 0x000e220000000000 */
[----:B---3--:R-:W-:Y:S01]  /*ae50*/  ISETP.NE.U32.AND P6, PT, R12, UR5, PT ;  /* 0x000000050c007c0c */ /* 0x008fe2000bfc5070 */
[--C-:B------:R-:W-:Y:S01]  /*ae60*/  IMAD.X R132, R132, 0x1, R144.reuse, P4 ;  /* 0x0000000184847824 */ /* 0x100fe200020e0690 */
[-C--:B------:R-:W-:Y:S01]  /*ae70*/  IADD3 R129, P3, PT, R129, R145.reuse, RZ ;  /* 0x0000009181817210 */ /* 0x080fe20007f7e0ff */
[----:B------:R-:W-:Y:S01]  /*ae80*/  IMAD.X R128, R128, 0x1, R144, P2 ;  /* 0x0000000180807824 */ /* 0x000fe200010e0690 */
[----:B------:R-:W-:-:S02]  /*ae90*/  IADD3 R131, P4, PT, R131, R145, RZ ;  /* 0x0000009183837210 */ /* 0x000fc40007f9e0ff */
[-C--:B------:R-:W-:Y:S02]  /*aea0*/  IADD3 R127, P2, PT, R127, R145.reuse, RZ ;  /* 0x000000917f7f7210 */ /* 0x080fe40007f5e0ff */
[----:B------:R-:W-:Y:S01]  /*aeb0*/  SHF.R.S32.HI R12, RZ, 0x1f, R72 ;  /* 0x0000001fff0c7819 */ /* 0x000fe20000011448 */
[--C-:B------:R-:W-:Y:S01]  /*aec0*/  IMAD.X R138, R138, 0x1, R144.reuse, P3 ;  /* 0x000000018a8a7824 */ /* 0x100fe200018e0690 */
[----:B------:R-:W-:Y:S01]  /*aed0*/  IADD3 R137, P3, PT, R137, R145, RZ ;  /* 0x0000009189897210 */ /* 0x000fe20007f7e0ff */
[--C-:B------:R-:W-:Y:S01]  /*aee0*/  IMAD.X R140, R140, 0x1, R144.reuse, P4 ;  /* 0x000000018c8c7824 */ /* 0x100fe200020e0690 */
[----:B------:R-:W-:Y:S01]  /*aef0*/  LEA R139, P4, R72, R139, 0x2 ;  /* 0x0000008b488b7211 */ /* 0x000fe200078810ff */
[----:B------:R-:W-:Y:S01]  /*af00*/  IMAD.X R136, R136, 0x1, R144, P2 ;  /* 0x0000000188887824 */ /* 0x000fe200010e0690 */
[----:B------:R-:W-:Y:S01]  /*af10*/  SHF.L.U64.HI R12, R72, 0x2, R12 ;  /* 0x00000002480c7819 */ /* 0x000fe2000001020c */
[----:B------:R-:W-:Y:S01]  /*af20*/  ULOP3.LUT UR7, UR4, UR7, URZ, 0x3c, !UPT ;  /* 0x0000000704077292 */ /* 0x000fe2000f8e3cff */
[----:B------:R-:W-:Y:S01]  /*af30*/  IADD3 R135, P2, PT, R135, R145, RZ ;  /* 0x0000009187877210 */ /* 0x000fe20007f5e0ff */
[----:B-1----:R-:W-:-:S02]  /*af40*/  IMAD.U32 R6, RZ, RZ, UR4 ;  /* 0x00000004ff067e24 */ /* 0x002fc4000f8e00ff */
[----:B------:R-:W-:Y:S01]  /*af50*/  IMAD.X R142, R142, 0x1, R144, P3 ;  /* 0x000000018e8e7824 */ /* 0x000fe200018e0690 */
[----:B------:R-:W-:Y:S01]  /*af60*/  IADD3.X R182, PT, PT, R182, R144, RZ, P2, !PT ;  /* 0x00000090b6b67210 */ /* 0x000fe200017fe4ff */
[----:B------:R-:W-:Y:S01]  /*af70*/  IMAD.X R143, R143, 0x1, R12, P4 ;  /* 0x000000018f8f7824 */ /* 0x000fe200020e060c */
[----:B--2---:R-:W-:Y:S07]  /*af80*/  @P6 BRA `(.L_x_11) ;  /* 0xffffffd400506947 */ /* 0x004fee000383ffff */
.L_x_8:
[----:B------:R-:W2:Y:S01]  /*af90*/  LDC R5, c[0x0][0x3b4] ;  /* 0x0000ed00ff057b82 */ /* 0x000ea20000000800 */
[----:B------:R-:W3:Y:S01]  /*afa0*/  LDCU UR12, c[0x0][0x3b8] ;  /* 0x00007700ff0c77ac */ /* 0x000ee20008000800 */
[----:B------:R-:W4:Y:S01]  /*afb0*/  LDCU.64 UR32, c[0x0][0x398] ;  /* 0x00007300ff2077ac */ /* 0x000f220008000a00 */
[----:B------:R-:W1:Y:S01]  /*afc0*/  LDCU.128 UR20, c[0x0][0x390] ;  /* 0x00007200ff1477ac */ /* 0x000e620008000c00 */
[----:B------:R-:W-:Y:S05]  /*afd0*/  @!P1 BRA `(.L_x_12) ;  /* 0x0000000000109947 */ /* 0x000fea0003800000 */
[----:B------:R-:W-:-:S06]  /*afe0*/  USHF.L.U32 UR4, UR4, 0x1f, URZ ;  /* 0x0000001f04047899 */ /* 0x000fcc00080006ff */
[----:B------:R-:W-:-:S04]  /*aff0*/  IMAD.U32 R2, RZ, RZ, UR4 ;  /* 0x00000004ff027e24 */ /* 0x000fc8000f8e00ff */
[----:B------:R-:W5:Y:S02]  /*b000*/  SYNCS.PHASECHK.TRANS64.TRYWAIT P0, [UR8], R2 ;  /* 0x00000002ff0075a7 */ /* 0x000f640008001108 */
[----:B-----5:R-:W-:Y:S05]  /*b010*/  @!P0 BRA `(.L_x_13) ;  /* 0x0000006400a88947 */ /* 0x020fea0003800000 */
.L_x_12:
[----:B------:R-:W-:-:S04]  /*b020*/  DEPBAR.LE SB0, 0x0 ;  /* 0x000080000000791a */ /* 0x000fc80000000000 */
[----:B------:R-:W-:Y:S01]  /*b030*/  BAR.SYNC.DEFER_BLOCKING 0x0 ;  /* 0x0000000000007b1d */ /* 0x000fe20000010000 */
[C---:B--2---:R-:W-:Y:S01]  /*b040*/  IMAD R200, R198.reuse, R5, RZ ;  /* 0x00000005c6c87224 */ /* 0x044fe200078e02ff */
[----:B-1----:R-:W-:-:S04]  /*b050*/  ISETP.GE.AND P0, PT, R198, UR22, PT ;  /* 0x00000016c6007c0c */ /* 0x002fc8000bf06270 */
[----:B------:R-:W1:Y:S01]  /*b060*/  LDCU.64 UR4, c[0x0][0x398] ;  /* 0x00007300ff0477ac */ /* 0x000e620008000a00 */
[----:B---3--:R-:W-:Y:S01]  /*b070*/  IMAD R202, R0, UR12, RZ ;  /* 0x0000000c00ca7c24 */ /* 0x008fe2000f8e02ff */
[----:B------:R-:W2:Y:S01]  /*b080*/  LDCU.64 UR30, c[0x0][0x398] ;  /* 0x00007300ff1e77ac */ /* 0x000ea20008000a00 */
[----:B------:R-:W3:Y:S01]  /*b090*/  LDCU.64 UR28, c[0x0][0x398] ;  /* 0x00007300ff1c77ac */ /* 0x000ee20008000a00 */
[----:B------:R-:W5:Y:S01]  /*b0a0*/  LDCU.64 UR26, c[0x0][0x398] ;  /* 0x00007300ff1a77ac */ /* 0x000f620008000a00 */
[----:B------:R-:W4:Y:S01]  /*b0b0*/  LDCU.64 UR8, c[0x0][0x398] ;  /* 0x00007300ff0877ac */ /* 0x000f220008000a00 */
[----:B------:R-:W1:Y:S02]  /*b0c0*/  @!P5 SYNCS.CCTL.IV [UR10+0x10000] ;  /* 0x01000000ff00d9b1 */ /* 0x000e64000800000a */
[----:B-1----:R-:W-:Y:S01]  /*b0d0*/  BAR.SYNC.DEFER_BLOCKING 0x0 ;  /* 0x0000000000007b1d */ /* 0x002fe20000010000 */
[----:B------:R-:W-:-:S05]  /*b0e0*/  LEA R2, P1, R200, UR20, 0x2 ;  /* 0x00000014c8027c11 */ /* 0x000fca000f8210ff */
[----:B------:R-:W1:Y:S01]  /*b0f0*/  LDCU.64 UR24, c[0x0][0x398] ;  /* 0x00007300ff1877ac */ /* 0x000e620008000a00 */
[----:B------:R-:W1:Y:S01]  /*b100*/  LDTM.x64 R8, tmem[UR11] ;  /* 0x0000000b000879ee */ /* 0x000e620008340000 */
[----:B----4-:R-:W-:Y:S01]  /*b110*/  ISETP.LT.AND P0, PT, R0, UR33, !P0 ;  /* 0x0000002100007c0c */ /* 0x010fe2000c701270 */
[----:B------:R-:W-:Y:S01]  /*b120*/  LDTM.x64 R132, tmem[UR11+0x40] ;  /* 0x0000400b008479ee */ /* 0x000fe20008340000 */
[----:B------:R-:W-:Y:S01]  /*b130*/  LEA.HI.X.SX32 R3, R200, UR21, 0x2, P1 ;  /* 0x00000015c8037c11 */ /* 0x000fe200088f16ff */
[----:B------:R-:W4:Y:S01]  /*b140*/  LDCU.64 UR14, c[0x0][0x398] ;  /* 0x00007300ff0e77ac */ /* 0x000f220008000a00 */
[----:B------:R-:W1:Y:S01]  /*b150*/  LDCU.64 UR18, c[0x0][0x398] ;  /* 0x00007300ff1277ac */ /* 0x000e620008000a00 */
[----:B------:R-:W1:Y:S01]  /*b160*/  LDCU.64 UR6, c[0x0][0x398] ;  /* 0x00007300ff0677ac */ /* 0x000e620008000a00 */
[----:B------:R-:W2:Y:S01]  /*b170*/  @!P5 SYNCS.CCTL.IV [UR10+0x10008] ;  /* 0x01000800ff00d9b1 */ /* 0x000ea2000800000a */
[----:B------:R-:W2:Y:S01]  /*b180*/  LDCU UR22, c[0x0][0x398] ;  /* 0x00007300ff1677ac */ /* 0x000ea20008000800 */
[----:B------:R-:W2:Y:S01]  /*b190*/  LDCU UR47, c[0x0][0x398] ;  /* 0x00007300ff2f77ac */ /* 0x000ea20008000800 */
[----:B-1----:R-:W-:Y:S01]  /*b1a0*/  STL [R1+0x4], R9 ;  /* 0x0000040901007387 */ /* 0x002fe20000100800 */
[----:B------:R-:W-:Y:S01]  /*b1b0*/  IMAD.MOV.U32 R252, RZ, RZ, R22 ;  /* 0x000000fffffc7224 */ /* 0x000fe200078e0016 */
[----:B------:R-:W-:Y:S01]  /*b1c0*/  MOV R241, R33 ;  /* 0x0000002100f17202 */ /* 0x000fe20000000f00 */
[----:B------:R-:W-:Y:S01]  /*b1d0*/  IMAD.MOV.U32 R206, RZ, RZ, R68 ;  /* 0x000000ffffce7224 */ /* 0x000fe200078e0044 */
[----:B------:R-:W-:Y:S01]  /*b1e0*/  STL.64 [R1+0x8], R10 ;  /* 0x0000080a01007387 */ /* 0x000fe20000100a00 */
        /* <DEDUP_REMOVED lines=9> */
[----:B------:R-:W1:Y:S01]  /*b280*/  LDCU UR48, c[0x0][0x398] ;  /* 0x00007300ff3077ac */ /* 0x000e620008000800 */
        /* <DEDUP_REMOVED lines=13> */
[----:B------:R2:W-:Y:S01]  /*b360*/  STL [R1+0x1cc], R252 ;  /* 0x0001ccfc01007387 */ /* 0x0005e20000100800 */
[----:B------:R-:W-:Y:S01]  /*b370*/  IMAD.WIDE R196, R202, 0x4, R2 ;  /* 0x00000004cac47825 */ /* 0x000fe200078e0202 */
[----:B------:R-:W1:Y:S01]  /*b380*/  LDCU UR59, c[0x0][0x398] ;  /* 0x00007300ff3b77ac */ /* 0x000e620008000800 */
[----:B------:R-:W1:Y:S02]  /*b390*/  LDTM.x64 R68, tmem[UR11+0x80] ;  /* 0x0000800b004479ee */ /* 0x000e640008340000 */
[----:B------:R-:W-:Y:S01]  /*b3a0*/  IMAD.MOV.U32 R243, RZ, RZ, R31 ;  /* 0x000000fffff37224 */ /* 0x000fe200078e001f */
[----:B------:R-:W1:Y:S01]  /*b3b0*/  LDCU UR72, c[0x0][0x398] ;  /* 0x00007300ff4877ac */ /* 0x000e620008000800 */
[----:B------:R-:W-:-:S02]  /*b3c0*/  IMAD.MOV.U32 R242, RZ, RZ, R32 ;  /* 0x000000fffff27224 */ /* 0x000fc400078e0020 */
[----:B------:R-:W-:Y:S01]  /*b3d0*/  IMAD.MOV.U32 R240, RZ, RZ, R34 ;  /* 0x000000fffff07224 */ /* 0x000fe200078e0022 */
[----:B--2---:R-:W2:Y:S01]  /*b3e0*/  LDL.LU R252, [R1+0x4] ;  /* 0x0000040001fc7983 */ /* 0x004ea20000300800 */
[----:B------:R-:W-:Y:S01]  /*b3f0*/  IMAD.MOV.U32 R239, RZ, RZ, R35 ;  /* 0x000000ffffef7224 */ /* 0x000fe200078e0023 */
[----:B------:R-:W1:Y:S01]  /*b400*/  LDCU UR41, c[0x0][0x398] ;  /* 0x00007300ff2977ac */ /* 0x000e620008000800 */
[----:B------:R-:W-:Y:S02]  /*b410*/  IMAD.MOV.U32 R238, RZ, RZ, R36 ;  /* 0x000000ffffee7224 */ /* 0x000fe400078e0024 */
[----:B------:R-:W-:Y:S01]  /*b420*/  IMAD.MOV.U32 R237, RZ, RZ, R37 ;  /* 0x000000ffffed7224 */ /* 0x000fe200078e0025 */
[----:B------:R-:W1:Y:S01]  /*b430*/  LDCU UR57, c[0x0][0x398] ;  /* 0x00007300ff3977ac */ /* 0x000e620008000800 */
[----:B------:R-:W-:Y:S02]  /*b440*/  IMAD.MOV.U32 R236, RZ, RZ, R38 ;  /* 0x000000ffffec7224 */ /* 0x000fe400078e0026 */
[----:B------:R-:W-:Y:S01]  /*b450*/  IMAD.MOV.U32 R235, RZ, RZ, R39 ;  /* 0x000000ffffeb7224 */ /* 0x000fe200078e0027 */
[----:B------:R-:W1:Y:S01]  /*b460*/  LDCU UR43, c[0x0][0x39c] ;  /* 0x00007380ff2b77ac */ /* 0x000e620008000800 */
[----:B------:R-:W-:-:S02]  /*b470*/  IMAD.MOV.U32 R234, RZ, RZ, R40 ;  /* 0x000000ffffea7224 */ /* 0x000fc400078e0028 */
        /* <DEDUP_REMOVED lines=38> */
[----:B------:R-:W-:Y:S02]  /*b6e0*/  IMAD R200, R5, 0x80, R200 ;  /* 0x0000008005c87824 */ /* 0x000fe400078e02c8 */
[----:B------:R-:W1:Y:S01]  /*b6f0*/  LDTM.x64 R4, tmem[UR11+0xc0] ;  /* 0x0000c00b000479ee */ /* 0x000e620008340000 */
[----:B------:R-:W-:Y:S01]  /*b700*/  NOP ;  /* 0x0000000000007918 */ /* 0x000fe20000000000 */
[----:B------:R3:W-:Y:S01]  /*b710*/  @P0 STG.E desc[UR16][R196.64], R201 ;  /* 0x000000c9c4000986 */ /* 0x0007e2000c101910 */
[----:B------:R-:W-:Y:S01]  /*b720*/  ISETP.GE.AND P0, PT, R0, UR23, PT ;  /* 0x0000001700007c0c */ /* 0x000fe2000bf06270 */
[----:B------:R-:W1:Y:S03]  /*b730*/  LDCU.64 UR10, c[0x0][0x398] ;  /* 0x00007300ff0a77ac */ /* 0x000e660008000a00 */
[C---:B------:R-:W-:Y:S01]  /*b740*/  ISETP.LT.AND P0, PT, R199.reuse, UR4, !P0 ;  /* 0x00000004c7007c0c */ /* 0x040fe2000c701270 */
[----:B------:R-:W1:Y:S01]  /*b750*/  LDCU UR4, c[0x0][0x398] ;  /* 0x00007300ff0477ac */ /* 0x000e620008000800 */
[----:B------:R-:W2:Y:S01]  /*b760*/  LDCU UR55, c[0x0][0x39c] ;  /* 0x00007380ff3777ac */ /* 0x000ea20008000800 */
[C---:B---3--:R-:W-:Y:S01]  /*b770*/  LEA R196, P1, R200.reuse, UR20, 0x2 ;  /* 0x00000014c8c47c11 */ /* 0x048fe2000f8210ff */
[----:B------:R-:W3:Y:S03]  /*b780*/  LDCU UR40, c[0x0][0x398] ;  /* 0x00007300ff2877ac */ /* 0x000ee60008000800 */
[----:B------:R-:W-:Y:S01]  /*b790*/  LEA.HI.X.SX32 R197, R200, UR21, 0x2, P1 ;  /* 0x00000015c8c57c11 */ /* 0x000fe200088f16ff */
[----:B------:R-:W2:Y:S02]  /*b7a0*/  LDCU.64 UR20, c[0x0][0x398] ;  /* 0x00007300ff1477ac */ /* 0x000ea40008000a00 */
[----:B------:R-:W-:Y:S01]  /*b7b0*/  IMAD.WIDE R200, R202, 0x4, R196 ;  /* 0x00000004cac87825 */ /* 0x000fe200078e02c4 */
[----:B------:R-:W2:Y:S04]  /*b7c0*/  LDCU UR33, c[0x0][0x398] ;  /* 0x00007300ff2177ac */ /* 0x000ea80008000800 */
[----:B-1----:R1:W-:Y:S01]  /*b7d0*/  @P0 STG.E desc[UR16][R200.64], R68 ;  /* 0x00000044c8000986 */ /* 0x0023e2000c101910 */
[----:B------:R-:W2:Y:S01]  /*b7e0*/  LDCU UR46, c[0x0][0x39c] ;  /* 0x00007380ff2e77ac */ /* 0x000ea20008000800 */
[----:B------:R-:W2:Y:S01]  /*b7f0*/  LDCU UR76, c[0x0][0x398] ;  /* 0x00007300ff4c77ac */ /* 0x000ea20008000800 */
[----:B------:R-:W2:Y:S01]  /*b800*/  LDCU UR66, c[0x0][0x398] ;  /* 0x00007300ff4277ac */ /* 0x000ea20008000800 */
[----:B-1----:R-:W-:Y:S01]  /*b810*/  VIADD R68, R0, 0x1 ;  /* 0x0000000100447836 */ /* 0x002fe20000000000 */
[----:B------:R-:W1:Y:S04]  /*b820*/  LDCU UR64, c[0x0][0x39c] ;  /* 0x00007380ff4077ac */ /* 0x000e680008000800 */
[----:B------:R-:W-:Y:S01]  /*b830*/  ISETP.GE.AND P0, PT, R68, UR23, PT ;  /* 0x0000001744007c0c */ /* 0x000fe2000bf06270 */
[----:B------:R-:W1:Y:S03]  /*b840*/  LDCU UR56, c[0x0][0x398] ;  /* 0x00007300ff3877ac */ /* 0x000e660008000800 */
[----:B------:R-:W-:Y:S01]  /*b850*/  ISETP.LT.AND P1, PT, R198, UR30, !P0 ;  /* 0x0000001ec6007c0c */ /* 0x000fe2000c721270 */
[----:B------:R-:W-:Y:S01]  /*b860*/  VIADD R68, R202, UR12 ;  /* 0x0000000cca447c36 */ /* 0x000fe20008000000 */
[----:B------:R-:W-:Y:S01]  /*b870*/  ISETP.LT.AND P0, PT, R199, UR10, !P0 ;  /* 0x0000000ac7007c0c */ /* 0x000fe2000c701270 */
[----:B------:R-:W3:Y:S01]  /*b880*/  LDL.LU R202, [R1+0x34] ;  /* 0x0000340001ca7983 */ /* 0x000ee20000300800 */
[----:B------:R-:W1:Y:S01]  /*b890*/  LDCU UR10, c[0x0][0x398] ;  /* 0x00007300ff0a77ac */ /* 0x000e620008000800 */
[C---:B------:R-:W-:Y:S01]  /*b8a0*/  IMAD.WIDE R200, R68.reuse, 0x4, R2 ;  /* 0x0000000444c87825 */ /* 0x040fe200078e0202 */
[----:B------:R-:W1:Y:S01]  /*b8b0*/  LDCU UR30, c[0x0][0x398] ;  /* 0x00007300ff1e77ac */ /* 0x000e620008000800 */
        /* <DEDUP_REMOVED lines=14> */
[----:B--2---:R2:W-:Y:S02]  /*b9a0*/  @P1 STG.E desc[UR16][R200.64], R252 ;  /* 0x000000fcc8001986 */ /* 0x0045e4000c101910 */
[----:B--2---:R-:W-:-:S02]  /*b9b0*/  IMAD.WIDE R200, R68, 0x4, R196 ;  /* 0x0000000444c87825 */ /* 0x004fc400078e02c4 */
[----:B------:R-:W2:Y:S04]  /*b9c0*/  LDL.LU R252, [R1+0x1cc] ;  /* 0x0001cc0001fc7983 */ /* 0x000ea80000300800 */
[----:B------:R1:W-:Y:S04]  /*b9d0*/  @P0 STG.E desc[UR16][R200.64], R69 ;  /* 0x00000045c8000986 */ /* 0x0003e8000c101910 */
[----:B-1----:R-:W2:Y:S01]  /*b9e0*/  LDL.LU R201, [R1+0x8] ;  /* 0x0000080001c97983 */ /* 0x002ea20000300800 */
[----:B------:R-:W-:-:S05]  /*b9f0*/  VIADD R69, R0, 0x2 ;  /* 0x0000000200457836 */ /* 0x000fca0000000000 */
[----:B------:R-:W-:-:S04]  /*ba00*/  ISETP.GE.AND P0, PT, R69, UR23, PT ;  /* 0x0000001745007c0c */ /* 0x000fc8000bf06270 */
[----:B------:R-:W-:Y:S01]  /*ba10*/  ISETP.LT.AND P1, PT, R198, UR28, !P0 ;  /* 0x0000001cc6007c0c */ /* 0x000fe2000c721270 */
[----:B------:R-:W-:Y:S01]  /*ba20*/  VIADD R200, R68, UR12 ;  /* 0x0000000c44c87c36 */ /* 0x000fe20008000000 */
[----:B-----5:R-:W-:Y:S01]  /*ba30*/  ISETP.LT.AND P0, PT, R199, UR26, !P0 ;  /* 0x0000001ac7007c0c */ /* 0x020fe2000c701270 */
[----:B------:R-:W1:Y:S02]  /*ba40*/  LDCU UR28, c[0x0][0x398] ;  /* 0x00007300ff1c77ac */ /* 0x000e640008000800 */
[C---:B------:R-:W-:Y:S01]  /*ba50*/  IMAD.WIDE R68, R200.reuse, 0x4, R2 ;  /* 0x00000004c8447825 */ /* 0x040fe200078e0202 */
[----:B------:R-:W5:Y:S07]  /*ba60*/  LDCU UR26, c[0x0][0x398] ;  /* 0x00007300ff1a77ac */ /* 0x000f6e0008000800 */
[----:B--2---:R2:W-:Y:S02]  /*ba70*/  @P1 STG.E desc[UR16][R68.64], R201 ;  /* 0x000000c944001986 */ /* 0x0045e4000c101910 */
[----:B--2---:R-:W-:-:S05]  /*ba80*/  IMAD.WIDE R68, R200, 0x4, R196 ;  /* 0x00000004c8447825 */ /* 0x004fca00078e02c4 */
[----:B------:R2:W-:Y:S04]  /*ba90*/  @P0 STG.E desc[UR16][R68.64], R70 ;  /* 0x0000004644000986 */ /* 0x0005e8000c101910 */
[----:B--2---:R-:W2:Y:S01]  /*baa0*/  LDL.LU R69, [R1+0xc] ;  /* 0x00000c0001457983 */ /* 0x004ea20000300800 */
[----:B------:R-:W-:-:S05]  /*bab0*/  VIADD R68, R0, 0x3 ;  /* 0x0000000300447836 */ /* 0x000fca0000000000 */
[----:B------:R-:W-:-:S04]  /*bac0*/  ISETP.GE.AND P0, PT, R68, UR23, PT ;  /* 0x0000001744007c0c */ /* 0x000fc8000bf06270 */
[----:B------:R-:W-:Y:S01]  /*bad0*/  ISETP.LT.AND P1, PT, R198, UR8, !P0 ;  /* 0x00000008c6007c0c */ /* 0x000fe2000c721270 */
[----:B------:R-:W-:Y:S01]  /*bae0*/  VIADD R68, R200, UR12 ;  /* 0x0000000cc8447c36 */ /* 0x000fe20008000000 */
[----:B------:R-:W-:Y:S01]  /*baf0*/  ISETP.LT.AND P0, PT, R199, UR20, !P0 ;  /* 0x00000014c7007c0c */ /* 0x000fe2000c701270 */
[----:B------:R-:W1:Y:S02]  /*bb00*/  LDCU UR20, c[0x0][0x398] ;  /* 0x00007300ff1477ac */ /* 0x000e640008000800 */
[C---:B------:R-:W-:Y:S01]  /*bb10*/  IMAD.WIDE R200, R68.reuse, 0x4, R2 ;  /* 0x0000000444c87825 */ /* 0x040fe200078e0202 */
[----:B------:R-:W1:Y:S07]  /*bb20*/  LDCU UR8, c[0x0][0x398] ;  /* 0x00007300ff0877ac */ /* 0x000e6e0008000800 */
[----:B--2---:R2:W-:Y:S02]  /*bb30*/  @P1 STG.E desc[UR16][R200.64], R69 ;  /* 0x00000045c8001986 */ /* 0x0045e4000c101910 */
[----:B--2---:R-:W-:-:S04]  /*bb40*/  IMAD.WIDE R200, R68, 0x4, R196 ;  /* 0x0000000444c87825 */ /* 0x004fc800078e02c4 */
[----:B------:R-:W-:Y:S01]  /*bb50*/  VIADD R69, R0, 0x4 ;  /* 0x0000000400457836 */ /* 0x000fe20000000000 */
[----:B------:R2:W-:Y:S04]  /*bb60*/  @P0 STG.E desc[UR16][R200.64], R71 ;  /* 0x00000047c8000986 */ /* 0x0005e8000c101910 */
[----:B------:R-:W-:Y:S01]  /*bb70*/  ISETP.GE.AND P0, PT, R69, UR23, PT ;  /* 0x0000001745007c0c */ /* 0x000fe2000bf06270 */
[----:B--2---:R-:W2:Y:S04]  /*bb80*/  LDL.LU R200, [R1+0x2c] ;  /* 0x00002c0001c87983 */ /* 0x004ea80000300800 */
[----:B------:R-:W2:Y:S04]  /*bb90*/  LDL.LU R201, [R1+0x30] ;  /* 0x0000300001c97983 */ /* 0x000ea80000300800 */
[----:B------:R-:W2:Y:S01]  /*bba0*/  LDL.LU R69, [R1+0x10] ;  /* 0x0000100001457983 */ /* 0x000ea20000300800 */
[----:B------:R-:W-:Y:S01]  /*bbb0*/  ISETP.LT.AND P1, PT, R198, UR24, !P0 ;  /* 0x00000018c6007c0c */ /* 0x000fe2000c721270 */
[----:B------:R-:W-:Y:S01]  /*bbc0*/  VIADD R68, R68, UR12 ;  /* 0x0000000c44447c36 */ /* 0x000fe20008000000 */
[----:B----4-:R-:W-:Y:S01]  /*bbd0*/  ISETP.LT.AND P0, PT, R199, UR14, !P0 ;  /* 0x0000000ec7007c0c */ /* 0x010fe2000c701270 */
[----:B------:R-:W4:Y:S02]  /*bbe0*/  LDCU UR14, c[0x0][0x39c] ;  /* 0x00007380ff0e77ac */ /* 0x000f240008000800 */
[C---:B------:R-:W-:Y:S01]  /*bbf0*/  IMAD.WIDE R70, R68.reuse, 0x4, R2 ;  /* 0x0000000444467825 */ /* 0x040fe200078e0202 */
[----:B------:R-:W1:Y:S07]  /*bc00*/  LDCU UR24, c[0x0][0x398] ;  /* 0x00007300ff1877ac */ /* 0x000e6e0008000800 */
[----:B--2---:R2:W-:Y:S02]  /*bc10*/  @P1 STG.E desc[UR16][R70.64], R69 ;  /* 0x0000004546001986 */ /* 0x0045e4000c101910 */
[----:B--2---:R-:W-:Y:S01]  /*bc20*/  IMAD.WIDE R70, R68, 0x4, R196 ;  /* 0x0000000444467825 */ /* 0x004fe200078e02c4 */
[----:B------:R-:W-:-:S04]  /*bc30*/  IADD3 R69, PT, PT, R0, 0x5, RZ ;  /* 0x0000000500457810 */ /* 0x000fc80007ffe0ff */
[----:B------:R2:W-:Y:S01]  /*bc40*/  @P0 STG.E desc[UR16][R70.64], R72 ;  /* 0x0000004846000986 */ /* 0x0005e2000c101910 */
[----:B------:R-:W-:-:S03]  /*bc50*/  ISETP.GE.AND P0, PT, R69, UR23, PT ;  /* 0x0000001745007c0c */ /* 0x000fc6000bf06270 */
[----:B--2---:R-:W2:Y:S04]  /*bc60*/  LDL.LU R72, [R1+0x24] ;  /* 0x0000240001487983 */ /* 0x004ea80000300800 */
[----:B------:R-:W2:Y:S01]  /*bc70*/  LDL.LU R69, [R1+0x14] ;  /* 0x0000140001457983 */ /* 0x000ea20000300800 */
        /* <DEDUP_REMOVED lines=20> */
[----:B--2---:R-:W-:-:S05]  /*bdc0*/  IMAD.WIDE R70, R68, 0x4, R196 ;  /* 0x0000000444467825 */ /* 0x004fca00078e02c4 */
[----:B------:R2:W-:Y:S04]  /*bdd0*/  @P0 STG.E desc[UR16][R70.64], R74 ;  /* 0x0000004a46000986 */ /* 0x0005e8000c101910 */
[----:B--2---:R-:W2:Y:S04]  /*bde0*/  LDL.LU R71, [R1+0x1c] ;  /* 0x00001c0001477983 */ /* 0x004ea80000300800 */
[----:B------:R-:W3:Y:S01]  /*bdf0*/  LDL.LU R74, [R1+0x28] ;  /* 0x00002800014a7983 */ /* 0x000ee20000300800 */
[----:B------:R-:W-:-:S05]  /*be00*/  VIADD R69, R0, 0x7 ;  /* 0x0000000700457836 */ /* 0x000fca0000000000 */
[----:B------:R-:W-:-:S04]  /*be10*/  ISETP.GE.AND P0, PT, R69, UR23, PT ;  /* 0x0000001745007c0c */ /* 0x000fc8000bf06270 */
[----:B-1----:R-:W-:Y:S01]  /*be20*/  ISETP.LT.AND P1, PT, R198, UR4, !P0 ;  /* 0x00000004c6007c0c */ /* 0x002fe2000c721270 */
        /* <DEDUP_REMOVED lines=9> */
[----:B------:R-:W-:-:S04]  /*bec0*/  ISETP.GE.AND P0, PT, R71, UR23, PT ;  /* 0x0000001747007c0c */ /* 0x000fc8000bf06270 */
[----:B-1----:R-:W-:Y:S01]  /*bed0*/  ISETP.LT.AND P1, PT, R198, UR4, !P0 ;  /* 0x00000004c6007c0c */ /* 0x002fe2000c721270 */
[----:B------:R-:W-:Y:S01]  /*bee0*/  VIADD R71, R70, UR12 ;  /* 0x0000000c46477c36 */ /* 0x000fe20008000000 */
[----:B------:R-:W-:Y:S01]  /*bef0*/  ISETP.LT.AND P0, PT, R199, UR6, !P0 ;  /* 0x00000006c7007c0c */ /* 0x000fe2000c701270 */
[----:B------:R-:W1:Y:S02]  /*bf00*/  LDCU UR4, c[0x0][0x398] ;  /* 0x00007300ff0477ac */ /* 0x000e640008000800 */
[----:B--2---:R-:W-:Y:S01]  /*bf10*/  IMAD.WIDE R68, R71, 0x4, R2 ;  /* 0x0000000447447825 */ /* 0x004fe200078e0202 */
[----:B------:R-:W2:Y:S03]  /*bf20*/  LDCU UR6, c[0x0][0x398] ;  /* 0x00007300ff0677ac */ /* 0x000ea60008000800 */
[----:B------:R-:W-:-:S04]  /*bf30*/  VIADD R70, R0, 0x9 ;  /* 0x0000000900467836 */ /* 0x000fc80000000000 */
[----:B------:R1:W-:Y:S02]  /*bf40*/  @P1 STG.E desc[UR16][R68.64], R73 ;  /* 0x0000004944001986 */ /* 0x0003e4000c101910 */
[----:B-1----:R-:W-:-:S05]  /*bf50*/  IMAD.WIDE R68, R71, 0x4, R196 ;  /* 0x0000000447447825 */ /* 0x002fca00078e02c4 */
[----:B------:R1:W-:Y:S01]  /*bf60*/  @P0 STG.E desc[UR16][R68.64], R76 ;  /* 0x0000004c44000986 */ /* 0x0003e2000c101910 */
[----:B------:R-:W-:-:S04]  /*bf70*/  ISETP.GE.AND P0, PT, R70, UR23, PT ;  /* 0x0000001746007c0c */ /* 0x000fc8000bf06270 */
[----:B------:R-:W-:Y:S01]  /*bf80*/  ISETP.LT.AND P1, PT, R198, UR4, !P0 ;  /* 0x00000004c6007c0c */ /* 0x000fe2000c721270 */
[----:B------:R-:W-:Y:S01]  /*bf90*/  VIADD R71, R71, UR12 ;  /* 0x0000000c47477c36 */ /* 0x000fe20008000000 */
[----:B------:R-:W2:Y:S03]  /*bfa0*/  LDCU UR4, c[0x0][0x398] ;  /* 0x00007300ff0477ac */ /* 0x000ea60008000800 */
[----:B-1----:R-:W-:-:S08]  /*bfb0*/  IMAD.WIDE R68, R71, 0x4, R2 ;  /* 0x0000000447447825 */ /* 0x002fd000078e0202 */
[----:B------:R1:W-:Y:S01]  /*bfc0*/  @P1 STG.E desc[UR16][R68.64], R72 ;  /* 0x0000004844001986 */ /* 0x0003e2000c101910 */
[----:B------:R-:W-:Y:S01]  /*bfd0*/  ISETP.LT.AND P1, PT, R199, UR22, !P0 ;  /* 0x00000016c7007c0c */ /* 0x000fe2000c721270 */
[----:B------:R-:W-:Y:S01]  /*bfe0*/  VIADD R70, R0, 0xa ;  /* 0x0000000a00467836 */ /* 0x000fe20000000000 */
[----:B------:R-:W2:Y:S04]  /*bff0*/  LDCU UR22, c[0x0][0x39c] ;  /* 0x00007380ff1677ac */ /* 0x000ea80008000800 */
[----:B------:R-:W-:Y:S01]  /*c000*/  ISETP.GE.AND P0, PT, R70, UR23, PT ;  /* 0x0000001746007c0c */ /* 0x000fe2000bf06270 */
[----:B-1----:R-:W-:-:S06]  /*c010*/  IMAD.WIDE R68, R71, 0x4, R196 ;  /* 0x0000000447447825 */ /* 0x002fcc00078e02c4 */
[----:B------:R1:W-:Y:S01]  /*c020*/  @P1 STG.E desc[UR16][R68.64], R77 ;  /* 0x0000004d44001986 */ /* 0x0003e2000c101910 */
[----:B------:R-:W-:Y:S01]  /*c030*/  ISETP.LT.AND P1, PT, R198, UR47, !P0 ;  /* 0x0000002fc6007c0c */ /* 0x000fe2000c721270 */
[C---:B------:R-:W-:Y:S02]  /*c040*/  VIADD R72, R0.reuse, 0xb ;  /* 0x0000000b00487836 */ /* 0x040fe40000000000 */
[----:B------:R-:W-:Y:S01]  /*c050*/  VIADD R73, R71, UR12 ;  /* 0x0000000c47497c36 */ /* 0x000fe20008000000 */
[----:B------:R-:W-:Y:S01]  /*c060*/  ISETP.LT.AND P0, PT, R199, UR28, !P0 ;  /* 0x0000001cc7007c0c */ /* 0x000fe2000c701270 */
[----:B------:R-:W-:Y:S01]  /*c070*/  VIADD R76, R0, 0x11 ;  /* 0x00000011004c7836 */ /* 0x000fe20000000000 */
[----:B------:R-:W-:Y:S01]  /*c080*/  ISETP.GE.AND P6, PT, R72, UR23, PT ;  /* 0x0000001748007c0c */ /* 0x000fe2000bfc6270 */
[C---:B------:R-:W-:Y:S01]  /*c090*/  IMAD.WIDE R70, R73.reuse, 0x4, R2 ;  /* 0x0000000449467825 */ /* 0x040fe200078e0202 */
[----:B------:R-:W2:Y:S03]  /*c0a0*/  LDCU UR28, c[0x0][0x39c] ;  /* 0x00007380ff1c77ac */ /* 0x000ea60008000800 */
[----:B------:R-:W-:Y:S01]  /*c0b0*/  VIADD R72, R0, 0xc ;  /* 0x0000000c00487836 */ /* 0x000fe20000000000 */
[----:B------:R-:W-:Y:S01]  /*c0c0*/  ISETP.LT.AND P3, PT, R198, UR48, !P6 ;  /* 0x00000030c6007c0c */ /* 0x000fe2000f761270 */
[----:B---3--:R3:W-:Y:S01]  /*c0d0*/  @P1 STG.E desc[UR16][R70.64], R74 ;  /* 0x0000004a46001986 */ /* 0x0087e2000c101910 */
[----:B-1----:R-:W-:Y:S01]  /*c0e0*/  IMAD.WIDE R68, R73, 0x4, R196 ;  /* 0x0000000449447825 */ /* 0x002fe200078e02c4 */
[----:B------:R-:W-:Y:S01]  /*c0f0*/  ISETP.LT.AND P6, PT, R199, UR73, !P6 ;  /* 0x00000049c7007c0c */ /* 0x000fe2000f7c1270 */
[----:B------:R-:W1:Y:S01]  /*c100*/  LDCU UR47, c[0x0][0x398] ;  /* 0x00007300ff2f77ac */ /* 0x000e620008000800 */
[----:B------:R-:W-:Y:S01]  /*c110*/  ISETP.GE.AND P1, PT, R72, UR23, PT ;  /* 0x0000001748007c0c */ /* 0x000fe2000bf26270 */
[----:B------:R-:W-:Y:S01]  /*c120*/  VIADD R75, R73, UR12 ;  /* 0x0000000c494b7c36 */ /* 0x000fe20008000000 */
[----:B------:R2:W-:Y:S01]  /*c130*/  @P0 STG.E desc[UR16][R68.64], R78 ;  /* 0x0000004e44000986 */ /* 0x0005e2000c101910 */
[----:B------:R-:W1:Y:S01]  /*c140*/  LDCU UR48, c[0x0][0x398] ;  /* 0x00007300ff3077ac */ /* 0x000e620008000800 */
[----:B------:R-:W-:Y:S01]  /*c150*/  ISETP.LT.AND P5, PT, R198, UR52, !P1 ;  /* 0x00000034c6007c0c */ /* 0x000fe2000cfa1270 */
[C---:B---3--:R-:W-:Y:S01]  /*c160*/  VIADD R71, R0.reuse, 0xd ;  /* 0x0000000d00477836 */ /* 0x048fe20000000000 */
[C---:B------:R-:W-:Y:S01]  /*c170*/  IADD3 R70, PT, PT, R0.reuse, 0xe, RZ ;  /* 0x0000000e00467810 */ /* 0x040fe20007ffe0ff */
[----:B------:R-:W-:Y:S01]  /*c180*/  IMAD.WIDE R72, R75, 0x4, R2 ;  /* 0x000000044b487825 */ /* 0x000fe200078e0202 */
[----:B------:R-:W3:Y:S02]  /*c190*/  LDCU UR52, c[0x0][0x39c] ;  /* 0x00007380ff3477ac */ /* 0x000ee40008000800 */
[----:B------:R-:W-:Y:S01]  /*c1a0*/  ISETP.GE.AND P2, PT, R71, UR23, PT ;  /* 0x0000001747007c0c */ /* 0x000fe2000bf46270 */
[----:B--2---:R-:W-:Y:S01]  /*c1b0*/  VIADD R68, R0, 0xf ;  /* 0x0000000f00447836 */ /* 0x004fe20000000000 */
[----:B------:R-:W-:Y:S01]  /*c1c0*/  ISETP.GE.AND P0, PT, R70, UR23, PT ;  /* 0x0000001746007c0c */ /* 0x000fe2000bf06270 */
[----:B------:R-:W-:Y:S01]  /*c1d0*/  VIADD R77, R75, UR12 ;  /* 0x0000000c4b4d7c36 */ /* 0x000fe20008000000 */
[----:B------:R-:W-:Y:S01]  /*c1e0*/  ISETP.LT.AND P1, PT, R199, UR71, !P1 ;  /* 0x00000047c7007c0c */ /* 0x000fe2000cf21270 */
[----:B------:R-:W-:Y:S01]  /*c1f0*/  IMAD.WIDE R70, R75, 0x4, R196 ;  /* 0x000000044b467825 */ /* 0x000fe200078e02c4 */
[----:B------:R-:W-:Y:S01]  /*c200*/  ISETP.LT.AND P4, PT, R198, UR32, !P2 ;  /* 0x00000020c6007c0c */ /* 0x000fe2000d781270 */
[----:B------:R2:W-:Y:S01]  /*c210*/  @P3 STG.E desc[UR16][R72.64], R200 ;  /* 0x000000c848003986 */ /* 0x0005e2000c101910 */
[----:B------:R-:W-:Y:S01]  /*c220*/  ISETP.LT.AND P2, PT, R199, UR10, !P2 ;  /* 0x0000000ac7007c0c */ /* 0x000fe2000d741270 */
[----:B------:R-:W-:Y:S01]  /*c230*/  VIADD R74, R0, 0x10 ;  /* 0x00000010004a7836 */ /* 0x000fe20000000000 */
[----:B------:R-:W-:Y:S01]  /*c240*/  ISETP.GE.AND P3, PT, R68, UR23, PT ;  /* 0x0000001744007c0c */ /* 0x000fe2000bf66270 */
[----:B------:R-:W-:Y:S01]  /*c250*/  IMAD.WIDE R68, R77, 0x4, R2 ;  /* 0x000000044d447825 */ /* 0x000fe200078e0202 */
[----:B------:R1:W-:Y:S01]  /*c260*/  @P6 STG.E desc[UR16][R70.64], R79 ;  /* 0x0000004f46006986 */ /* 0x0003e2000c101910 */
[C---:B------:R-:W-:Y:S01]  /*c270*/  ISETP.LT.AND P6, PT, R198.reuse, UR59, !P0 ;  /* 0x0000003bc6007c0c */ /* 0x040fe2000c7c1270 */
[----:B------:R-:W3:Y:S01]  /*c280*/  LDCU UR73, c[0x0][0x398] ;  /* 0x00007300ff4977ac */ /* 0x000ee20008000800 */
[----:B------:R-:W-:Y:S01]  /*c290*/  ISETP.LT.AND P0, PT, R199, UR72, !P0 ;  /* 0x00000048c7007c0c */ /* 0x000fe2000c701270 */
[----:B------:R-:W3:Y:S01]  /*c2a0*/  LDCU UR71, c[0x0][0x398] ;  /* 0x00007300ff4777ac */ /* 0x000ee20008000800 */
[C---:B--2---:R-:W-:Y:S01]  /*c2b0*/  IMAD.WIDE R72, R77.reuse, 0x4, R196 ;  /* 0x000000044d487825 */ /* 0x044fe200078e02c4 */
[----:B------:R2:W-:Y:S01]  /*c2c0*/  @P5 STG.E desc[UR16][R68.64], R201 ;  /* 0x000000c944005986 */ /* 0x0005e2000c101910 */
[----:B------:R-:W3:Y:S02]  /*c2d0*/  LDCU UR10, c[0x0][0x39c] ;  /* 0x00007380ff0a77ac */ /* 0x000ee40008000800 */
[----:B------:R-:W-:Y:S01]  /*c2e0*/  VIADD R77, R77, UR12 ;  /* 0x0000000c4d4d7c36 */ /* 0x000fe20008000000 */
[----:B------:R-:W3:Y:S03]  /*c2f0*/  LDCU UR32, c[0x0][0x398] ;  /* 0x00007300ff2077ac */ /* 0x000ee60008000800 */
[C---:B-1----:R-:W-:Y:S01]  /*c300*/  IMAD.WIDE R70, R77.reuse, 0x4, R2 ;  /* 0x000000044d467825 */ /* 0x042fe200078e0202 */
[----:B------:R1:W-:Y:S01]  /*c310*/  @P1 STG.E desc[UR16][R72.64], R80 ;  /* 0x0000005048001986 */ /* 0x0003e2000c101910 */
[----:B------:R-:W-:Y:S01]  /*c320*/  ISETP.LT.AND P5, PT, R198, UR41, !P3 ;  /* 0x00000029c6007c0c */ /* 0x000fe2000dfa1270 */
[----:B------:R-:W3:Y:S01]  /*c330*/  LDCU UR41, c[0x0][0x39c] ;  /* 0x00007380ff2977ac */ /* 0x000ee20008000800 */
[----:B--2---:R-:W-:Y:S01]  /*c340*/  IMAD.WIDE R68, R77, 0x4, R196 ;  /* 0x000000044d447825 */ /* 0x004fe200078e02c4 */
[----:B------:R-:W-:Y:S01]  /*c350*/  ISETP.LT.AND P3, PT, R199, UR57, !P3 ;  /* 0x00000039c7007c0c */ /* 0x000fe2000df61270 */
[----:B------:R-:W-:Y:S01]  /*c360*/  @P4 STG.E desc[UR16][R70.64], R202 ;  /* 0x000000ca46004986 */ /* 0x000fe2000c101910 */
[----:B------:R-:W-:Y:S01]  /*c370*/  ISETP.GE.AND P1, PT, R74, UR23, PT ;  /* 0x000000174a007c0c */ /* 0x000fe2000bf26270 */
[----:B------:R-:W-:Y:S01]  /*c380*/  VIADD R77, R77, UR12 ;  /* 0x0000000c4d4d7c36 */ /* 0x000fe20008000000 */
[----:B------:R-:W2:Y:S01]  /*c390*/  LDCU UR59, c[0x0][0x398] ;  /* 0x00007300ff3b77ac */ /* 0x000ea20008000800 */
[----:B------:R3:W-:Y:S01]  /*c3a0*/  @P2 STG.E desc[UR16][R68.64], R81 ;  /* 0x0000005144002986 */ /* 0x0007e2000c101910 */
[----:B------:R-:W-:Y:S01]  /*c3b0*/  ISETP.GE.AND P2, PT, R76, UR43, PT ;  /* 0x0000002b4c007c0c */ /* 0x000fe2000bf46270 */
[C---:B-1----:R-:W-:Y:S01]  /*c3c0*/  IMAD.WIDE R72, R77.reuse, 0x4, R2 ;  /* 0x000000044d487825 */ /* 0x042fe200078e0202 */
[----:B------:R-:W-:Y:S01]  /*c3d0*/  ISETP.LT.AND P4, PT, R198, UR77, !P1 ;  /* 0x0000004dc6007c0c */ /* 0x000fe2000cf81270 */
[----:B------:R-:W1:Y:S02]  /*c3e0*/  LDCU UR72, c[0x0][0x398] ;  /* 0x00007300ff4877ac */ /* 0x000e640008000800 */
[----:B------:R-:W-:Y:S01]  /*c3f0*/  IMAD.WIDE R74, R77, 0x4, R196 ;  /* 0x000000044d4a7825 */ /* 0x000fe200078e02c4 */
[----:B------:R-:W-:Y:S01]  /*c400*/  ISETP.LT.AND P1, PT, R199, UR20, !P1 ;  /* 0x00000014c7007c0c */ /* 0x000fe2000cf21270 */
[----:B------:R-:W1:Y:S02]  /*c410*/  LDCU UR57, c[0x0][0x398] ;  /* 0x00007300ff3977ac */ /* 0x000e640008000800 */
[----:B------:R-:W-:-:S02]  /*c420*/  VIADD R77, R77, UR12 ;  /* 0x0000000c4d4d7c36 */ /* 0x000fc40008000000 */
[----:B------:R-:W-:Y:S01]  /*c430*/  VIADD R76, R0, 0x12 ;  /* 0x00000012004c7836 */ /* 0x000fe20000000000 */
[----:B------:R1:W-:Y:S01]  /*c440*/  @P6 STG.E desc[UR16][R72.64], R252 ;  /* 0x000000fc48006986 */ /* 0x0003e2000c101910 */
[C---:B---3--:R-:W-:Y:S01]  /*c450*/  IMAD.WIDE R68, R77.reuse, 0x4, R2 ;  /* 0x000000044d447825 */ /* 0x048fe200078e0202 */
[----:B------:R-:W3:Y:S02]  /*c460*/  LDCU UR77, c[0x0][0x39c] ;  /* 0x00007380ff4d77ac */ /* 0x000ee40008000800 */
[----:B------:R2:W-:Y:S01]  /*c470*/  @P0 STG.E desc[UR16][R74.64], R82 ;  /* 0x000000524a000986 */ /* 0x0005e2000c101910 */
[C---:B------:R-:W-:Y:S01]  /*c480*/  IMAD.WIDE R70, R77.reuse, 0x4, R196 ;  /* 0x000000044d467825 */ /* 0x040fe200078e02c4 */
[----:B------:R-:W-:Y:S01]  /*c490*/  ISETP.GE.AND P0, PT, R76, UR68, PT ;  /* 0x000000444c007c0c */ /* 0x000fe2000bf06270 */
[----:B------:R-:W3:Y:S02]  /*c4a0*/  LDCU UR23, c[0x0][0x398] ;  /* 0x00007300ff1777ac */ /* 0x000ee40008000800 */
[----:B------:R-:W-:-:S02]  /*c4b0*/  VIADD R77, R77, UR12 ;  /* 0x0000000c4d4d7c36 */ /* 0x000fc40008000000 */
[----:B------:R-:W-:Y:S01]  /*c4c0*/  VIADD R76, R0, 0x13 ;  /* 0x00000013004c7836 */ /* 0x000fe20000000000 */
[C---:B------:R-:W-:Y:S01]  /*c4d0*/  ISETP.LT.AND P6, PT, R198.reuse, UR70, !P2 ;  /* 0x00000046c6007c0c */ /* 0x040fe2000d7c1270 */
[----:B------:R3:W-:Y:S01]  /*c4e0*/  @P5 STG.E desc[UR16][R68.64], R251 ;  /* 0x000000fb44005986 */ /* 0x0007e2000c101910 */
[----:B------:R-:W-:Y:S01]  /*c4f0*/  ISETP.LT.AND P2, PT, R199, UR58, !P2 ;  /* 0x0000003ac7007c0c */ /* 0x000fe2000d741270 */
[C---:B-1----:R-:W-:Y:S01]  /*c500*/  IMAD.WIDE R72, R77.reuse, 0x4, R2 ;  /* 0x000000044d487825 */ /* 0x042fe200078e0202 */
[----:B------:R-:W-:Y:S01]  /*c510*/  ISETP.LT.AND P5, PT, R198, UR49, !P0 ;  /* 0x00000031c6007c0c */ /* 0x000fe2000c7a1270 */
[----:B------:R1:W-:Y:S01]  /*c520*/  @P3 STG.E desc[UR16][R70.64], R83 ;  /* 0x0000005346003986 */ /* 0x0003e2000c101910 */
[----:B----4-:R-:W-:Y:S01]  /*c530*/  ISETP.GE.AND P3, PT, R76, UR14, PT ;  /* 0x0000000e4c007c0c */ /* 0x010fe2000bf66270 */
[----:B--2---:R-:W-:Y:S01]  /*c540*/  IMAD.WIDE R74, R77, 0x4, R196 ;  /* 0x000000044d4a7825 */ /* 0x004fe200078e02c4 */
[----:B------:R-:W-:Y:S01]  /*c550*/  ISETP.LT.AND P0, PT, R199, UR39, !P0 ;  /* 0x00000027c7007c0c */ /* 0x000fe2000c701270 */
[----:B------:R2:W-:Y:S01]  /*c560*/  @P4 STG.E desc[UR16][R72.64], R250 ;  /* 0x000000fa48004986 */ /* 0x0005e2000c101910 */
[----:B------:R-:W4:Y:S01]  /*c570*/  LDCU UR70, c[0x0][0x39c] ;  /* 0x00007380ff4677ac */ /* 0x000f220008000800 */
[----:B------:R-:W-:-:S02]  /*c580*/  VIADD R77, R77, UR12 ;  /* 0x0000000c4d4d7c36 */ /* 0x000fc40008000000 */
[----:B------:R-:W-:Y:S01]  /*c590*/  VIADD R76, R0, 0x14 ;  /* 0x00000014004c7836 */ /* 0x000fe20000000000 */
[----:B------:R2:W-:Y:S01]  /*c5a0*/  @P1 STG.E desc[UR16][R74.64], R84 ;  /* 0x000000544a001986 */ /* 0x0005e2000c101910 */
[C---:B---3--:R-:W-:Y:S01]  /*c5b0*/  IMAD.WIDE R68, R77.reuse, 0x4, R2 ;  /* 0x000000044d447825 */ /* 0x048fe200078e0202 */
[----:B------:R-:W-:Y:S01]  /*c5c0*/  ISETP.LT.AND P4, PT, R198, UR69, !P3 ;  /* 0x00000045c6007c0c */ /* 0x000fe2000df81270 */
[----:B------:R-:W3:Y:S01]  /*c5d0*/  LDCU UR20, c[0x0][0x398] ;  /* 0x00007300ff1477ac */ /* 0x000ee20008000800 */
[----:B------:R-:W-:Y:S01]  /*c5e0*/  ISETP.GE.AND P1, PT, R76, UR45, PT ;  /* 0x0000002d4c007c0c */ /* 0x000fe2000bf26270 */
[----:B-1----:R-:W-:Y:S01]  /*c5f0*/  IMAD.WIDE R70, R77, 0x4, R196 ;  /* 0x000000044d467825 */ /* 0x002fe200078e02c4 */
[----:B------:R-:W-:Y:S01]  /*c600*/  ISETP.LT.AND P3, PT, R199, UR6, !P3 ;  /* 0x00000006c7007c0c */ /* 0x000fe2000df61270 */
[----:B------:R1:W-:Y:S01]  /*c610*/  @P6 STG.E desc[UR16][R68.64], R249 ;  /* 0x000000f944006986 */ /* 0x0003e2000c101910 */
[----:B------:R-:W3:Y:S01]  /*c620*/  LDCU UR43, c[0x0][0x398] ;  /* 0x00007300ff2b77ac */ /* 0x000ee20008000800 */
[----:B------:R-:W-:-:S02]  /*c630*/  VIADD R77, R77, UR12 ;  /* 0x0000000c4d4d7c36 */ /* 0x000fc40008000000 */
[----:B------:R-:W-:Y:S01]  /*c640*/  VIADD R76, R0, 0x15 ;  /* 0x00000015004c7836 */ /* 0x000fe20000000000 */
[----:B------:R1:W-:Y:S01]  /*c650*/  @P2 STG.E desc[UR16][R70.64], R85 ;  /* 0x0000005546002986 */ /* 0x0003e2000c101910 */
[C---:B--2---:R-:W-:Y:S01]  /*c660*/  IMAD.WIDE R72, R77.reuse, 0x4, R2 ;  /* 0x000000044d487825 */ /* 0x044fe200078e0202 */
[----:B------:R-:W-:Y:S01]  /*c670*/  ISETP.LT.AND P6, PT, R198, UR38, !P1 ;  /* 0x00000026c6007c0c */ /* 0x000fe2000cfc1270 */
[----:B------:R-:W2:Y:S01]  /*c680*/  LDCU UR49, c[0x0][0x39c] ;  /* 0x00007380ff3177ac */ /* 0x000ea20008000800 */
[----:B------:R-:W-:Y:S01]  /*c690*/  ISETP.GE.AND P2, PT, R76, UR54, PT ;  /* 0x000000364c007c0c */ /* 0x000fe2000bf46270 */
[----:B------:R-:W-:Y:S01]  /*c6a0*/  IMAD.WIDE R74, R77, 0x4, R196 ;  /* 0x000000044d4a7825 */ /* 0x000fe200078e02c4 */
[----:B------:R-:W-:Y:S01]  /*c6b0*/  IADD3 R76, PT, PT, R0, 0x16, RZ ;  /* 0x00000016004c7810 */ /* 0x000fe20007ffe0ff */
[----:B------:R2:W-:Y:S01]  /*c6c0*/  @P5 STG.E desc[UR16][R72.64], R248 ;  /* 0x000000f848005986 */ /* 0x0005e2000c101910 */
[----:B------:R-:W-:Y:S01]  /*c6d0*/  ISETP.LT.AND P1, PT, R199, UR35, !P1 ;  /* 0x00000023c7007c0c */ /* 0x000fe2000cf21270 */
[----:B------:R-:W-:Y:S01]  /*c6e0*/  VIADD R77, R77, UR12 ;  /* 0x0000000c4d4d7c36 */ /* 0x000fe20008000000 */
[----:B------:R-:W-:Y:S01]  /*c6f0*/  ISETP.LT.AND P5, PT, R198, UR67, !P2 ;  /* 0x00000043c6007c0c */ /* 0x000fe2000d7a1270 */
[----:B------:R2:W-:Y:S01]  /*c700*/  @P0 STG.E desc[UR16][R74.64], R86 ;  /* 0x000000564a000986 */ /* 0x0005e2000c101910 */
[----:B------:R-:W-:Y:S01]  /*c710*/  ISETP.GE.AND P0, PT, R76, UR65, PT ;  /* 0x000000414c007c0c */ /* 0x000fe2000bf06270 */
[C---:B-1----:R-:W-:Y:S01]  /*c720*/  IMAD.WIDE R68, R77.reuse, 0x4, R2 ;  /* 0x000000044d447825 */ /* 0x042fe200078e0202 */
[----:B------:R-:W1:Y:S03]  /*c730*/  LDCU UR58, c[0x0][0x398] ;  /* 0x00007300ff3a77ac */ /* 0x000e660008000800 */
[----:B------:R-:W-:Y:S01]  /*c740*/  IMAD.WIDE R70, R77, 0x4, R196 ;  /* 0x000000044d467825 */ /* 0x000fe200078e02c4 */
[----:B------:R-:W-:Y:S01]  /*c750*/  ISETP.LT.AND P2, PT, R199, UR30, !P2 ;  /* 0x0000001ec7007c0c */ /* 0x000fe2000d741270 */
[----:B------:R-:W1:Y:S02]  /*c760*/  LDCU UR68, c[0x0][0x398] ;  /* 0x00007300ff4477ac */ /* 0x000e640008000800 */
[----:B------:R-:W-:-:S02]  /*c770*/  VIADD R77, R77, UR12 ;  /* 0x0000000c4d4d7c36 */ /* 0x000fc40008000000 */
[----:B------:R-:W-:Y:S01]  /*c780*/  VIADD R76, R0, 0x17 ;  /* 0x00000017004c7836 */ /* 0x000fe20000000000 */
[----:B------:R1:W-:Y:S01]  /*c790*/  @P4 STG.E desc[UR16][R68.64], R247 ;  /* 0x000000f744004986 */ /* 0x0003e2000c101910 */
[C---:B--2---:R-:W-:Y:S01]  /*c7a0*/  IMAD.WIDE R72, R77.reuse, 0x4, R2 ;  /* 0x000000044d487825 */ /* 0x044fe200078e0202 */
[----:B------:R-:W2:Y:S02]  /*c7b0*/  LDCU UR39, c[0x0][0x398] ;  /* 0x00007300ff2777ac */ /* 0x000ea40008000800 */
[----:B------:R3:W-:Y:S01]  /*c7c0*/  @P3 STG.E desc[UR16][R70.64], R87 ;  /* 0x0000005746003986 */ /* 0x0007e2000c101910 */
[C---:B------:R-:W-:Y:S01]  /*c7d0*/  IMAD.WIDE R74, R77.reuse, 0x4, R196 ;  /* 0x000000044d4a7825 */ /* 0x040fe200078e02c4 */
[----:B------:R-:W-:Y:S01]  /*c7e0*/  ISETP.GE.AND P3, PT, R76, UR55, PT ;  /* 0x000000374c007c0c */ /* 0x000fe2000bf66270 */
[----:B------:R-:W2:Y:S02]  /*c7f0*/  LDCU UR69, c[0x0][0x39c] ;  /* 0x00007380ff4577ac */ /* 0x000ea40008000800 */
        /* <DEDUP_REMOVED lines=8> */
[----:B------:R-:W-:Y:S01]  /*c880*/  ISETP.GE.AND P1, PT, R76, UR46, PT ;  /* 0x0000002e4c007c0c */ /* 0x000fe2000bf26270 */
[----:B---3--:R-:W-:Y:S01]  /*c890*/  IMAD.WIDE R70, R77, 0x4, R196 ;  /* 0x000000044d467825 */ /* 0x008fe200078e02c4 */
[----:B------:R-:W-:Y:S01]  /*c8a0*/  ISETP.LT.AND P3, PT, R199, UR66, !P3 ;  /* 0x00000042c7007c0c */ /* 0x000fe2000df61270 */
[----:B------:R3:W-:Y:S01]  /*c8b0*/  @P5 STG.E desc[UR16][R68.64], R245 ;  /* 0x000000f544005986 */ /* 0x0007e2000c101910 */
[----:B------:R-:W3:Y:S01]  /*c8c0*/  LDCU UR14, c[0x0][0x398] ;  /* 0x00007300ff0e77ac */ /* 0x000ee20008000800 */
[----:B------:R-:W-:-:S02]  /*c8d0*/  VIADD R77, R77, UR12 ;  /* 0x0000000c4d4d7c36 */ /* 0x000fc40008000000 */
[----:B------:R-:W-:Y:S01]  /*c8e0*/  VIADD R76, R0, 0x19 ;  /* 0x00000019004c7836 */ /* 0x000fe20000000000 */
[----:B------:R3:W-:Y:S01]  /*c8f0*/  @P2 STG.E desc[UR16][R70.64], R89 ;  /* 0x0000005946002986 */ /* 0x0007e2000c101910 */
[C---:B--2---:R-:W-:Y:S01]  /*c900*/  IMAD.WIDE R72, R77.reuse, 0x4, R2 ;  /* 0x000000044d487825 */ /* 0x044fe200078e0202 */
[----:B------:R-:W2:Y:S02]  /*c910*/  LDCU UR6, c[0x0][0x398] ;  /* 0x00007300ff0677ac */ /* 0x000ea40008000800 */
[----:B------:R-:W-:Y:S01]  /*c920*/  ISETP.GE.AND P2, PT, R76, UR64, PT ;  /* 0x000000404c007c0c */ /* 0x000fe2000bf46270 */
[C---:B-1----:R-:W-:Y:S01]  /*c930*/  IMAD.WIDE R74, R77.reuse, 0x4, R196 ;  /* 0x000000044d4a7825 */ /* 0x042fe200078e02c4 */
[----:B------:R-:W-:Y:S01]  /*c940*/  ISETP.LT.AND P5, PT, R198, UR56, !P1 ;  /* 0x00000038c6007c0c */ /* 0x000fe2000cfa1270 */
[----:B------:R1:W-:Y:S01]  /*c950*/  @P4 STG.E desc[UR16][R72.64], R244 ;  /* 0x000000f448004986 */ /* 0x0003e2000c101910 */
[----:B------:R-:W1:Y:S01]  /*c960*/  LDCU UR38, c[0x0][0x39c] ;  /* 0x00007380ff2677ac */ /* 0x000e620008000800 */
[----:B------:R-:W-:-:S02]  /*c970*/  VIADD R77, R77, UR12 ;  /* 0x0000000c4d4d7c36 */ /* 0x000fc40008000000 */
[----:B------:R-:W-:Y:S01]  /*c980*/  VIADD R76, R0, 0x1a ;  /* 0x0000001a004c7836 */ /* 0x000fe20000000000 */
[----:B------:R-:W-:Y:S01]  /*c990*/  ISETP.LT.AND P1, PT, R199, UR8, !P1 ;  /* 0x00000008c7007c0c */ /* 0x000fe2000cf21270 */
[----:B------:R1:W-:Y:S01]  /*c9a0*/  @P0 STG.E desc[UR16][R74.64], R90 ;  /* 0x0000005a4a000986 */ /* 0x0003e2000c101910 */
[C---:B---3--:R-:W-:Y:S01]  /*c9b0*/  IMAD.WIDE R68, R77.reuse, 0x4, R2 ;  /* 0x000000044d447825 */ /* 0x048fe200078e0202 */
[----:B------:R-:W-:Y:S01]  /*c9c0*/  ISETP.LT.AND P4, PT, R198, UR62, !P2 ;  /* 0x0000003ec6007c0c */ /* 0x000fe2000d781270 */
[----:B------:R-:W3:Y:S01]  /*c9d0*/  LDCU UR45, c[0x0][0x398] ;  /* 0x00007300ff2d77ac */ /* 0x000ee20008000800 */
[----:B------:R-:W-:Y:S01]  /*c9e0*/  ISETP.GE.AND P0, PT, R76, UR44, PT ;  /* 0x0000002c4c007c0c */ /* 0x000fe2000bf06270 */
[----:B------:R-:W-:Y:S01]  /*c9f0*/  IMAD.WIDE R70, R77, 0x4, R196 ;  /* 0x000000044d467825 */ /* 0x000fe200078e02c4 */
[----:B------:R-:W-:Y:S01]  /*ca00*/  ISETP.LT.AND P2, PT, R199, UR4, !P2 ;  /* 0x00000004c7007c0c */ /* 0x000fe2000d741270 */
[----:B------:R2:W-:Y:S01]  /*ca10*/  @P6 STG.E desc[UR16][R68.64], R243 ;  /* 0x000000f344006986 */ /* 0x0005e2000c101910 */
[----:B------:R-:W3:Y:S01]  /*ca20*/  LDCU UR35, c[0x0][0x398] ;  /* 0x00007300ff2377ac */ /* 0x000ee20008000800 */
[----:B------:R-:W-:-:S02]  /*ca30*/  VIADD R77, R77, UR12 ;  /* 0x0000000c4d4d7c36 */ /* 0x000fc40008000000 */
[----:B------:R-:W-:Y:S01]  /*ca40*/  VIADD R76, R0, 0x1b ;  /* 0x0000001b004c7836 */ /* 0x000fe20000000000 */
[----:B------:R2:W-:Y:S01]  /*ca50*/  @P3 STG.E desc[UR16][R70.64], R91 ;  /* 0x0000005b46003986 */ /* 0x0005e2000c101910 */
[C---:B-1----:R-:W-:Y:S01]  /*ca60*/  IMAD.WIDE R72, R77.reuse, 0x4, R2 ;  /* 0x000000044d487825 */ /* 0x042fe200078e0202 */
[----:B-----5:R-:W-:Y:S01]  /*ca70*/  ISETP.LT.AND P6, PT, R198, UR26, !P0 ;  /* 0x0000001ac6007c0c */ /* 0x020fe2000c7c1270 */
[----:B------:R-:W1:Y:S01]  /*ca80*/  LDCU UR67, c[0x0][0x39c] ;  /* 0x00007380ff4377ac */ /* 0x000e620008000800 */
[----:B------:R-:W-:Y:S01]  /*ca90*/  ISETP.GE.AND P3, PT, R76, UR63, PT ;  /* 0x0000003f4c007c0c */ /* 0x000fe2000bf66270 */
[----:B------:R-:W-:Y:S01]  /*caa0*/  IMAD.WIDE R74, R77, 0x4, R196 ;  /* 0x000000044d4a7825 */ /* 0x000fe200078e02c4 */
[----:B------:R-:W-:Y:S01]  /*cab0*/  ISETP.LT.AND P0, PT, R199, UR36, !P0 ;  /* 0x00000024c7007c0c */ /* 0x000fe2000c701270 */
[----:B------:R5:W-:Y:S01]  /*cac0*/  @P5 STG.E desc[UR16][R72.64], R242 ;  /* 0x000000f248005986 */ /* 0x000be2000c101910 */
[----:B------:R-:W1:Y:S01]  /*cad0*/  LDCU UR54, c[0x0][0x398] ;  /* 0x00007300ff3677ac */ /* 0x000e620008000800 */
        /* <DEDUP_REMOVED lines=14> */
[C---:B-----5:R-:W-:Y:S01]  /*cbc0*/  IMAD.WIDE R72, R77.reuse, 0x4, R2 ;  /* 0x000000044d487825 */ /* 0x060fe200078e0202 */
[----:B------:R-:W-:Y:S01]  /*cbd0*/  ISETP.LT.AND P4, PT, R198, UR37, !P1 ;  /* 0x00000025c6007c0c */ /* 0x000fe2000cf81270 */
[----:B------:R-:W5:Y:S01]  /*cbe0*/  LDCU UR40, c[0x0][0x39c] ;  /* 0x00007380ff2877ac */ /* 0x000f620008000800 */
[----:B------:R-:W-:Y:S01]  /*cbf0*/  ISETP.GE.AND P2, PT, R76, UR61, PT ;  /* 0x0000003d4c007c0c */ /* 0x000fe2000bf46270 */
[----:B-1----:R-:W-:Y:S01]  /*cc00*/  IMAD.WIDE R74, R77, 0x4, R196 ;  /* 0x000000044d4a7825 */ /* 0x002fe200078e02c4 */
[----:B------:R-:W-:Y:S01]  /*cc10*/  IADD3 R76, PT, PT, R0, 0x1e, RZ ;  /* 0x0000001e004c7810 */ /* 0x000fe20007ffe0ff */
[----:B------:R1:W-:Y:S01]  /*cc20*/  @P6 STG.E desc[UR16][R72.64], R240 ;  /* 0x000000f048006986 */ /* 0x0003e2000c101910 */
[----:B------:R-:W-:Y:S01]  /*cc30*/  ISETP.LT.AND P1, PT, R199, UR34, !P1 ;  /* 0x00000022c7007c0c */ /* 0x000fe2000cf21270 */
[----:B------:R-:W-:Y:S01]  /*cc40*/  VIADD R77, R77, UR12 ;  /* 0x0000000c4d4d7c36 */ /* 0x000fe20008000000 */
[----:B------:R-:W-:Y:S01]  /*cc50*/  ISETP.LT.AND P6, PT, R198, UR74, !P2 ;  /* 0x0000004ac6007c0c */ /* 0x000fe2000d7c1270 */
[----:B------:R1:W-:Y:S01]  /*cc60*/  @P0 STG.E desc[UR16][R74.64], R94 ;  /* 0x0000005e4a000986 */ /* 0x0003e2000c101910 */
[----:B------:R-:W-:Y:S01]  /*cc70*/  ISETP.GE.AND P0, PT, R76, UR22, PT ;  /* 0x000000164c007c0c */ /* 0x000fe2000bf06270 */
[C---:B--2---:R-:W-:Y:S01]  /*cc80*/  IMAD.WIDE R68, R77.reuse, 0x4, R2 ;  /* 0x000000044d447825 */ /* 0x044fe200078e0202 */
[----:B------:R-:W2:Y:S03]  /*cc90*/  LDCU UR65, c[0x0][0x398] ;  /* 0x00007300ff4177ac */ /* 0x000ea60008000800 */
[----:B------:R-:W-:Y:S01]  /*cca0*/  IMAD.WIDE R70, R77, 0x4, R196 ;  /* 0x000000044d467825 */ /* 0x000fe200078e02c4 */
[----:B------:R-:W-:Y:S01]  /*ccb0*/  ISETP.LT.AND P2, PT, R199, UR51, !P2 ;  /* 0x00000033c7007c0c */ /* 0x000fe2000d741270 */
[----:B------:R-:W2:Y:S02]  /*ccc0*/  LDCU UR33, c[0x0][0x398] ;  /* 0x00007300ff2177ac */ /* 0x000ea40008000800 */
[----:B------:R-:W-:-:S02]  /*ccd0*/  VIADD R77, R77, UR12 ;  /* 0x0000000c4d4d7c36 */ /* 0x000fc40008000000 */
[----:B------:R-:W-:Y:S01]  /*cce0*/  VIADD R76, R0, 0x1f ;  /* 0x0000001f004c7836 */ /* 0x000fe20000000000 */
[----:B------:R2:W-:Y:S01]  /*ccf0*/  @P5 STG.E desc[UR16][R68.64], R239 ;  /* 0x000000ef44005986 */ /* 0x0005e2000c101910 */
[C---:B-1----:R-:W-:Y:S01]  /*cd00*/  IMAD.WIDE R72, R77.reuse, 0x4, R2 ;  /* 0x000000044d487825 */ /* 0x042fe200078e0202 */
[----:B------:R-:W1:Y:S02]  /*cd10*/  LDCU UR55, c[0x0][0x398] ;  /* 0x00007300ff3777ac */ /* 0x000e640008000800 */
[----:B------:R3:W-:Y:S01]  /*cd20*/  @P3 STG.E desc[UR16][R70.64], R95 ;  /* 0x0000005f46003986 */ /* 0x0007e2000c101910 */
[C---:B------:R-:W-:Y:S01]  /*cd30*/  IMAD.WIDE R74, R77.reuse, 0x4, R196 ;  /* 0x000000044d4a7825 */ /* 0x040fe200078e02c4 */
[----:B------:R-:W-:Y:S01]  /*cd40*/  ISETP.GE.AND P3, PT, R76, UR60, PT ;  /* 0x0000003c4c007c0c */ /* 0x000fe2000bf66270 */
[----:B------:R-:W1:Y:S02]  /*cd50*/  LDCU UR56, c[0x0][0x39c] ;  /* 0x00007380ff3877ac */ /* 0x000e640008000800 */
[----:B------:R-:W-:-:S02]  /*cd60*/  VIADD R77, R77, UR12 ;  /* 0x0000000c4d4d7c36 */ /* 0x000fc40008000000 */
[----:B------:R-:W-:Y:S01]  /*cd70*/  VIADD R76, R0, 0x20 ;  /* 0x00000020004c7836 */ /* 0x000fe20000000000 */
[----:B------:R-:W-:Y:S01]  /*cd80*/  ISETP.LT.AND P5, PT, R198, UR24, !P0 ;  /* 0x00000018c6007c0c */ /* 0x000fe2000c7a1270 */
[----:B------:R1:W-:Y:S01]  /*cd90*/  @P4 STG.E desc[UR16][R72.64], R238 ;  /* 0x000000ee48004986 */ /* 0x0003e2000c101910 */
[----:B------:R-:W-:Y:S01]  /*cda0*/  ISETP.LT.AND P0, PT, R199, UR75, !P0 ;  /* 0x0000004bc7007c0c */ /* 0x000fe2000c701270 */
[C---:B--2---:R-:W-:Y:S01]  /*cdb0*/  IMAD.WIDE R68, R77.reuse, 0x4, R2 ;  /* 0x000000044d447825 */ /* 0x044fe200078e0202 */
[----:B------:R-:W2:Y:S01]  /*cdc0*/  LDCU UR66, c[0x0][0x398] ;  /* 0x00007300ff4277ac */ /* 0x000ea20008000800 */
[----:B------:R4:W-:Y:S01]  /*cdd0*/  @P1 STG.E desc[UR16][R74.64], R96 ;  /* 0x000000604a001986 */ /* 0x0009e2000c101910 */
[----:B------:R-:W-:Y:S01]  /*cde0*/  ISETP.GE.AND P1, PT, R76, UR28, PT ;  /* 0x0000001c4c007c0c */ /* 0x000fe2000bf26270 */
[C---:B---3--:R-:W-:Y:S01]  /*cdf0*/  IMAD.WIDE R70, R77.reuse, 0x4, R196 ;  /* 0x000000044d467825 */ /* 0x048fe200078e02c4 */
[----:B------:R-:W-:Y:S01]  /*ce00*/  ISETP.LT.AND P4, PT, R198, UR50, !P3 ;  /* 0x00000032c6007c0c */ /* 0x000fe2000df81270 */
[----:B------:R3:W-:Y:S01]  /*ce10*/  @P6 STG.E desc[UR16][R68.64], R237 ;  /* 0x000000ed44006986 */ /* 0x0007e2000c101910 */
[----:B------:R-:W2:Y:S01]  /*ce20*/  LDCU UR46, c[0x0][0x398] ;  /* 0x00007300ff2e77ac */ /* 0x000ea20008000800 */
[----:B------:R-:W-:-:S02]  /*ce30*/  VIADD R77, R77, UR12 ;  /* 0x0000000c4d4d7c36 */ /* 0x000fc40008000000 */
[----:B------:R-:W-:Y:S01]  /*ce40*/  VIADD R76, R0, 0x21 ;  /* 0x00000021004c7836 */ /* 0x000fe20000000000 */
[----:B------:R2:W-:Y:S01]  /*ce50*/  @P2 STG.E desc[UR16][R70.64], R97 ;  /* 0x0000006146002986 */ /* 0x0005e2000c101910 */
[----:B-1----:R-:W-:Y:S01]  /*ce60*/  IMAD.WIDE R72, R77, 0x4, R2 ;  /* 0x000000044d487825 */ /* 0x002fe200078e0202 */
[----:B------:R-:W-:Y:S01]  /*ce70*/  ISETP.LT.AND P3, PT, R199, UR47, !P3 ;  /* 0x0000002fc7007c0c */ /* 0x000fe2000df61270 */
[----:B------:R-:W1:Y:S01]  /*ce80*/  LDCU UR26, c[0x0][0x39c] ;  /* 0x00007380ff1a77ac */ /* 0x000e620008000800 */
[----:B------:R-:W-:Y:S01]  /*ce90*/  ISETP.GE.AND P2, PT, R76, UR52, PT ;  /* 0x000000344c007c0c */ /* 0x000fe2000bf46270 */
[----:B----4-:R-:W-:Y:S01]  /*cea0*/  IMAD.WIDE R74, R77, 0x4, R196 ;  /* 0x000000044d4a7825 */ /* 0x010fe200078e02c4 */
[----:B------:R-:W-:Y:S01]  /*ceb0*/  ISETP.LT.AND P6, PT, R198, UR48, !P1 ;  /* 0x00000030c6007c0c */ /* 0x000fe2000cfc1270 */
[----:B------:R4:W-:Y:S01]  /*cec0*/  @P5 STG.E desc[UR16][R72.64], R236 ;  /* 0x000000ec48005986 */ /* 0x0009e2000c101910 */
[----:B------:R-:W1:Y:S01]  /*ced0*/  LDCU UR8, c[0x0][0x398] ;  /* 0x00007300ff0877ac */ /* 0x000e620008000800 */
[----:B------:R-:W-:-:S02]  /*cee0*/  VIADD R76, R0, 0x22 ;  /* 0x00000022004c7836 */ /* 0x000fc40000000000 */
[----:B------:R-:W-:Y:S01]  /*cef0*/  VIADD R77, R77, UR12 ;  /* 0x0000000c4d4d7c36 */ /* 0x000fe20008000000 */
[----:B------:R-:W-:Y:S01]  /*cf00*/  ISETP.LT.AND P1, PT, R199, UR73, !P1 ;  /* 0x00000049c7007c0c */ /* 0x000fe2000cf21270 */
[----:B------:R1:W-:Y:S01]  /*cf10*/  @P0 STG.E desc[UR16][R74.64], R98 ;  /* 0x000000624a000986 */ /* 0x0003e2000c101910 */
[----:B------:R-:W-:Y:S01]  /*cf20*/  ISETP.GE.AND P0, PT, R76, UR10, PT ;  /* 0x0000000a4c007c0c */ /* 0x000fe2000bf06270 */
[C---:B---3--:R-:W-:Y:S01]  /*cf30*/  IMAD.WIDE R68, R77.reuse, 0x4, R2 ;  /* 0x000000044d447825 */ /* 0x048fe200078e0202 */
[----:B------:R-:W-:Y:S01]  /*cf40*/  ISETP.LT.AND P5, PT, R198, UR71, !P2 ;  /* 0x00000047c6007c0c */ /* 0x000fe2000d7a1270 */
[----:B------:R-:W3:Y:S02]  /*cf50*/  LDCU UR18, c[0x0][0x39c] ;  /* 0x00007380ff1277ac */ /* 0x000ee40008000800 */
[----:B--2---:R-:W-:Y:S01]  /*cf60*/  IMAD.WIDE R70, R77, 0x4, R196 ;  /* 0x000000044d467825 */ /* 0x004fe200078e02c4 */
[----:B------:R-:W-:Y:S01]  /*cf70*/  ISETP.LT.AND P2, PT, R199, UR32, !P2 ;  /* 0x00000020c7007c0c */ /* 0x000fe2000d741270 */
[----:B------:R-:W2:Y:S02]  /*cf80*/  LDCU UR62, c[0x0][0x39c] ;  /* 0x00007380ff3e77ac */ /* 0x000ea40008000800 */
[----:B------:R-:W-:-:S02]  /*cf90*/  VIADD R77, R77, UR12 ;  /* 0x0000000c4d4d7c36 */ /* 0x000fc40008000000 */
[----:B------:R-:W-:Y:S01]  /*cfa0*/  VIADD R76, R0, 0x23 ;  /* 0x00000023004c7836 */ /* 0x000fe20000000000 */
[----:B------:R2:W-:Y:S01]  /*cfb0*/  @P4 STG.E desc[UR16][R68.64], R235 ;  /* 0x000000eb44004986 */ /* 0x0005e2000c101910 */
[C---:B----4-:R-:W-:Y:S01]  /*cfc0*/  IMAD.WIDE R72, R77.reuse, 0x4, R2 ;  /* 0x000000044d487825 */ /* 0x050fe200078e0202 */
[----:B------:R-:W4:Y:S02]  /*cfd0*/  LDCU UR64, c[0x0][0x398] ;  /* 0x00007300ff4077ac */ /* 0x000f240008000800 */
[----:B------:R-:W-:Y:S01]  /*cfe0*/  ISETP.GE.AND P4, PT, R76, UR41, PT ;  /* 0x000000294c007c0c */ /* 0x000fe2000bf86270 */
[C---:B-1----:R-:W-:Y:S01]  /*cff0*/  IMAD.WIDE R74, R77.reuse, 0x4, R196 ;  /* 0x000000044d4a7825 */ /* 0x042fe200078e02c4 */
[----:B------:R1:W-:Y:S01]  /*d000*/  @P3 STG.E desc[UR16][R70.64], R99 ;  /* 0x0000006346003986 */ /* 0x0003e2000c101910 */
[----:B------:R-:W-:Y:S01]  /*d010*/  ISETP.LT.AND P3, PT, R198, UR59, !P0 ;  /* 0x0000003bc6007c0c */ /* 0x000fe2000c761270 */
[----:B------:R-:W3:Y:S01]  /*d020*/  LDCU UR4, c[0x0][0x398] ;  /* 0x00007300ff0477ac */ /* 0x000ee20008000800 */
[----:B------:R-:W-:-:S02]  /*d030*/  VIADD R77, R77, UR12 ;  /* 0x0000000c4d4d7c36 */ /* 0x000fc40008000000 */
[----:B------:R-:W-:Y:S01]  /*d040*/  VIADD R76, R0, 0x24 ;  /* 0x00000024004c7836 */ /* 0x000fe20000000000 */
[----:B------:R-:W-:Y:S01]  /*d050*/  ISETP.LT.AND P0, PT, R199, UR72, !P0 ;  /* 0x00000048c7007c0c */ /* 0x000fe2000c701270 */
[----:B------:R3:W-:Y:S01]  /*d060*/  @P6 STG.E desc[UR16][R72.64], R234 ;  /* 0x000000ea48006986 */ /* 0x0007e2000c101910 */
[C---:B--2---:R-:W-:Y:S01]  /*d070*/  IMAD.WIDE R68, R77.reuse, 0x4, R2 ;  /* 0x000000044d447825 */ /* 0x044fe200078e0202 */
[----:B------:R-:W2:Y:S02]  /*d080*/  LDCU UR37, c[0x0][0x39c] ;  /* 0x00007380ff2577ac */ /* 0x000ea40008000800 */
[----:B------:R4:W-:Y:S01]  /*d090*/  @P1 STG.E desc[UR16][R74.64], R100 ;  /* 0x000000644a001986 */ /* 0x0009e2000c101910 */
[C---:B-1----:R-:W-:Y:S01]  /*d0a0*/  IMAD.WIDE R70, R77.reuse, 0x4, R196 ;  /* 0x000000044d467825 */ /* 0x042fe200078e02c4 */
[----:B------:R-:W-:Y:S01]  /*d0b0*/  ISETP.GE.AND P1, PT, R76, UR77, PT ;  /* 0x0000004d4c007c0c */ /* 0x000fe2000bf26270 */
[----:B------:R-:W1:Y:S02]  /*d0c0*/  LDCU UR44, c[0x0][0x398] ;  /* 0x00007300ff2c77ac */ /* 0x000e640008000800 */
[----:B------:R-:W-:Y:S01]  /*d0d0*/  VIADD R77, R77, UR12 ;  /* 0x0000000c4d4d7c36 */ /* 0x000fe20008000000 */
[----:B------:R-:W-:Y:S01]  /*d0e0*/  ISETP.LT.AND P6, PT, R198, UR57, !P4 ;  /* 0x00000039c6007c0c */ /* 0x000fe2000e7c1270 */
[----:B------:R-:W-:Y:S01]  /*d0f0*/  VIADD R76, R0, 0x25 ;  /* 0x00000025004c7836 */ /* 0x000fe20000000000 */
[----:B------:R-:W-:Y:S01]  /*d100*/  ISETP.LT.AND P4, PT, R199, UR23, !P4 ;  /* 0x00000017c7007c0c */ /* 0x000fe2000e781270 */
[----:B------:R1:W-:Y:S01]  /*d110*/  @P5 STG.E desc[UR16][R68.64], R233 ;  /* 0x000000e944005986 */ /* 0x0003e2000c101910 */
[C---:B---3--:R-:W-:Y:S01]  /*d120*/  IMAD.WIDE R72, R77.reuse, 0x4, R2 ;  /* 0x000000044d487825 */ /* 0x048fe200078e0202 */
[----:B------:R-:W-:Y:S01]  /*d130*/  ISETP.LT.AND P5, PT, R198, UR20, !P1 ;  /* 0x00000014c6007c0c */ /* 0x000fe2000cfa1270 */
[----:B------:R-:W3:Y:S01]  /*d140*/  LDCU UR36, c[0x0][0x398] ;  /* 0x00007300ff2477ac */ /* 0x000ee20008000800 */
[----:B------:R2:W-:Y:S01]  /*d150*/  @P2 STG.E desc[UR16][R70.64], R101 ;  /* 0x0000006546002986 */ /* 0x0005e2000c101910 */
[C---:B----4-:R-:W-:Y:S01]  /*d160*/  IMAD.WIDE R74, R77.reuse, 0x4, R196 ;  /* 0x000000044d4a7825 */ /* 0x050fe200078e02c4 */
[----:B------:R-:W-:Y:S01]  /*d170*/  ISETP.GE.AND P2, PT, R76, UR70, PT ;  /* 0x000000464c007c0c */ /* 0x000fe2000bf46270 */
[----:B------:R-:W4:Y:S02]  /*d180*/  LDCU UR63, c[0x0][0x398] ;  /* 0x00007300ff3f77ac */ /* 0x000f240008000800 */
[----:B------:R-:W-:Y:S01]  /*d190*/  VIADD R77, R77, UR12 ;  /* 0x0000000c4d4d7c36 */ /* 0x000fe20008000000 */
[----:B------:R-:W-:Y:S01]  /*d1a0*/  IADD3 R76, PT, PT, R0, 0x26, RZ ;  /* 0x00000026004c7810 */ /* 0x000fe20007ffe0ff */
[----:B------:R3:W-:Y:S01]  /*d1b0*/  @P3 STG.E desc[UR16][R72.64], R232 ;  /* 0x000000e848003986 */ /* 0x0007e2000c101910 */
[----:B------:R-:W-:Y:S01]  /*d1c0*/  ISETP.LT.AND P1, PT, R199, UR43, !P1 ;  /* 0x0000002bc7007c0c */ /* 0x000fe2000cf21270 */
[C---:B-1----:R-:W-:Y:S01]  /*d1d0*/  IMAD.WIDE R68, R77.reuse, 0x4, R2 ;  /* 0x000000044d447825 */ /* 0x042fe200078e0202 */
[----:B------:R-:W1:Y:S01]  /*d1e0*/  LDCU UR74, c[0x0][0x39c] ;  /* 0x00007380ff4a77ac */ /* 0x000e620008000800 */
[----:B------:R4:W-:Y:S02]  /*d1f0*/  @P0 STG.E desc[UR16][R74.64], R102 ;  /* 0x000000664a000986 */ /* 0x0009e4000c101910 */
[C---:B--2---:R-:W-:Y:S01]  /*d200*/  IMAD.WIDE R70, R77.reuse, 0x4, R196 ;  /* 0x000000044d467825 */ /* 0x044fe200078e02c4 */
[----:B------:R-:W-:Y:S01]  /*d210*/  ISETP.GE.AND P0, PT, R76, UR49, PT ;  /* 0x000000314c007c0c */ /* 0x000fe2000bf06270 */
[----:B------:R-:W2:Y:S02]  /*d220*/  LDCU UR53, c[0x0][0x398] ;  /* 0x00007300ff3577ac */ /* 0x000ea40008000800 */
[----:B------:R-:W-:Y:S01]  /*d230*/  VIADD R77, R77, UR12 ;  /* 0x0000000c4d4d7c36 */ /* 0x000fe20008000000 */
[----:B------:R-:W-:Y:S01]  /*d240*/  ISETP.LT.AND P3, PT, R198, UR58, !P2 ;  /* 0x0000003ac6007c0c */ /* 0x000fe2000d761270 */
[----:B------:R-:W-:Y:S01]  /*d250*/  VIADD R76, R0, 0x27 ;  /* 0x00000027004c7836 */ /* 0x000fe20000000000 */
[----:B------:R-:W-:Y:S01]  /*d260*/  ISETP.LT.AND P2, PT, R199, UR68, !P2 ;  /* 0x00000044c7007c0c */ /* 0x000fe2000d741270 */
[C---:B---3--:R-:W-:Y:S01]  /*d270*/  IMAD.WIDE R72, R77.reuse, 0x4, R2 ;  /* 0x000000044d487825 */ /* 0x048fe200078e0202 */
[----:B------:R3:W-:Y:S01]  /*d280*/  @P6 STG.E desc[UR16][R68.64], R231 ;  /* 0x000000e744006986 */ /* 0x0007e2000c101910 */
[----:B------:R-:W-:Y:S01]  /*d290*/  ISETP.LT.AND P6, PT, R198, UR39, !P0 ;  /* 0x00000027c6007c0c */ /* 0x000fe2000c7c1270 */
[----:B------:R-:W1:Y:S01]  /*d2a0*/  LDCU UR42, c[0x0][0x398] ;  /* 0x00007300ff2a77ac */ /* 0x000e620008000800 */
[C---:B----4-:R-:W-:Y:S01]  /*d2b0*/  IMAD.WIDE R74, R77.reuse, 0x4, R196 ;  /* 0x000000044d4a7825 */ /* 0x050fe200078e02c4 */
[----:B------:R4:W-:Y:S01]  /*d2c0*/  @P4 STG.E desc[UR16][R70.64], R103 ;  /* 0x0000006746004986 */ /* 0x0009e2000c101910 */
[----:B------:R-:W-:Y:S01]  /*d2d0*/  ISETP.GE.AND P4, PT, R76, UR69, PT ;  /* 0x000000454c007c0c */ /* 0x000fe2000bf86270 */
[----:B------:R-:W1:Y:S01]  /*d2e0*/  LDCU UR34, c[0x0][0x398] ;  /* 0x00007300ff2277ac */ /* 0x000e620008000800 */
[----:B------:R-:W-:Y:S01]  /*d2f0*/  VIADD R77, R77, UR12 ;  /* 0x0000000c4d4d7c36 */ /* 0x000fe20008000000 */
[----:B------:R-:W-:Y:S01]  /*d300*/  ISETP.LT.AND P0, PT, R199, UR14, !P0 ;  /* 0x0000000ec7007c0c */ /* 0x000fe2000c701270 */
[----:B------:R-:W-:Y:S01]  /*d310*/  VIADD R76, R0, 0x28 ;  /* 0x00000028004c7836 */ /* 0x000fe20000000000 */
[----:B------:R1:W-:Y:S01]  /*d320*/  @P5 STG.E desc[UR16][R72.64], R230 ;  /* 0x000000e648005986 */ /* 0x0003e2000c101910 */
[----:B------:R-:W2:Y:S01]  /*d330*/  LDCU UR24, c[0x0][0x39c] ;  /* 0x00007380ff1877ac */ /* 0x000ea20008000800 */
[C---:B---3--:R-:W-:Y:S01]  /*d340*/  IMAD.WIDE R68, R77.reuse, 0x4, R2 ;  /* 0x000000044d447825 */ /* 0x048fe200078e0202 */
[----:B------:R-:W-:Y:S01]  /*d350*/  ISETP.LT.AND P5, PT, R198, UR6, !P4 ;  /* 0x00000006c6007c0c */ /* 0x000fe2000e7a1270 */
[----:B------:R-:W3:Y:S02]  /*d360*/  LDCU UR50, c[0x0][0x39c] ;  /* 0x00007380ff3277ac */ /* 0x000ee40008000800 */
[C---:B----4-:R-:W-:Y:S01]  /*d370*/  IMAD.WIDE R70, R77.reuse, 0x4, R196 ;  /* 0x000000044d467825 */ /* 0x050fe200078e02c4 */
[----:B------:R4:W-:Y:S01]  /*d380*/  @P1 STG.E desc[UR16][R74.64], R104 ;  /* 0x000000684a001986 */ /* 0x0009e2000c101910 */
[----:B------:R-:W2:Y:S02]  /*d390*/  LDCU UR61, c[0x0][0x398] ;  /* 0x00007300ff3d77ac */ /* 0x000ea40008000800 */
[----:B------:R-:W-:Y:S01]  /*d3a0*/  VIADD R77, R77, UR12 ;  /* 0x0000000c4d4d7c36 */ /* 0x000fe20008000000 */
[----:B------:R-:W-:Y:S01]  /*d3b0*/  ISETP.GE.AND P1, PT, R76, UR38, PT ;  /* 0x000000264c007c0c */ /* 0x000fe2000bf26270 */
[----:B------:R-:W-:Y:S01]  /*d3c0*/  VIADD R76, R0, 0x29 ;  /* 0x00000029004c7836 */ /* 0x000fe20000000000 */
[----:B------:R-:W-:Y:S01]  /*d3d0*/  ISETP.LT.AND P4, PT, R199, UR45, !P4 ;  /* 0x0000002dc7007c0c */ /* 0x000fe2000e781270 */
[C---:B-1----:R-:W-:Y:S01]  /*d3e0*/  IMAD.WIDE R72, R77.reuse, 0x4, R2 ;  /* 0x000000044d487825 */ /* 0x042fe200078e0202 */
[----:B------:R1:W-:Y:S01]  /*d3f0*/  @P3 STG.E desc[UR16][R68.64], R229 ;  /* 0x000000e544003986 */ /* 0x0003e2000c101910 */
[----:B------:R-:W2:Y:S02]  /*d400*/  LDCU UR51, c[0x0][0x398] ;  /* 0x00007300ff3377ac */ /* 0x000ea40008000800 */
[C---:B----4-:R-:W-:Y:S01]  /*d410*/  IMAD.WIDE R74, R77.reuse, 0x4, R196 ;  /* 0x000000044d4a7825 */ /* 0x050fe200078e02c4 */
[----:B------:R4:W-:Y:S01]  /*d420*/  @P2 STG.E desc[UR16][R70.64], R105 ;  /* 0x0000006946002986 */ /* 0x0009e2000c101910 */
[----:B------:R-:W2:Y:S02]  /*d430*/  LDCU UR48, c[0x0][0x39c] ;  /* 0x00007380ff3077ac */ /* 0x000ea40008000800 */
[----:B------:R-:W-:Y:S01]  /*d440*/  VIADD R77, R77, UR12 ;  /* 0x0000000c4d4d7c36 */ /* 0x000fe20008000000 */
[----:B------:R-:W-:Y:S01]  /*d450*/  ISETP.LT.AND P2, PT, R198, UR35, !P1 ;  /* 0x00000023c6007c0c */ /* 0x000fe2000cf41270 */
[----:B------:R3:W-:Y:S01]  /*d460*/  @P6 STG.E desc[UR16][R72.64], R228 ;  /* 0x000000e448006986 */ /* 0x0007e2000c101910 */
[----:B------:R-:W-:Y:S01]  /*d470*/  ISETP.GE.AND P3, PT, R76, UR67, PT ;  /* 0x000000434c007c0c */ /* 0x000fe2000bf66270 */
[----:B-1----:R-:W-:Y:S01]  /*d480*/  IMAD.WIDE R68, R77, 0x4, R2 ;  /* 0x000000044d447825 */ /* 0x002fe200078e0202 */
[----:B------:R-:W-:Y:S01]  /*d490*/  ISETP.LT.AND P1, PT, R199, UR54, !P1 ;  /* 0x00000036c7007c0c */ /* 0x000fe2000cf21270 */
[----:B------:R1:W-:Y:S01]  /*d4a0*/  @P0 STG.E desc[UR16][R74.64], R106 ;  /* 0x0000006a4a000986 */ /* 0x0003e2000c101910 */
[----:B------:R-:W2:Y:S01]  /*d4b0*/  LDCU UR22, c[0x0][0x398] ;  /* 0x00007300ff1677ac */ /* 0x000ea20008000800 */
[----:B------:R-:W-:-:S02]  /*d4c0*/  VIADD R76, R0, 0x2a ;  /* 0x0000002a004c7836 */ /* 0x000fc40000000000 */
[C---:B----4-:R-:W-:Y:S01]  /*d4d0*/  IMAD.WIDE R70, R77.reuse, 0x4, R196 ;  /* 0x000000044d467825 */ /* 0x050fe200078e02c4 */
[----:B------:R-:W4:Y:S03]  /*d4e0*/  LDCU UR75, c[0x0][0x398] ;  /* 0x00007300ff4b77ac */ /* 0x000f260008000800 */
[----:B---3--:R-:W-:Y:S01]  /*d4f0*/  VIADD R72, R0, 0x2b ;  /* 0x0000002b00487836 */ /* 0x008fe20000000000 */
[----:B------:R-:W3:Y:S01]  /*d500*/  LDCU UR60, c[0x0][0x398] ;  /* 0x00007300ff3c77ac */ /* 0x000ee20008000800 */
[----:B------:R-:W-:Y:S01]  /*d510*/  VIADD R77, R77, UR12 ;  /* 0x0000000c4d4d7c36 */ /* 0x000fe20008000000 */
[----:B------:R2:W-:Y:S01]  /*d520*/  @P5 STG.E desc[UR16][R68.64], R227 ;  /* 0x000000e344005986 */ /* 0x0005e2000c101910 */
[----:B------:R-:W-:Y:S01]  /*d530*/  ISETP.LT.AND P0, PT, R198, UR30, !P3 ;  /* 0x0000001ec6007c0c */ /* 0x000fe2000df01270 */
[----:B-1----:R-:W-:Y:S01]  /*d540*/  VIADD R74, R0, 0x2c ;  /* 0x0000002c004a7836 */ /* 0x002fe20000000000 */
[----:B------:R-:W-:Y:S01]  /*d550*/  ISETP.GE.AND P5, PT, R72, UR76, PT ;  /* 0x0000004c48007c0c */ /* 0x000fe2000bfa6270 */
[----:B------:R-:W-:Y:S01]  /*d560*/  IMAD.WIDE R72, R77, 0x4, R2 ;  /* 0x000000044d487825 */ /* 0x000fe200078e0202 */
[----:B-----5:R-:W-:Y:S01]  /*d570*/  ISETP.GE.AND P6, PT, R76, UR40, PT ;  /* 0x000000284c007c0c */ /* 0x020fe2000bfc6270 */
[----:B------:R1:W-:Y:S01]  /*d580*/  @P4 STG.E desc[UR16][R70.64], R107 ;  /* 0x0000006b46004986 */ /* 0x0003e2000c101910 */
[----:B------:R-:W-:Y:S01]  /*d590*/  ISETP.LT.AND P3, PT, R199, UR65, !P3 ;  /* 0x00000041c7007c0c */ /* 0x000fe2000df61270 */
[----:B------:R-:W-:Y:S01]  /*d5a0*/  VIADD R79, R77, UR12 ;  /* 0x0000000c4d4f7c36 */ /* 0x000fe20008000000 */
[----:B------:R-:W-:Y:S01]  /*d5b0*/  ISETP.LT.AND P4, PT, R198, UR33, !P6 ;  /* 0x00000021c6007c0c */ /* 0x000fe2000f781270 */
[----:B------:R5:W-:Y:S01]  /*d5c0*/  @P2 STG.E desc[UR16][R72.64], R226 ;  /* 0x000000e248002986 */ /* 0x000be2000c101910 */
[----:B------:R-:W-:Y:S01]  /*d5d0*/  ISETP.LT.AND P6, PT, R199, UR55, !P6 ;  /* 0x00000037c7007c0c */ /* 0x000fe2000f7c1270 */
[--C-:B--2---:R-:W-:Y:S01]  /*d5e0*/  IMAD.WIDE R68, R77, 0x4, R196.reuse ;  /* 0x000000044d447825 */ /* 0x104fe200078e02c4 */
[----:B------:R-:W-:Y:S01]  /*d5f0*/  ISETP.GE.AND P2, PT, R74, UR56, PT ;  /* 0x000000384a007c0c */ /* 0x000fe2000bf46270 */
[----:B------:R-:W2:Y:S02]  /*d600*/  LDCU UR47, c[0x0][0x398] ;  /* 0x00007300ff2f77ac */ /* 0x000ea40008000800 */
[C---:B------:R-:W-:Y:S01]  /*d610*/  IMAD.WIDE R74, R79.reuse, 0x4, R196 ;  /* 0x000000044f4a7825 */ /* 0x040fe200078e02c4 */
[----:B------:R-:W2:Y:S03]  /*d620*/  LDCU UR28, c[0x0][0x398] ;  /* 0x00007300ff1c77ac */ /* 0x000ea60008000800 */
[C---:B-1----:R-:W-:Y:S01]  /*d630*/  IMAD.WIDE R70, R79.reuse, 0x4, R2 ;  /* 0x000000044f467825 */ /* 0x042fe200078e0202 */
[----:B------:R1:W-:Y:S01]  /*d640*/  @P1 STG.E desc[UR16][R68.64], R108 ;  /* 0x0000006c44001986 */ /* 0x0003e2000c101910 */
[----:B------:R-:W2:Y:S02]  /*d650*/  LDCU UR59, c[0x0][0x39c] ;  /* 0x00007380ff3b77ac */ /* 0x000ea40008000800 */
[----:B------:R-:W-:-:S02]  /*d660*/  VIADD R79, R79, UR12 ;  /* 0x0000000c4f4f7c36 */ /* 0x000fc40008000000 */
[----:B-----5:R-:W-:Y:S01]  /*d670*/  VIADD R72, R0, 0x2e ;  /* 0x0000002e00487836 */ /* 0x020fe20000000000 */
[----:B------:R5:W-:Y:S01]  /*d680*/  @P0 STG.E desc[UR16][R70.64], R225 ;  /* 0x000000e146000986 */ /* 0x000be2000c101910 */
[----:B------:R-:W-:Y:S01]  /*d690*/  ISETP.LT.AND P1, PT, R198, UR66, !P5 ;  /* 0x00000042c6007c0c */ /* 0x000fe2000ef21270 */
[----:B------:R-:W-:Y:S01]  /*d6a0*/  VIADD R76, R0, 0x2d ;  /* 0x0000002d004c7836 */ /* 0x000fe20000000000 */
[----:B------:R-:W-:Y:S01]  /*d6b0*/  ISETP.LT.AND P5, PT, R199, UR46, !P5 ;  /* 0x0000002ec7007c0c */ /* 0x000fe2000efa1270 */
[----:B------:R2:W-:Y:S01]  /*d6c0*/  @P3 STG.E desc[UR16][R74.64], R109 ;  /* 0x0000006d4a003986 */ /* 0x0005e2000c101910 */
[----:B------:R-:W3:Y:S01]  /*d6d0*/  LDCU UR73, c[0x0][0x398] ;  /* 0x00007300ff4977ac */ /* 0x000ee20008000800 */
[C---:B-1----:R-:W-:Y:S01]  /*d6e0*/  IMAD.WIDE R68, R79.reuse, 0x4, R2 ;  /* 0x000000044f447825 */ /* 0x042fe200078e0202 */
[----:B------:R-:W-:Y:S02]  /*d6f0*/  ISETP.GE.AND P3, PT, R72, UR26, PT ;  /* 0x0000001a48007c0c */ /* 0x000fe4000bf66270 */
[----:B------:R-:W-:Y:S01]  /*d700*/  IADD3 R72, PT, PT, R0, 0x2f, RZ ;  /* 0x0000002f00487810 */ /* 0x000fe20007ffe0ff */
[----:B------:R-:W1:Y:S01]  /*d710*/  LDCU UR71, c[0x0][0x39c] ;  /* 0x00007380ff4777ac */ /* 0x000e620008000800 */
[C---:B-----5:R-:W-:Y:S01]  /*d720*/  IMAD.WIDE R70, R79.reuse, 0x4, R196 ;  /* 0x000000044f467825 */ /* 0x060fe200078e02c4 */
[----:B------:R5:W-:Y:S01]  /*d730*/  @P4 STG.E desc[UR16][R68.64], R224 ;  /* 0x000000e044004986 */ /* 0x000be2000c101910 */
[----:B------:R-:W-:Y:S01]  /*d740*/  ISETP.GE.AND P0, PT, R76, UR62, PT ;  /* 0x0000003e4c007c0c */ /* 0x000fe2000bf06270 */
[----:B------:R-:W1:Y:S01]  /*d750*/  LDCU UR57, c[0x0][0x39c] ;  /* 0x00007380ff3977ac */ /* 0x000e620008000800 */
[----:B------:R-:W-:Y:S01]  /*d760*/  VIADD R79, R79, UR12 ;  /* 0x0000000c4f4f7c36 */ /* 0x000fe20008000000 */
[----:B------:R1:W-:Y:S01]  /*d770*/  @P6 STG.E desc[UR16][R70.64], R110 ;  /* 0x0000006e46006986 */ /* 0x0003e2000c101910 */
[----:B------:R-:W-:Y:S01]  /*d780*/  ISETP.LT.AND P6, PT, R198, UR8, !P2 ;  /* 0x00000008c6007c0c */ /* 0x000fe2000d7c1270 */
[----:B--2---:R-:W-:Y:S01]  /*d790*/  VIADD R74, R0, 0x30 ;  /* 0x00000030004a7836 */ /* 0x004fe20000000000 */
[----:B------:R-:W-:Y:S01]  /*d7a0*/  ISETP.GE.AND P4, PT, R72, UR18, PT ;  /* 0x0000001248007c0c */ /* 0x000fe2000bf86270 */
[C---:B------:R-:W-:Y:S01]  /*d7b0*/  IMAD.WIDE R72, R79.reuse, 0x4, R2 ;  /* 0x000000044f487825 */ /* 0x040fe200078e0202 */
[----:B------:R-:W2:Y:S03]  /*d7c0*/  LDCU UR52, c[0x0][0x398] ;  /* 0x00007300ff3477ac */ /* 0x000ea60008000800 */
[----:B-----5:R-:W-:Y:S01]  /*d7d0*/  IMAD.WIDE R68, R79, 0x4, R196 ;  /* 0x000000044f447825 */ /* 0x020fe200078e02c4 */
[----:B------:R-:W-:Y:S01]  /*d7e0*/  ISETP.LT.AND P2, PT, R199, UR64, !P2 ;  /* 0x00000040c7007c0c */ /* 0x000fe2000d741270 */
[----:B------:R-:W5:Y:S02]  /*d7f0*/  LDCU UR32, c[0x0][0x398] ;  /* 0x00007300ff2077ac */ /* 0x000f640008000800 */
[----:B------:R-:W-:Y:S01]  /*d800*/  VIADD R77, R79, UR12 ;  /* 0x0000000c4f4d7c36 */ /* 0x000fe20008000000 */
[----:B------:R2:W-:Y:S01]  /*d810*/  @P1 STG.E desc[UR16][R72.64], R223 ;  /* 0x000000df48001986 */ /* 0x0005e2000c101910 */
[----:B------:R-:W3:Y:S02]  /*d820*/  LDCU UR10, c[0x0][0x398] ;  /* 0x00007300ff0a77ac */ /* 0x000ee40008000800 */
[C---:B-1----:R-:W-:Y:S01]  /*d830*/  IMAD.WIDE R70, R77.reuse, 0x4, R2 ;  /* 0x000000044d467825 */ /* 0x042fe200078e0202 */
[----:B------:R1:W-:Y:S01]  /*d840*/  @P5 STG.E desc[UR16][R68.64], R111 ;  /* 0x0000006f44005986 */ /* 0x0003e2000c101910 */
[----:B------:R-:W-:Y:S01]  /*d850*/  ISETP.LT.AND P5, PT, R198, UR4, !P0 ;  /* 0x00000004c6007c0c */ /* 0x000fe2000c7a1270 */
[----:B------:R-:W3:Y:S01]  /*d860*/  LDCU UR20, c[0x0][0x39c] ;  /* 0x00007380ff1477ac */ /* 0x000ee20008000800 */
[----:B------:R-:W-:Y:S01]  /*d870*/  ISETP.GE.AND P1, PT, R74, UR37, PT ;  /* 0x000000254a007c0c */ /* 0x000fe2000bf26270 */
[----:B------:R-:W-:Y:S01]  /*d880*/  IMAD.WIDE R74, R77, 0x4, R196 ;  /* 0x000000044d4a7825 */ /* 0x000fe200078e02c4 */
[----:B------:R-:W-:Y:S01]  /*d890*/  ISETP.LT.AND P0, PT, R199, UR44, !P0 ;  /* 0x0000002cc7007c0c */ /* 0x000fe2000c701270 */
[----:B------:R4:W-:Y:S01]  /*d8a0*/  @P6 STG.E desc[UR16][R70.64], R222 ;  /* 0x000000de46006986 */ /* 0x0009e2000c101910 */
[----:B------:R-:W-:Y:S01]  /*d8b0*/  ISETP.LT.AND P6, PT, R198, UR36, !P3 ;  /* 0x00000024c6007c0c */ /* 0x000fe2000dfc1270 */
[----:B------:R-:W-:Y:S01]  /*d8c0*/  VIADD R77, R77, UR12 ;  /* 0x0000000c4d4d7c36 */ /* 0x000fe20008000000 */
[----:B------:R-:W-:Y:S01]  /*d8d0*/  ISETP.LT.AND P3, PT, R199, UR63, !P3 ;  /* 0x0000003fc7007c0c */ /* 0x000fe2000df61270 */
[----:B--2---:R-:W-:Y:S01]  /*d8e0*/  VIADD R72, R0, 0x31 ;  /* 0x0000003100487836 */ /* 0x004fe20000000000 */
[----:B------:R2:W-:Y:S01]  /*d8f0*/  @P2 STG.E desc[UR16][R74.64], R112 ;  /* 0x000000704a002986 */ /* 0x0005e2000c101910 */
[C---:B-1----:R-:W-:Y:S01]  /*d900*/  IMAD.WIDE R68, R77.reuse, 0x4, R2 ;  /* 0x000000044d447825 */ /* 0x042fe200078e0202 */
[----:B------:R-:W1:Y:S03]  /*d910*/  LDCU UR72, c[0x0][0x398] ;  /* 0x00007300ff4877ac */ /* 0x000e660008000800 */
[C---:B------:R-:W-:Y:S01]  /*d920*/  VIADD R79, R77.reuse, UR12 ;  /* 0x0000000c4d4f7c36 */ /* 0x040fe20008000000 */
[----:B------:R-:W-:Y:S01]  /*d930*/  ISETP.GE.AND P2, PT, R72, UR74, PT ;  /* 0x0000004a48007c0c */ /* 0x000fe2000bf46270 */
[----:B----4-:R-:W-:Y:S01]  /*d940*/  IMAD.WIDE R70, R77, 0x4, R196 ;  /* 0x000000044d467825 */ /* 0x010fe200078e02c4 */
[----:B------:R4:W-:Y:S01]  /*d950*/  @P5 STG.E desc[UR16][R68.64], R221 ;  /* 0x000000dd44005986 */ /* 0x0009e2000c101910 */
[----:B------:R-:W1:Y:S02]  /*d960*/  LDCU UR41, c[0x0][0x398] ;  /* 0x00007300ff2977ac */ /* 0x000e640008000800 */
[C---:B------:R-:W-:Y:S01]  /*d970*/  IMAD.WIDE R72, R79.reuse, 0x4, R2 ;  /* 0x000000044f487825 */ /* 0x040fe200078e0202 */
[----:B------:R1:W-:Y:S01]  /*d980*/  @P0 STG.E desc[UR16][R70.64], R113 ;  /* 0x0000007146000986 */ /* 0x0003e2000c101910 */
[----:B------:R-:W-:Y:S01]  /*d990*/  ISETP.LT.AND P0, PT, R198, UR53, !P4 ;  /* 0x00000035c6007c0c */ /* 0x000fe2000e701270 */
[----:B------:R-:W3:Y:S01]  /*d9a0*/  LDCU UR23, c[0x0][0x398] ;  /* 0x00007300ff1777ac */ /* 0x000ee20008000800 */
[C---:B--2---:R-:W-:Y:S01]  /*d9b0*/  VIADD R74, R0.reuse, 0x32 ;  /* 0x00000032004a7836 */ /* 0x044fe20000000000 */
[----:B------:R2:W-:Y:S01]  /*d9c0*/  @P6 STG.E desc[UR16][R72.64], R220 ;  /* 0x000000dc48006986 */ /* 0x0005e2000c101910 */
[----:B------:R-:W-:Y:S01]  /*d9d0*/  VIADD R76, R0, 0x35 ;  /* 0x00000035004c7836 */ /* 0x000fe20000000000 */
[----:B------:R-:W3:Y:S01]  /*d9e0*/  LDCU UR77, c[0x0][0x398] ;  /* 0x00007300ff4d77ac */ /* 0x000ee20008000800 */
[----:B----4-:R-:W-:Y:S01]  /*d9f0*/  IMAD.WIDE R68, R79, 0x4, R196 ;  /* 0x000000044f447825 */ /* 0x010fe200078e02c4 */
[----:B------:R-:W-:Y:S01]  /*da00*/  ISETP.LT.AND P4, PT, R199, UR42, !P4 ;  /* 0x0000002ac7007c0c */ /* 0x000fe2000e781270 */
[----:B------:R-:W4:Y:S01]  /*da10*/  LDCU UR39, c[0x0][0x39c] ;  /* 0x00007380ff2777ac */ /* 0x000f220008000800 */
[----:B------:R-:W-:Y:S01]  /*da20*/  ISETP.GE.AND P5, PT, R74, UR24, PT ;  /* 0x000000184a007c0c */ /* 0x000fe2000bfa6270 */
[----:B------:R-:W-:Y:S01]  /*da30*/  VIADD R79, R79, UR12 ;  /* 0x0000000c4f4f7c36 */ /* 0x000fe20008000000 */
[----:B------:R3:W-:Y:S01]  /*da40*/  @P3 STG.E desc[UR16][R68.64], R114 ;  /* 0x0000007244003986 */ /* 0x0007e2000c101910 */
[----:B------:R-:W-:Y:S01]  /*da50*/  ISETP.LT.AND P3, PT, R198, UR34, !P1 ;  /* 0x00000022c6007c0c */ /* 0x000fe2000cf61270 */
[----:B------:R-:W-:Y:S01]  /*da60*/  VIADD R74, R0, 0x33 ;  /* 0x00000033004a7836 */ /* 0x000fe20000000000 */
[----:B------:R-:W4:Y:S01]  /*da70*/  LDCU UR43, c[0x0][0x398] ;  /* 0x00007300ff2b77ac */ /* 0x000f220008000800 */
[----:B------:R-:W-:-:S02]  /*da80*/  VIADD R77, R79, UR12 ;  /* 0x0000000c4f4d7c36 */ /* 0x000fc40008000000 */
[C---:B-1----:R-:W-:Y:S01]  /*da90*/  IMAD.WIDE R70, R79.reuse, 0x4, R2 ;  /* 0x000000044f467825 */ /* 0x042fe200078e0202 */
[----:B------:R-:W-:Y:S01]  /*daa0*/  ISETP.GE.AND P6, PT, R74, UR50, PT ;  /* 0x000000324a007c0c */ /* 0x000fe2000bfc6270 */
[----:B------:R-:W1:Y:S02]  /*dab0*/  LDCU UR58, c[0x0][0x39c] ;  /* 0x00007380ff3a77ac */ /* 0x000e640008000800 */
[----:B--2---:R-:W-:Y:S01]  /*dac0*/  IMAD.WIDE R72, R79, 0x4, R196 ;  /* 0x000000044f487825 */ /* 0x004fe200078e02c4 */
[----:B------:R2:W-:Y:S01]  /*dad0*/  @P0 STG.E desc[UR16][R70.64], R219 ;  /* 0x000000db46000986 */ /* 0x0005e2000c101910 */
[----:B------:R-:W-:Y:S01]  /*dae0*/  ISETP.LT.AND P1, PT, R199, UR61, !P1 ;  /* 0x0000003dc7007c0c */ /* 0x000fe2000cf21270 */
[----:B------:R-:W1:Y:S01]  /*daf0*/  LDCU UR6, c[0x0][0x39c] ;  /* 0x00007380ff0677ac */ /* 0x000e620008000800 */
[----:B------:R-:W-:Y:S02]  /*db00*/  VIADD R74, R0, 0x34 ;  /* 0x00000034004a7836 */ /* 0x000fe40000000000 */
[C---:B---3--:R-:W-:Y:S01]  /*db10*/  IMAD.WIDE R68, R77.reuse, 0x4, R2 ;  /* 0x000000044d447825 */ /* 0x048fe200078e0202 */
[----:B------:R-:W-:Y:S01]  /*db20*/  @P4 STG.E desc[UR16][R72.64], R115 ;  /* 0x0000007348004986 */ /* 0x000fe2000c101910 */
[----:B------:R-:W-:Y:S01]  /*db30*/  ISETP.LT.AND P4, PT, R198, UR51, !P2 ;  /* 0x00000033c6007c0c */ /* 0x000fe2000d781270 */
[----:B------:R-:W3:Y:S01]  /*db40*/  LDCU UR70, c[0x0][0x398] ;  /* 0x00007300ff4677ac */ /* 0x000ee20008000800 */
[----:B------:R-:W-:Y:S01]  /*db50*/  ISETP.GE.AND P0, PT, R74, UR48, PT ;  /* 0x000000304a007c0c */ /* 0x000fe2000bf06270 */
[----:B------:R-:W-:Y:S01]  /*db60*/  IMAD.WIDE R74, R77, 0x4, R196 ;  /* 0x000000044d4a7825 */ /* 0x000fe200078e02c4 */
[----:B------:R1:W-:Y:S01]  /*db70*/  @P3 STG.E desc[UR16][R68.64], R218 ;  /* 0x000000da44003986 */ /* 0x0003e2000c101910 */
[----:B------:R-:W-:Y:S01]  /*db80*/  ISETP.LT.AND P2, PT, R199, UR22, !P2 ;  /* 0x00000016c7007c0c */ /* 0x000fe2000d741270 */
[----:B------:R-:W3:Y:S01]  /*db90*/  LDCU UR68, c[0x0][0x398] ;  /* 0x00007300ff4477ac */ /* 0x000ee20008000800 */
[----:B------:R-:W-:Y:S01]  /*dba0*/  VIADD R77, R77, UR12 ;  /* 0x0000000c4d4d7c36 */ /* 0x000fe20008000000 */
[----:B------:R-:W-:Y:S01]  /*dbb0*/  ISETP.LT.AND P3, PT, R198, UR75, !P5 ;  /* 0x0000004bc6007c0c */ /* 0x000fe2000ef61270 */
[----:B------:R3:W-:Y:S01]  /*dbc0*/  @P1 STG.E desc[UR16][R74.64], R116 ;  /* 0x000000744a001986 */ /* 0x0007e2000c101910 */
[----:B------:R-:W3:Y:S01]  /*dbd0*/  LDCU UR49, c[0x0][0x398] ;  /* 0x00007300ff3177ac */ /* 0x000ee20008000800 */
[----:B------:R-:W-:-:S02]  /*dbe0*/  VIADD R79, R77, UR12 ;  /* 0x0000000c4d4f7c36 */ /* 0x000fc40008000000 */
[----:B--2---:R-:W-:Y:S01]  /*dbf0*/  IMAD.WIDE R70, R77, 0x4, R2 ;  /* 0x000000044d467825 */ /* 0x004fe200078e0202 */
[----:B------:R-:W-:Y:S01]  /*dc00*/  ISETP.LT.AND P5, PT, R199, UR60, !P5 ;  /* 0x0000003cc7007c0c */ /* 0x000fe2000efa1270 */
[----:B------:R-:W2:Y:S02]  /*dc10*/  LDCU UR35, c[0x0][0x39c] ;  /* 0x00007380ff2377ac */ /* 0x000ea40008000800 */
[----:B-1----:R-:W-:Y:S01]  /*dc20*/  IMAD.WIDE R68, R77, 0x4, R196 ;  /* 0x000000044d447825 */ /* 0x002fe200078e02c4 */
[----:B------:R1:W-:Y:S01]  /*dc30*/  @P4 STG.E desc[UR16][R70.64], R217 ;  /* 0x000000d946004986 */ /* 0x0003e2000c101910 */
[----:B------:R-:W2:Y:S02]  /*dc40*/  LDCU UR14, c[0x0][0x398] ;  /* 0x00007300ff0e77ac */ /* 0x000ea40008000800 */
[----:B------:R-:W-:Y:S01]  /*dc50*/  IMAD.WIDE R72, R79, 0x4, R2 ;  /* 0x000000044f487825 */ /* 0x000fe200078e0202 */
[----:B------:R2:W-:Y:S01]  /*dc60*/  @P2 STG.E desc[UR16][R68.64], R117 ;  /* 0x0000007544002986 */ /* 0x0005e2000c101910 */
[----:B------:R-:W4:Y:S03]  /*dc70*/  LDCU UR69, c[0x0][0x398] ;  /* 0x00007300ff4577ac */ /* 0x000f260008000800 */
[----:B------:R2:W-:Y:S01]  /*dc80*/  @P3 STG.E desc[UR16][R72.64], R216 ;  /* 0x000000d848003986 */ /* 0x0005e2000c101910 */
[----:B------:R-:W-:Y:S01]  /*dc90*/  ISETP.LT.AND P3, PT, R198, UR47, !P6 ;  /* 0x0000002fc6007c0c */ /* 0x000fe2000f761270 */
[----:B---3--:R-:W-:Y:S01]  /*dca0*/  VIADD R74, R0, 0x36 ;  /* 0x00000036004a7836 */ /* 0x008fe20000000000 */
[----:B------:R-:W-:Y:S01]  /*dcb0*/  ISETP.LT.AND P6, PT, R199, UR28, !P6 ;  /* 0x0000001cc7007c0c */ /* 0x000fe2000f7c1270 */
[C---:B-1----:R-:W-:Y:S01]  /*dcc0*/  IMAD.WIDE R70, R79.reuse, 0x4, R196 ;  /* 0x000000044f467825 */ /* 0x042fe200078e02c4 */
[----:B------:R-:W-:Y:S01]  /*dcd0*/  ISETP.GE.AND P1, PT, R76, UR71, PT ;  /* 0x000000474c007c0c */ /* 0x000fe2000bf26270 */
[----:B------:R-:W1:Y:S02]  /*dce0*/  LDCU UR45, c[0x0][0x398] ;  /* 0x00007300ff2d77ac */ /* 0x000e640008000800 */
[----:B------:R-:W-:Y:S01]  /*dcf0*/  VIADD R79, R79, UR12 ;  /* 0x0000000c4f4f7c36 */ /* 0x000fe20008000000 */
[----:B------:R-:W-:Y:S01]  /*dd00*/  ISETP.GE.AND P4, PT, R74, UR59, PT ;  /* 0x0000003b4a007c0c */ /* 0x000fe2000bf86270 */
[----:B------:R3:W-:Y:S01]  /*dd10*/  @P5 STG.E desc[UR16][R70.64], R118 ;  /* 0x0000007646005986 */ /* 0x0007e2000c101910 */
[----:B------:R-:W-:Y:S01]  /*dd20*/  IADD3 R74, PT, PT, R0, 0x37, RZ ;  /* 0x00000037004a7810 */ /* 0x000fe20007ffe0ff */
[C---:B--2---:R-:W-:Y:S01]  /*dd30*/  IMAD.WIDE R68, R79.reuse, 0x4, R2 ;  /* 0x000000044f447825 */ /* 0x044fe200078e0202 */
[----:B------:R-:W-:Y:S01]  /*dd40*/  ISETP.LT.AND P5, PT, R198, UR73, !P0 ;  /* 0x00000049c6007c0c */ /* 0x000fe2000c7a1270 */
[----:B------:R-:W2:Y:S02]  /*dd50*/  LDCU UR38, c[0x0][0x398] ;  /* 0x00007300ff2677ac */ /* 0x000ea40008000800 */
[----:B------:R-:W-:Y:S01]  /*dd60*/  IMAD.WIDE R72, R79, 0x4, R196 ;  /* 0x000000044f487825 */ /* 0x000fe200078e02c4 */
[----:B------:R-:W-:Y:S01]  /*dd70*/  ISETP.GE.AND P2, PT, R74, UR57, PT ;  /* 0x000000394a007c0c */ /* 0x000fe2000bf46270 */
[----:B------:R1:W-:Y:S01]  /*dd80*/  @P3 STG.E desc[UR16][R68.64], R215 ;  /* 0x000000d744003986 */ /* 0x0003e2000c101910 */
[----:B------:R-:W1:Y:S01]  /*dd90*/  LDCU UR54, c[0x0][0x398] ;  /* 0x00007300ff3677ac */ /* 0x000e620008000800 */
[----:B------:R-:W-:-:S02]  /*dda0*/  VIADD R74, R0, 0x38 ;  /* 0x00000038004a7836 */ /* 0x000fc40000000000 */
[----:B------:R-:W-:Y:S01]  /*ddb0*/  VIADD R77, R79, UR12 ;  /* 0x0000000c4f4d7c36 */ /* 0x000fe20008000000 */
[----:B------:R-:W-:Y:S01]  /*ddc0*/  ISETP.LT.AND P0, PT, R199, UR52, !P0 ;  /* 0x00000034c7007c0c */ /* 0x000fe2000c701270 */
[----:B------:R-:W-:Y:S01]  /*ddd0*/  @P6 STG.E desc[UR16][R72.64], R119 ;  /* 0x0000007748006986 */ /* 0x000fe2000c101910 */
[----:B-----5:R-:W-:Y:S01]  /*dde0*/  ISETP.LT.AND P6, PT, R198, UR32, !P1 ;  /* 0x00000020c6007c0c */ /* 0x020fe2000cfc1270 */
[----:B---3--:R-:W-:Y:S01]  /*ddf0*/  IMAD.WIDE R70, R77, 0x4, R2 ;  /* 0x000000044d467825 */ /* 0x008fe200078e0202 */
[----:B------:R-:W-:Y:S01]  /*de00*/  ISETP.LT.AND P1, PT, R199, UR10, !P1 ;  /* 0x0000000ac7007c0c */ /* 0x000fe2000cf21270 */
[----:B------:R-:W3:Y:S01]  /*de10*/  LDCU UR33, c[0x0][0x39c] ;  /* 0x00007380ff2177ac */ /* 0x000ee20008000800 */
[----:B------:R-:W-:Y:S01]  /*de20*/  ISETP.GE.AND P3, PT, R74, UR20, PT ;  /* 0x000000144a007c0c */ /* 0x000fe2000bf66270 */
[C---:B------:R-:W-:Y:S01]  /*de30*/  IMAD.WIDE R74, R77.reuse, 0x4, R196 ;  /* 0x000000044d4a7825 */ /* 0x040fe200078e02c4 */
[----:B------:R5:W-:Y:S01]  /*de40*/  @P5 STG.E desc[UR16][R70.64], R214 ;  /* 0x000000d646005986 */ /* 0x000be2000c101910 */
[----:B------:R-:W2:Y:S02]  /*de50*/  LDCU UR30, c[0x0][0x39c] ;  /* 0x00007380ff1e77ac */ /* 0x000ea40008000800 */
[----:B------:R-:W-:Y:S01]  /*de60*/  VIADD R77, R77, UR12 ;  /* 0x0000000c4d4d7c36 */ /* 0x000fe20008000000 */
[----:B------:R-:W-:Y:S01]  /*de70*/  ISETP.LT.AND P5, PT, R198, UR72, !P4 ;  /* 0x00000048c6007c0c */ /* 0x000fe2000e7a1270 */
[----:B------:R-:W-:Y:S01]  /*de80*/  VIADD R76, R0, 0x39 ;  /* 0x00000039004c7836 */ /* 0x000fe20000000000 */
[----:B------:R-:W-:Y:S01]  /*de90*/  ISETP.LT.AND P4, PT, R199, UR41, !P4 ;  /* 0x00000029c7007c0c */ /* 0x000fe2000e781270 */
[C---:B-1----:R-:W-:Y:S01]  /*dea0*/  IMAD.WIDE R68, R77.reuse, 0x4, R2 ;  /* 0x000000044d447825 */ /* 0x042fe200078e0202 */
[----:B------:R1:W-:Y:S01]  /*deb0*/  @P0 STG.E desc[UR16][R74.64], R120 ;  /* 0x000000784a000986 */ /* 0x0003e2000c101910 */
[----:B------:R-:W2:Y:S02]  /*dec0*/  LDCU UR66, c[0x0][0x39c] ;  /* 0x00007380ff4277ac */ /* 0x000ea40008000800 */
[C---:B-----5:R-:W-:Y:S01]  /*ded0*/  IMAD.WIDE R70, R77.reuse, 0x4, R196 ;  /* 0x000000044d467825 */ /* 0x060fe200078e02c4 */
[----:B------:R5:W-:Y:S01]  /*dee0*/  @P6 STG.E desc[UR16][R68.64], R213 ;  /* 0x000000d544006986 */ /* 0x000be2000c101910 */
[----:B------:R-:W2:Y:S02]  /*def0*/  LDCU UR67, c[0x0][0x398] ;  /* 0x00007300ff4377ac */ /* 0x000ea40008000800 */
[----:B------:R-:W-:Y:S01]  /*df00*/  VIADD R79, R77, UR12 ;  /* 0x0000000c4d4f7c36 */ /* 0x000fe20008000000 */
[----:B------:R2:W-:Y:S01]  /*df10*/  @P1 STG.E desc[UR16][R70.64], R121 ;  /* 0x0000007946001986 */ /* 0x0005e2000c101910 */
[----:B------:R-:W-:Y:S01]  /*df20*/  ISETP.LT.AND P1, PT, R198, UR23, !P2 ;  /* 0x00000017c6007c0c */ /* 0x000fe2000d721270 */
[----:B------:R-:W3:Y:S01]  /*df30*/  LDCU UR65, c[0x0][0x398] ;  /* 0x00007300ff4177ac */ /* 0x000ee20008000800 */
[----:B-1----:R-:W-:Y:S01]  /*df40*/  VIADD R74, R0, 0x3a ;  /* 0x0000003a004a7836 */ /* 0x002fe20000000000 */
[----:B------:R-:W-:Y:S01]  /*df50*/  ISETP.LT.AND P2, PT, R199, UR77, !P2 ;  /* 0x0000004dc7007c0c */ /* 0x000fe2000d741270 */
[C---:B------:R-:W-:Y:S01]  /*df60*/  IMAD.WIDE R72, R79.reuse, 0x4, R2 ;  /* 0x000000044f487825 */ /* 0x040fe200078e0202 */
[----:B------:R-:W-:Y:S01]  /*df70*/  ISETP.GE.AND P0, PT, R76, UR58, PT ;  /* 0x0000003a4c007c0c */ /* 0x000fe2000bf06270 */
[----:B------:R-:W1:Y:S02]  /*df80*/  LDCU UR46, c[0x0][0x39c] ;  /* 0x00007380ff2e77ac */ /* 0x000e640008000800 */
[C---:B-----5:R-:W-:Y:S01]  /*df90*/  IMAD.WIDE R68, R79.reuse, 0x4, R196 ;  /* 0x000000044f447825 */ /* 0x060fe200078e02c4 */
[----:B----4-:R-:W-:Y:S01]  /*dfa0*/  ISETP.GE.AND P6, PT, R74, UR39, PT ;  /* 0x000000274a007c0c */ /* 0x010fe2000bfc6270 */
[----:B------:R4:W-:Y:S01]  /*dfb0*/  @P5 STG.E desc[UR16][R72.64], R212 ;  /* 0x000000d448005986 */ /* 0x0009e2000c101910 */
[----:B------:R-:W5:Y:S01]  /*dfc0*/  LDCU UR40, c[0x0][0x398] ;  /* 0x00007300ff2877ac */ /* 0x000f620008000800 */
[----:B------:R-:W-:-:S02]  /*dfd0*/  VIADD R79, R79, UR12 ;  /* 0x0000000c4f4f7c36 */ /* 0x000fc40008000000 */
[----:B------:R-:W-:Y:S01]  /*dfe0*/  VIADD R74, R0, 0x3b ;  /* 0x0000003b004a7836 */ /* 0x000fe20000000000 */
[----:B------:R1:W-:Y:S01]  /*dff0*/  @P4 STG.E desc[UR16][R68.64], R122 ;  /* 0x0000007a44004986 */ /* 0x0003e2000c101910 */
[----:B------:R-:W-:Y:S01]  /*e000*/  ISETP.LT.AND P4, PT, R198, UR43, !P3 ;  /* 0x0000002bc6007c0c */ /* 0x000fe2000df81270 */
[C---:B--2---:R-:W-:Y:S01]  /*e010*/  IMAD.WIDE R70, R79.reuse, 0x4, R2 ;  /* 0x000000044f467825 */ /* 0x044fe200078e0202 */
[----:B------:R-:W2:Y:S01]  /*e020*/  LDCU UR76, c[0x0][0x398] ;  /* 0x00007300ff4c77ac */ /* 0x000ea20008000800 */
[----:B------:R-:W-:Y:S02]  /*e030*/  ISETP.GE.AND P5, PT, R74, UR6, PT ;  /* 0x000000064a007c0c */ /* 0x000fe4000bfa6270 */
[C---:B----4-:R-:W-:Y:S01]  /*e040*/  IMAD.WIDE R72, R79.reuse, 0x4, R196 ;  /* 0x000000044f487825 */ /* 0x050fe200078e02c4 */
[----:B------:R4:W-:Y:S01]  /*e050*/  @P1 STG.E desc[UR16][R70.64], R211 ;  /* 0x000000d346001986 */ /* 0x0009e2000c101910 */
[----:B------:R-:W2:Y:S02]  /*e060*/  LDCU UR55, c[0x0][0x398] ;  /* 0x00007300ff3777ac */ /* 0x000ea40008000800 */
[----:B------:R-:W-:-:S02]  /*e070*/  VIADD R77, R79, UR12 ;  /* 0x0000000c4f4d7c36 */ /* 0x000fc40008000000 */
[----:B------:R-:W-:Y:S01]  /*e080*/  VIADD R74, R0, 0x3c ;  /* 0x0000003c004a7836 */ /* 0x000fe20000000000 */
[----:B------:R-:W-:Y:S01]  /*e090*/  ISETP.LT.AND P3, PT, R199, UR70, !P3 ;  /* 0x00000046c7007c0c */ /* 0x000fe2000df61270 */
[----:B------:R-:W-:Y:S01]  /*e0a0*/  @P2 STG.E desc[UR16][R72.64], R123 ;  /* 0x0000007b48002986 */ /* 0x000fe2000c101910 */
[----:B-1----:R-:W-:Y:S01]  /*e0b0*/  IMAD.WIDE R68, R77, 0x4, R2 ;  /* 0x000000044d447825 */ /* 0x002fe200078e0202 */
[----:B------:R-:W-:Y:S01]  /*e0c0*/  ISETP.LT.AND P2, PT, R198, UR68, !P0 ;  /* 0x00000044c6007c0c */ /* 0x000fe2000c741270 */
[----:B------:R-:W1:Y:S01]  /*e0d0*/  LDCU UR56, c[0x0][0x398] ;  /* 0x00007300ff3877ac */ /* 0x000e620008000800 */
[----:B------:R-:W-:Y:S02]  /*e0e0*/  ISETP.LT.AND P0, PT, R199, UR49, !P0 ;  /* 0x00000031c7007c0c */ /* 0x000fe4000c701270 */
[----:B------:R-:W-:Y:S01]  /*e0f0*/  ISETP.GE.AND P1, PT, R74, UR35, PT ;  /* 0x000000234a007c0c */ /* 0x000fe2000bf26270 */
[C---:B------:R-:W-:Y:S01]  /*e100*/  IMAD.WIDE R74, R77.reuse, 0x4, R196 ;  /* 0x000000044d4a7825 */ /* 0x040fe200078e02c4 */
[----:B------:R2:W-:Y:S01]  /*e110*/  @P4 STG.E desc[UR16][R68.64], R210 ;  /* 0x000000d244004986 */ /* 0x0005e2000c101910 */
[----:B------:R-:W-:Y:S01]  /*e120*/  ISETP.LT.AND P4, PT, R198, UR14, !P6 ;  /* 0x0000000ec6007c0c */ /* 0x000fe2000f781270 */
[----:B------:R-:W1:Y:S01]  /*e130*/  LDCU UR62, c[0x0][0x398] ;  /* 0x00007300ff3e77ac */ /* 0x000e620008000800 */
[----:B------:R-:W-:Y:S01]  /*e140*/  VIADD R77, R77, UR12 ;  /* 0x0000000c4d4d7c36 */ /* 0x000fe20008000000 */
[----:B------:R-:W-:Y:S01]  /*e150*/  ISETP.LT.AND P6, PT, R199, UR69, !P6 ;  /* 0x00000045c7007c0c */ /* 0x000fe2000f7c1270 */
[----:B------:R3:W-:Y:S01]  /*e160*/  @P3 STG.E desc[UR16][R74.64], R124 ;  /* 0x0000007c4a003986 */ /* 0x0007e2000c101910 */
[----:B------:R-:W-:Y:S01]  /*e170*/  VIADD R76, R0, 0x3d ;  /* 0x0000003d004c7836 */ /* 0x000fe20000000000 */
[----:B------:R-:W1:Y:S01]  /*e180*/  LDCU UR26, c[0x0][0x398] ;  /* 0x00007300ff1a77ac */ /* 0x000e620008000800 */
[C---:B----4-:R-:W-:Y:S01]  /*e190*/  IMAD.WIDE R70, R77.reuse, 0x4, R2 ;  /* 0x000000044d467825 */ /* 0x050fe200078e0202 */
[----:B------:R-:W4:Y:S03]  /*e1a0*/  LDCU UR44, c[0x0][0x39c] ;  /* 0x00007380ff2c77ac */ /* 0x000f260008000800 */
[C---:B--2---:R-:W-:Y:S01]  /*e1b0*/  IMAD.WIDE R68, R77.reuse, 0x4, R196 ;  /* 0x000000044d447825 */ /* 0x044fe200078e02c4 */
[----:B------:R2:W-:Y:S01]  /*e1c0*/  @P2 STG.E desc[UR16][R70.64], R209 ;  /* 0x000000d146002986 */ /* 0x0005e2000c101910 */
[----:B------:R-:W1:Y:S02]  /*e1d0*/  LDCU UR63, c[0x0][0x39c] ;  /* 0x00007380ff3f77ac */ /* 0x000e640008000800 */
[----:B------:R-:W-:Y:S01]  /*e1e0*/  VIADD R79, R77, UR12 ;  /* 0x0000000c4d4f7c36 */ /* 0x000fe20008000000 */
[----:B------:R1:W-:Y:S01]  /*e1f0*/  @P0 STG.E desc[UR16][R68.64], R125 ;  /* 0x0000007d44000986 */ /* 0x0003e2000c101910 */
[----:B------:R-:W-:Y:S01]  /*e200*/  ISETP.LT.AND P0, PT, R198, UR45, !P5 ;  /* 0x0000002dc6007c0c */ /* 0x000fe2000ef01270 */
[----:B---3--:R-:W-:Y:S01]  /*e210*/  VIADD R74, R0, 0x3e ;  /* 0x0000003e004a7836 */ /* 0x008fe20000000000 */
[----:B------:R-:W3:Y:S01]  /*e220*/  LDCU UR18, c[0x0][0x39c] ;  /* 0x00007380ff1277ac */ /* 0x000ee20008000800 */
[----:B------:R-:W-:Y:S01]  /*e230*/  IMAD.WIDE R72, R79, 0x4, R2 ;  /* 0x000000044f487825 */ /* 0x000fe200078e0202 */
[----:B------:R-:W-:Y:S01]  /*e240*/  ISETP.LT.AND P5, PT, R199, UR38, !P5 ;  /* 0x00000026c7007c0c */ /* 0x000fe2000efa1270 */
[----:B------:R-:W3:Y:S02]  /*e250*/  LDCU UR8, c[0x0][0x398] ;  /* 0x00007300ff0877ac */ /* 0x000ee40008000800 */
[C---:B--2---:R-:W-:Y:S01]  /*e260*/  IMAD.WIDE R70, R79.reuse, 0x4, R196 ;  /* 0x000000044f467825 */ /* 0x044fe200078e02c4 */
[----:B------:R2:W-:Y:S01]  /*e270*/  @P4 STG.E desc[UR16][R72.64], R208 ;  /* 0x000000d048004986 */ /* 0x0005e2000c101910 */
[----:B------:R-:W-:Y:S01]  /*e280*/  ISETP.GE.AND P2, PT, R74, UR33, PT ;  /* 0x000000214a007c0c */ /* 0x000fe2000bf46270 */
[----:B------:R-:W3:Y:S01]  /*e290*/  LDCU UR37, c[0x0][0x398] ;  /* 0x00007300ff2577ac */ /* 0x000ee20008000800 */
[----:B------:R-:W-:Y:S01]  /*e2a0*/  VIADD R79, R79, UR12 ;  /* 0x0000000c4f4f7c36 */ /* 0x000fe20008000000 */
[----:B------:R3:W-:Y:S01]  /*e2b0*/  @P6 STG.E desc[UR16][R70.64], R126 ;  /* 0x0000007e46006986 */ /* 0x0007e2000c101910 */
[----:B------:R-:W-:Y:S01]  /*e2c0*/  ISETP.LT.AND P6, PT, R198, UR54, !P1 ;  /* 0x00000036c6007c0c */ /* 0x000fe2000cfc1270 */
[----:B------:R-:W4:Y:S01]  /*e2d0*/  LDCU UR42, c[0x0][0x39c] ;  /* 0x00007380ff2a77ac */ /* 0x000f220008000800 */
[----:B------:R-:W-:Y:S01]  /*e2e0*/  IADD3 R74, PT, PT, R0, 0x3f, RZ ;  /* 0x0000003f004a7810 */ /* 0x000fe20007ffe0ff */
[C---:B-1----:R-:W-:Y:S01]  /*e2f0*/  IMAD.WIDE R68, R79.reuse, 0x4, R2 ;  /* 0x000000044f447825 */ /* 0x042fe200078e0202 */
[----:B------:R-:W-:Y:S01]  /*e300*/  ISETP.GE.AND P3, PT, R76, UR30, PT ;  /* 0x0000001e4c007c0c */ /* 0x000fe2000bf66270 */
[----:B------:R-:W1:Y:S02]  /*e310*/  LDCU UR4, c[0x0][0x398] ;  /* 0x00007300ff0477ac */ /* 0x000e640008000800 */
[C---:B--2---:R-:W-:Y:S01]  /*e320*/  IMAD.WIDE R72, R79.reuse, 0x4, R196 ;  /* 0x000000044f487825 */ /* 0x044fe200078e02c4 */
[----:B------:R-:W-:Y:S01]  /*e330*/  ISETP.GE.AND P4, PT, R74, UR66, PT ;  /* 0x000000424a007c0c */ /* 0x000fe2000bf86270 */
[----:B------:R-:W2:Y:S02]  /*e340*/  LDCU UR36, c[0x0][0x398] ;  /* 0x00007300ff2477ac */ /* 0x000ea40008000800 */
[----:B------:R-:W-:Y:S01]  /*e350*/  VIADD R77, R79, UR12 ;  /* 0x0000000c4f4d7c36 */ /* 0x000fe20008000000 */
[----:B------:R1:W-:Y:S01]  /*e360*/  @P0 STG.E desc[UR16][R68.64], R207 ;  /* 0x000000cf44000986 */ /* 0x0003e2000c101910 */
[----:B------:R-:W-:Y:S01]  /*e370*/  VIADD R74, R0, 0x40 ;  /* 0x00000040004a7836 */ /* 0x000fe20000000000 */
[----:B------:R-:W-:Y:S01]  /*e380*/  ISETP.LT.AND P1, PT, R199, UR67, !P1 ;  /* 0x00000043c7007c0c */ /* 0x000fe2000cf21270 */
[C---:B---3--:R-:W-:Y:S01]  /*e390*/  IMAD.WIDE R70, R77.reuse, 0x4, R2 ;  /* 0x000000044d467825 */ /* 0x048fe200078e0202 */
[----:B------:R-:W-:Y:S01]  /*e3a0*/  @P5 STG.E desc[UR16][R72.64], R127 ;  /* 0x0000007f48005986 */ /* 0x000fe2000c101910 */
[----:B------:R-:W-:Y:S01]  /*e3b0*/  ISETP.LT.AND P5, PT, R198, UR65, !P3 ;  /* 0x00000041c6007c0c */ /* 0x000fe2000dfa1270 */
[----:B------:R-:W3:Y:S01]  /*e3c0*/  LDCU UR64, c[0x0][0x398] ;  /* 0x00007300ff4077ac */ /* 0x000ee20008000800 */
[----:B------:R-:W-:Y:S01]  /*e3d0*/  ISETP.GE.AND P0, PT, R74, UR46, PT ;  /* 0x0000002e4a007c0c */ /* 0x000fe2000bf06270 */
[----:B------:R-:W-:Y:S01]  /*e3e0*/  IMAD.WIDE R74, R77, 0x4, R196 ;  /* 0x000000044d4a7825 */ /* 0x000fe200078e02c4 */
[----:B-----5:R-:W-:Y:S01]  /*e3f0*/  ISETP.LT.AND P3, PT, R199, UR40, !P3 ;  /* 0x00000028c7007c0c */ /* 0x020fe2000df61270 */
[----:B------:R5:W-:Y:S01]  /*e400*/  @P6 STG.E desc[UR16][R70.64], R206 ;  /* 0x000000ce46006986 */ /* 0x000be2000c101910 */
[----:B------:R-:W-:Y:S01]  /*e410*/  ISETP.LT.AND P6, PT, R198, UR76, !P2 ;  /* 0x0000004cc6007c0c */ /* 0x000fe2000d7c1270 */
[----:B------:R-:W-:Y:S01]  /*e420*/  VIADD R77, R77, UR12 ;  /* 0x0000000c4d4d7c36 */ /* 0x000fe20008000000 */
[----:B------:R-:W-:Y:S01]  /*e430*/  ISETP.LT.AND P2, PT, R199, UR55, !P2 ;  /* 0x00000037c7007c0c */ /* 0x000fe2000d741270 */
[----:B------:R-:W-:Y:S01]  /*e440*/  VIADD R76, R0, 0x41 ;  /* 0x00000041004c7836 */ /* 0x000fe20000000000 */
[----:B------:R2:W-:Y:S01]  /*e450*/  @P1 STG.E desc[UR16][R74.64], R128 ;  /* 0x000000804a001986 */ /* 0x0005e2000c101910 */
[C---:B-1----:R-:W-:Y:S01]  /*e460*/  IMAD.WIDE R68, R77.reuse, 0x4, R2 ;  /* 0x000000044d447825 */ /* 0x042fe200078e0202 */
[----:B------:R-:W1:Y:S03]  /*e470*/  LDCU UR24, c[0x0][0x398] ;  /* 0x00007300ff1877ac */ /* 0x000e660008000800 */
[C---:B------:R-:W-:Y:S01]  /*e480*/  VIADD R79, R77.reuse, UR12 ;  /* 0x0000000c4d4f7c36 */ /* 0x040fe20008000000 */
[----:B------:R-:W1:Y:S01]  /*e490*/  LDCU UR50, c[0x0][0x398] ;  /* 0x00007300ff3277ac */ /* 0x000e620008000800 */
[----:B-----5:R-:W-:Y:S01]  /*e4a0*/  IMAD.WIDE R70, R77, 0x4, R196 ;  /* 0x000000044d467825 */ /* 0x020fe200078e02c4 */
[----:B------:R5:W-:Y:S01]  /*e4b0*/  @P5 STG.E desc[UR16][R68.64], R205 ;  /* 0x000000cd44005986 */ /* 0x000be2000c101910 */
[----:B------:R-:W1:Y:S02]  /*e4c0*/  LDCU UR60, c[0x0][0x39c] ;  /* 0x00007380ff3c77ac */ /* 0x000e640008000800 */
[C---:B------:R-:W-:Y:S01]  /*e4d0*/  IMAD.WIDE R72, R79.reuse, 0x4, R2 ;  /* 0x000000044f487825 */ /* 0x040fe200078e0202 */
[----:B------:R1:W-:Y:S01]  /*e4e0*/  @P3 STG.E desc[UR16][R70.64], R129 ;  /* 0x0000008146003986 */ /* 0x0003e2000c101910 */
[----:B------:R-:W-:Y:S01]  /*e4f0*/  ISETP.LT.AND P3, PT, R198, UR56, !P4 ;  /* 0x00000038c6007c0c */ /* 0x000fe2000e761270 */
[----:B------:R-:W3:Y:S01]  /*e500*/  LDCU UR28, c[0x0][0x39c] ;  /* 0x00007380ff1c77ac */ /* 0x000ee20008000800 */
[----:B--2---:R-:W-:Y:S01]  /*e510*/  VIADD R74, R0, 0x42 ;  /* 0x00000042004a7836 */ /* 0x004fe20000000000 */
[----:B------:R2:W-:Y:S01]  /*e520*/  @P6 STG.E desc[UR16][R72.64], R204 ;  /* 0x000000cc48006986 */ /* 0x0005e2000c101910 */
[----:B------:R-:W2:Y:S01]  /*e530*/  LDCU UR48, c[0x0][0x39c] ;  /* 0x00007380ff3077ac */ /* 0x000ea20008000800 */
[----:B-----5:R-:W-:Y:S01]  /*e540*/  IMAD.WIDE R68, R79, 0x4, R196 ;  /* 0x000000044f447825 */ /* 0x020fe200078e02c4 */
[----:B------:R-:W-:Y:S01]  /*e550*/  ISETP.LT.AND P4, PT, R199, UR62, !P4 ;  /* 0x0000003ec7007c0c */ /* 0x000fe2000e781270 */
[----:B------:R-:W5:Y:S01]  /*e560*/  LDCU UR34, c[0x0][0x398] ;  /* 0x00007300ff2277ac */ /* 0x000f620008000800 */
[----:B----4-:R-:W-:Y:S01]  /*e570*/  ISETP.GE.AND P5, PT, R74, UR44, PT ;  /* 0x0000002c4a007c0c */ /* 0x010fe2000bfa6270 */
[----:B------:R-:W-:Y:S01]  /*e580*/  VIADD R79, R79, UR12 ;  /* 0x0000000c4f4f7c36 */ /* 0x000fe20008000000 */
[----:B------:R4:W-:Y:S01]  /*e590*/  @P2 STG.E desc[UR16][R68.64], R130 ;  /* 0x0000008244002986 */ /* 0x0009e2000c101910 */
[----:B------:R-:W-:Y:S01]  /*e5a0*/  ISETP.LT.AND P2, PT, R198, UR26, !P0 ;  /* 0x0000001ac6007c0c */ /* 0x000fe2000c741270 */
[----:B------:R-:W-:Y:S01]  /*e5b0*/  VIADD R74, R0, 0x43 ;  /* 0x00000043004a7836 */ /* 0x000fe20000000000 */
[----:B------:R-:W-:Y:S01]  /*e5c0*/  ISETP.GE.AND P1, PT, R76, UR18, PT ;  /* 0x000000124c007c0c */ /* 0x000fe2000bf26270 */
[C---:B------:R-:W-:Y:S01]  /*e5d0*/  VIADD R77, R79.reuse, UR12 ;  /* 0x0000000c4f4d7c36 */ /* 0x040fe20008000000 */
[----:B------:R-:W3:Y:S01]  /*e5e0*/  LDCU UR51, c[0x0][0x398] ;  /* 0x00007300ff3377ac */ /* 0x000ee20008000800 */
[C---:B-1----:R-:W-:Y:S01]  /*e5f0*/  IMAD.WIDE R70, R79.reuse, 0x4, R2 ;  /* 0x000000044f467825 */ /* 0x042fe200078e0202 */
[----:B------:R-:W-:Y:S01]  /*e600*/  ISETP.GE.AND P6, PT, R74, UR63, PT ;  /* 0x0000003f4a007c0c */ /* 0x000fe2000bfc6270 */
[----:B------:R-:W1:Y:S02]  /*e610*/  LDCU UR22, c[0x0][0x398] ;  /* 0x00007300ff1677ac */ /* 0x000e640008000800 */
[----:B--2---:R-:W-:Y:S01]  /*e620*/  IMAD.WIDE R72, R79, 0x4, R196 ;  /* 0x000000044f487825 */ /* 0x004fe200078e02c4 */
[----:B------:R2:W-:Y:S01]  /*e630*/  @P3 STG.E desc[UR16][R70.64], R203 ;  /* 0x000000cb46003986 */ /* 0x0005e2000c101910 */
[----:B------:R-:W-:Y:S01]  /*e640*/  ISETP.LT.AND P0, PT, R199, UR8, !P0 ;  /* 0x00000008c7007c0c */ /* 0x000fe2000c701270 */
[----:B------:R-:W1:Y:S01]  /*e650*/  LDCU UR52, c[0x0][0x39c] ;  /* 0x00007380ff3477ac */ /* 0x000e620008000800 */
[----:B------:R-:W-:-:S02]  /*e660*/  VIADD R74, R0, 0x44 ;  /* 0x00000044004a7836 */ /* 0x000fc40000000000 */
[C---:B----4-:R-:W-:Y:S01]  /*e670*/  IMAD.WIDE R68, R77.reuse, 0x4, R2 ;  /* 0x000000044d447825 */ /* 0x050fe200078e0202 */
[----:B------:R-:W-:Y:S01]  /*e680*/  @P4 STG.E desc[UR16][R72.64], R131 ;  /* 0x0000008348004986 */ /* 0x000fe2000c101910 */
[----:B------:R-:W-:Y:S01]  /*e690*/  ISETP.LT.AND P4, PT, R198, UR37, !P1 ;  /* 0x00000025c6007c0c */ /* 0x000fe2000cf81270 */
[----:B------:R-:W4:Y:S01]  /*e6a0*/  LDCU UR53, c[0x0][0x398] ;  /* 0x00007300ff3577ac */ /* 0x000f220008000800 */
[----:B------:R-:W-:Y:S01]  /*e6b0*/  ISETP.GE.AND P3, PT, R74, UR42, PT ;  /* 0x0000002a4a007c0c */ /* 0x000fe2000bf66270 */
[----:B------:R-:W-:Y:S01]  /*e6c0*/  IMAD.WIDE R74, R77, 0x4, R196 ;  /* 0x000000044d4a7825 */ /* 0x000fe200078e02c4 */
[----:B------:R1:W-:Y:S01]  /*e6d0*/  @P2 STG.E desc[UR16][R68.64], R132 ;  /* 0x0000008444002986 */ /* 0x0003e2000c101910 */
[----:B------:R-:W-:Y:S01]  /*e6e0*/  ISETP.LT.AND P1, PT, R199, UR4, !P1 ;  /* 0x00000004c7007c0c */ /* 0x000fe2000cf21270 */
[----:B------:R-:W4:Y:S01]  /*e6f0*/  LDCU UR59, c[0x0][0x398] ;  /* 0x00007300ff3b77ac */ /* 0x000f220008000800 */
[----:B------:R-:W-:Y:S01]  /*e700*/  VIADD R77, R77, UR12 ;  /* 0x0000000c4d4d7c36 */ /* 0x000fe20008000000 */
[----:B------:R-:W-:Y:S01]  /*e710*/  ISETP.LT.AND P2, PT, R198, UR36, !P5 ;  /* 0x00000024c6007c0c */ /* 0x000fe2000ef41270 */
[----:B------:R3:W-:Y:S01]  /*e720*/  @P0 STG.E desc[UR16][R74.64], R4 ;  /* 0x000000044a000986 */ /* 0x0007e2000c101910 */
[----:B------:R-:W-:Y:S01]  /*e730*/  VIADD R76, R0, 0x45 ;  /* 0x00000045004c7836 */ /* 0x000fe20000000000 */
[----:B------:R-:W4:Y:S01]  /*e740*/  LDCU UR47, c[0x0][0x398] ;  /* 0x00007300ff2f77ac */ /* 0x000f220008000800 */
[----:B------:R-:W-:-:S02]  /*e750*/  VIADD R79, R77, UR12 ;  /* 0x0000000c4d4f7c36 */ /* 0x000fc40008000000 */
[C---:B--2---:R-:W-:Y:S01]  /*e760*/  IMAD.WIDE R70, R77.reuse, 0x4, R2 ;  /* 0x000000044d467825 */ /* 0x044fe200078e0202 */
[----:B------:R-:W2:Y:S03]  /*e770*/  LDCU UR41, c[0x0][0x39c] ;  /* 0x00007380ff2977ac */ /* 0x000ea60008000800 */
[----:B-1----:R-:W-:Y:S01]  /*e780*/  IMAD.WIDE R68, R77, 0x4, R196 ;  /* 0x000000044d447825 */ /* 0x002fe200078e02c4 */
[----:B------:R1:W-:Y:S01]  /*e790*/  @P4 STG.E desc[UR16][R70.64], R133 ;  /* 0x0000008546004986 */ /* 0x0003e2000c101910 */
[----:B------:R-:W2:Y:S02]  /*e7a0*/  LDCU UR20, c[0x0][0x398] ;  /* 0x00007300ff1477ac */ /* 0x000ea40008000800 */
[----:B------:R-:W-:Y:S01]  /*e7b0*/  IMAD.WIDE R72, R79, 0x4, R2 ;  /* 0x000000044f487825 */ /* 0x000fe200078e0202 */
[----:B---3--:R-:W-:Y:S01]  /*e7c0*/  ISETP.LT.AND P5, PT, R199, UR64, !P5 ;  /* 0x00000040c7007c0c */ /* 0x008fe2000efa1270 */
[----:B------:R3:W-:Y:S01]  /*e7d0*/  @P1 STG.E desc[UR16][R68.64], R5 ;  /* 0x0000000544001986 */ /* 0x0007e2000c101910 */
[----:B------:R-:W2:Y:S01]  /*e7e0*/  LDCU UR32, c[0x0][0x398] ;  /* 0x00007300ff2077ac */ /* 0x000ea20008000800 */
[----:B------:R-:W-:-:S02]  /*e7f0*/  VIADD R4, R0, 0x46 ;  /* 0x0000004600047836 */ /* 0x000fc40000000000 */
[----:B------:R2:W-:Y:S01]  /*e800*/  @P2 STG.E desc[UR16][R72.64], R134 ;  /* 0x0000008648002986 */ /* 0x0005e2000c101910 */
[----:B------:R-:W-:Y:S01]  /*e810*/  ISETP.LT.AND P2, PT, R198, UR24, !P6 ;  /* 0x00000018c6007c0c */ /* 0x000fe2000f741270 */
[----:B------:R-:W2:Y:S01]  /*e820*/  LDCU UR23, c[0x0][0x39c] ;  /* 0x00007380ff1777ac */ /* 0x000ea20008000800 */
[----:B------:R-:W-:Y:S01]  /*e830*/  ISETP.LT.AND P6, PT, R199, UR50, !P6 ;  /* 0x00000032c7007c0c */ /* 0x000fe2000f7c1270 */
[C---:B-1----:R-:W-:Y:S01]  /*e840*/  IMAD.WIDE R70, R79.reuse, 0x4, R196 ;  /* 0x000000044f467825 */ /* 0x042fe200078e02c4 */
[----:B------:R-:W-:Y:S01]  /*e850*/  ISETP.GE.AND P4, PT, R4, UR60, PT ;  /* 0x0000003c04007c0c */ /* 0x000fe2000bf86270 */
[----:B------:R-:W1:Y:S01]  /*e860*/  LDCU UR10, c[0x0][0x398] ;  /* 0x00007300ff0a77ac */ /* 0x000e620008000800 */
[----:B------:R-:W-:Y:S01]  /*e870*/  IADD3 R4, PT, PT, R0, 0x47, RZ ;  /* 0x0000004700047810 */ /* 0x000fe20007ffe0ff */
[----:B------:R-:W-:Y:S01]  /*e880*/  VIADD R79, R79, UR12 ;  /* 0x0000000c4f4f7c36 */ /* 0x000fe20008000000 */
[----:B------:R-:W-:Y:S01]  /*e890*/  ISETP.GE.AND P0, PT, R76, UR48, PT ;  /* 0x000000304c007c0c */ /* 0x000fe2000bf06270 */
[----:B------:R1:W-:Y:S01]  /*e8a0*/  @P5 STG.E desc[UR16][R70.64], R6 ;  /* 0x0000000646005986 */ /* 0x0003e2000c101910 */
[----:B------:R-:W-:Y:S01]  /*e8b0*/  ISETP.GE.AND P1, PT, R4, UR28, PT ;  /* 0x0000001c04007c0c */ /* 0x000fe2000bf26270 */
[C---:B---3--:R-:W-:Y:S01]  /*e8c0*/  IMAD.WIDE R4, R79.reuse, 0x4, R2 ;  /* 0x000000044f047825 */ /* 0x048fe200078e0202 */
[----:B-----5:R-:W-:Y:S01]  /*e8d0*/  ISETP.LT.AND P5, PT, R198, UR34, !P3 ;  /* 0x00000022c6007c0c */ /* 0x020fe2000dfa1270 */
[----:B------:R-:W3:Y:S02]  /*e8e0*/  LDCU UR58, c[0x0][0x39c] ;  /* 0x00007380ff3a77ac */ /* 0x000ee40008000800 */
[----:B------:R-:W-:Y:S01]  /*e8f0*/  IMAD.WIDE R68, R79, 0x4, R196 ;  /* 0x000000044f447825 */ /* 0x000fe200078e02c4 */
[----:B------:R5:W-:Y:S01]  /*e900*/  @P2 STG.E desc[UR16][R4.64], R135 ;  /* 0x0000008704002986 */ /* 0x000be2000c101910 */
[----:B------:R-:W-:Y:S01]  /*e910*/  ISETP.LT.AND P3, PT, R199, UR51, !P3 ;  /* 0x00000033c7007c0c */ /* 0x000fe2000df61270 */
[----:B------:R-:W3:Y:S01]  /*e920*/  LDCU UR57, c[0x0][0x398] ;  /* 0x00007300ff3977ac */ /* 0x000ee20008000800 */
[----:B--2---:R-:W-:Y:S01]  /*e930*/  VIADD R72, R0, 0x48 ;  /* 0x0000004800487836 */ /* 0x004fe20000000000 */
[----:B------:R2:W-:Y:S01]  /*e940*/  @P6 STG.E desc[UR16][R68.64], R7 ;  /* 0x0000000744006986 */ /* 0x0005e2000c101910 */
[----:B------:R-:W-:Y:S01]  /*e950*/  VIADD R75, R79, UR12 ;  /* 0x0000000c4f4b7c36 */ /* 0x000fe20008000000 */
[----:B------:R-:W-:Y:S01]  /*e960*/  ISETP.LT.AND P6, PT, R198, UR22, !P0 ;  /* 0x00000016c6007c0c */ /* 0x000fe2000c7c1270 */
[----:B-1----:R-:W-:Y:S01]  /*e970*/  VIADD R6, R0, 0x49 ;  /* 0x0000004900067836 */ /* 0x002fe20000000000 */
[----:B------:R-:W-:Y:S01]  /*e980*/  ISETP.GE.AND P2, PT, R72, UR52, PT ;  /* 0x0000003448007c0c */ /* 0x000fe2000bf46270 */
[----:B------:R-:W-:Y:S01]  /*e990*/  IMAD.WIDE R70, R75, 0x4, R2 ;  /* 0x000000044b467825 */ /* 0x000fe200078e0202 */
[----:B----4-:R-:W-:Y:S01]  /*e9a0*/  ISETP.LT.AND P0, PT, R199, UR53, !P0 ;  /* 0x00000035c7007c0c */ /* 0x010fe2000c701270 */
[----:B------:R-:W1:Y:S02]  /*e9b0*/  LDCU UR39, c[0x0][0x398] ;  /* 0x00007300ff2777ac */ /* 0x000e640008000800 */
[C---:B------:R-:W-:Y:S01]  /*e9c0*/  IMAD.WIDE R72, R75.reuse, 0x4, R196 ;  /* 0x000000044b487825 */ /* 0x040fe200078e02c4 */
[----:B------:R-:W4:Y:S03]  /*e9d0*/  LDCU UR49, c[0x0][0x39c] ;  /* 0x00007380ff3177ac */ /* 0x000f260008000800 */
[----:B------:R-:W-:Y:S01]  /*e9e0*/  VIADD R75, R75, UR12 ;  /* 0x0000000c4b4b7c36 */ /* 0x000fe20008000000 */
[----:B------:R-:W-:Y:S01]  /*e9f0*/  @P5 STG.E desc[UR16][R70.64], R136 ;  /* 0x0000008846005986 */ /* 0x000fe2000c101910 */
[----:B------:R-:W1:Y:S02]  /*ea00*/  LDCU UR6, c[0x0][0x398] ;  /* 0x00007300ff0677ac */ /* 0x000e640008000800 */
[C---:B-----5:R-:W-:Y:S01]  /*ea10*/  IMAD.WIDE R4, R75.reuse, 0x4, R2 ;  /* 0x000000044b047825 */ /* 0x060fe200078e0202 */
[----:B------:R-:W-:Y:S01]  /*ea20*/  ISETP.LT.AND P5, PT, R198, UR59, !P4 ;  /* 0x0000003bc6007c0c */ /* 0x000fe2000e7a1270 */
[----:B------:R5:W-:Y:S01]  /*ea30*/  @P3 STG.E desc[UR16][R72.64], R8 ;  /* 0x0000000848003986 */ /* 0x000be2000c101910 */
[----:B------:R-:W1:Y:S01]  /*ea40*/  LDCU UR35, c[0x0][0x398] ;  /* 0x00007300ff2377ac */ /* 0x000e620008000800 */
[----:B------:R-:W-:-:S02]  /*ea50*/  VIADD R77, R75, UR12 ;  /* 0x0000000c4b4d7c36 */ /* 0x000fc40008000000 */
[----:B------:R3:W-:Y:S01]  /*ea60*/  @P6 STG.E desc[UR16][R4.64], R137 ;  /* 0x0000008904006986 */ /* 0x0007e2000c101910 */
[----:B------:R-:W-:Y:S01]  /*ea70*/  ISETP.LT.AND P6, PT, R199, UR47, !P4 ;  /* 0x0000002fc7007c0c */ /* 0x000fe2000e7c1270 */
[----:B------:R-:W1:Y:S01]  /*ea80*/  LDCU UR43, c[0x0][0x398] ;  /* 0x00007300ff2b77ac */ /* 0x000e620008000800 */
[----:B------:R-:W-:Y:S01]  /*ea90*/  ISETP.GE.AND P3, PT, R6, UR41, PT ;  /* 0x0000002906007c0c */ /* 0x000fe2000bf66270 */
[----:B--2---:R-:W-:Y:S01]  /*eaa0*/  IMAD.WIDE R6, R75, 0x4, R196 ;  /* 0x000000044b067825 */ /* 0x004fe200078e02c4 */
[----:B------:R-:W2:Y:S03]  /*eab0*/  LDCU UR38, c[0x0][0x39c] ;  /* 0x00007380ff2677ac */ /* 0x000ea60008000800 */
[----:B------:R-:W-:Y:S01]  /*eac0*/  IMAD.WIDE R68, R77, 0x4, R2 ;  /* 0x000000044d447825 */ /* 0x000fe200078e0202 */
[----:B------:R1:W-:Y:S01]  /*ead0*/  @P0 STG.E desc[UR16][R6.64], R9 ;  /* 0x0000000906000986 */ /* 0x0003e2000c101910 */
[----:B------:R-:W1:Y:S02]  /*eae0*/  LDCU UR14, c[0x0][0x398] ;  /* 0x00007300ff0e77ac */ /* 0x000e640008000800 */
[----:B-----5:R-:W-:-:S02]  /*eaf0*/  VIADD R8, R0, 0x4a ;  /* 0x0000004a00087836 */ /* 0x020fc40000000000 */
[----:B---3--:R-:W-:Y:S01]  /*eb00*/  IMAD.WIDE R4, R77, 0x4, R196 ;  /* 0x000000044d047825 */ /* 0x008fe200078e02c4 */
[----:B------:R3:W-:Y:S01]  /*eb10*/  @P5 STG.E desc[UR16][R68.64], R138 ;  /* 0x0000008a44005986 */ /* 0x0007e2000c101910 */
[----:B------:R-:W-:Y:S01]  /*eb20*/  ISETP.LT.AND P5, PT, R198, UR20, !P1 ;  /* 0x00000014c6007c0c */ /* 0x000fe2000cfa1270 */
[----:B------:R-:W5:Y:S01]  /*eb30*/  LDCU UR61, c[0x0][0x39c] ;  /* 0x00007380ff3d77ac */ /* 0x000f620008000800 */
[----:B------:R-:W-:Y:S01]  /*eb40*/  ISETP.LT.AND P1, PT, R199, UR32, !P1 ;  /* 0x00000020c7007c0c */ /* 0x000fe2000cf21270 */
[----:B------:R2:W-:Y:S01]  /*eb50*/  @P6 STG.E desc[UR16][R4.64], R10 ;  /* 0x0000000a04006986 */ /* 0x0005e2000c101910 */
[----:B------:R-:W-:Y:S01]  /*eb60*/  ISETP.GE.AND P4, PT, R8, UR23, PT ;  /* 0x0000001708007c0c */ /* 0x000fe2000bf86270 */
[----:B------:R-:W-:Y:S01]  /*eb70*/  VIADD R8, R0, 0x4b ;  /* 0x0000004b00087836 */ /* 0x000fe20000000000 */
[----:B------:R-:W-:Y:S01]  /*eb80*/  ISETP.LT.AND P6, PT, R198, UR10, !P2 ;  /* 0x0000000ac6007c0c */ /* 0x000fe2000d7c1270 */
[----:B------:R-:W-:Y:S01]  /*eb90*/  VIADD R77, R77, UR12 ;  /* 0x0000000c4d4d7c36 */ /* 0x000fe20008000000 */
[----:B------:R-:W4:Y:S02]  /*eba0*/  LDCU UR30, c[0x0][0x398] ;  /* 0x00007300ff1e77ac */ /* 0x000f240008000800 */
[----:B------:R-:W-:Y:S01]  /*ebb0*/  ISETP.GE.AND P0, PT, R8, UR58, PT ;  /* 0x0000003a08007c0c */ /* 0x000fe2000bf06270 */
[C---:B------:R-:W-:Y:S01]  /*ebc0*/  VIADD R71, R77.reuse, UR12 ;  /* 0x0000000c4d477c36 */ /* 0x040fe20008000000 */
[----:B------:R-:W5:Y:S01]  /*ebd0*/  LDCU UR33, c[0x0][0x398] ;  /* 0x00007300ff2177ac */ /* 0x000f620008000800 */
[C---:B-1----:R-:W-:Y:S01]  /*ebe0*/  IMAD.WIDE R6, R77.reuse, 0x4, R2 ;  /* 0x000000044d067825 */ /* 0x042fe200078e0202 */
[----:B------:R-:W1:Y:S03]  /*ebf0*/  LDCU UR45, c[0x0][0x398] ;  /* 0x00007300ff2d77ac */ /* 0x000e660008000800 */
[----:B------:R-:W-:Y:S01]  /*ec00*/  IMAD.WIDE R8, R77, 0x4, R196 ;  /* 0x000000044d087825 */ /* 0x000fe200078e02c4 */
[----:B------:R1:W-:Y:S01]  /*ec10*/  @P5 STG.E desc[UR16][R6.64], R139 ;  /* 0x0000008b06005986 */ /* 0x0003e2000c101910 */
[----:B------:R-:W5:Y:S02]  /*ec20*/  LDCU UR55, c[0x0][0x39c] ;  /* 0x00007380ff3777ac */ /* 0x000f640008000800 */
[----:B---3--:R-:W-:-:S02]  /*ec30*/  VIADD R68, R0, 0x4c ;  /* 0x0000004c00447836 */ /* 0x008fc40000000000 */
[----:B--2---:R-:W-:Y:S01]  /*ec40*/  IMAD.WIDE R4, R71, 0x4, R2 ;  /* 0x0000000447047825 */ /* 0x004fe200078e0202 */
[----:B------:R-:W-:Y:S01]  /*ec50*/  ISETP.LT.AND P2, PT, R199, UR57, !P2 ;  /* 0x00000039c7007c0c */ /* 0x000fe2000d741270 */
[----:B------:R2:W-:Y:S01]  /*ec60*/  @P1 STG.E desc[UR16][R8.64], R11 ;  /* 0x0000000b08001986 */ /* 0x0005e2000c101910 */
[----:B----4-:R-:W-:Y:S01]  /*ec70*/  ISETP.GE.AND P5, PT, R68, UR49, PT ;  /* 0x0000003144007c0c */ /* 0x010fe2000bfa6270 */
[----:B------:R-:W-:Y:S01]  /*ec80*/  IMAD.WIDE R68, R71, 0x4, R196 ;  /* 0x0000000447447825 */ /* 0x000fe200078e02c4 */
[C---:B------:R-:W-:Y:S01]  /*ec90*/  ISETP.LT.AND P1, PT, R198.reuse, UR39, !P3 ;  /* 0x00000027c6007c0c */ /* 0x040fe2000df21270 */
[----:B------:R3:W-:Y:S01]  /*eca0*/  @P6 STG.E desc[UR16][R4.64], R140 ;  /* 0x0000008c04006986 */ /* 0x0007e2000c101910 */
[----:B------:R-:W-:Y:S01]  /*ecb0*/  ISETP.LT.AND P3, PT, R199, UR6, !P3 ;  /* 0x00000006c7007c0c */ /* 0x000fe2000df61270 */
[----:B------:R-:W-:Y:S01]  /*ecc0*/  VIADD R71, R71, UR12 ;  /* 0x0000000c47477c36 */ /* 0x000fe20008000000 */
[----:B------:R-:W-:Y:S01]  /*ecd0*/  ISETP.LT.AND P6, PT, R198, UR35, !P4 ;  /* 0x00000023c6007c0c */ /* 0x000fe2000e7c1270 */
[----:B------:R-:W-:Y:S01]  /*ece0*/  VIADD R10, R0, 0x4d ;  /* 0x0000004d000a7836 */ /* 0x000fe20000000000 */
[----:B------:R-:W-:Y:S01]  /*ecf0*/  ISETP.LT.AND P4, PT, R199, UR43, !P4 ;  /* 0x0000002bc7007c0c */ /* 0x000fe2000e781270 */
[C---:B-1----:R-:W-:Y:S01]  /*ed00*/  IMAD.WIDE R6, R71.reuse, 0x4, R2 ;  /* 0x0000000447067825 */ /* 0x042fe200078e0202 */
[----:B------:R-:W1:Y:S03]  /*ed10*/  LDCU UR62, c[0x0][0x39c] ;  /* 0x00007380ff3e77ac */ /* 0x000e660008000800 */
[C---:B--2---:R-:W-:Y:S01]  /*ed20*/  VIADD R11, R71.reuse, UR12 ;  /* 0x0000000c470b7c36 */ /* 0x044fe20008000000 */
[----:B------:R-:W-:Y:S01]  /*ed30*/  @P2 STG.E desc[UR16][R68.64], R12 ;  /* 0x0000000c44002986 */ /* 0x000fe2000c101910 */
[----:B---3--:R-:W-:Y:S01]  /*ed40*/  IMAD.WIDE R4, R71, 0x4, R196 ;  /* 0x0000000447047825 */ /* 0x008fe200078e02c4 */
[----:B------:R-:W-:Y:S01]  /*ed50*/  ISETP.GE.AND P2, PT, R10, UR38, PT ;  /* 0x000000260a007c0c */ /* 0x000fe2000bf46270 */
[----:B------:R-:W2:Y:S02]  /*ed60*/  LDCU UR46, c[0x0][0x398] ;  /* 0x00007300ff2e77ac */ /* 0x000ea40008000800 */
[C---:B------:R-:W-:Y:S01]  /*ed70*/  IMAD.WIDE R8, R11.reuse, 0x4, R2 ;  /* 0x000000040b087825 */ /* 0x040fe200078e0202 */
[----:B------:R3:W-:Y:S01]  /*ed80*/  @P1 STG.E desc[UR16][R6.64], R141 ;  /* 0x0000008d06001986 */ /* 0x0007e2000c101910 */
[----:B------:R-:W4:Y:S02]  /*ed90*/  LDCU UR54, c[0x0][0x398] ;  /* 0x00007300ff3677ac */ /* 0x000f240008000800 */
[----:B------:R-:W-:Y:S01]  /*eda0*/  VIADD R10, R0, 0x4e ;  /* 0x0000004e000a7836 */ /* 0x000fe20000000000 */
[----:B------:R1:W-:Y:S01]  /*edb0*/  @P3 STG.E desc[UR16][R4.64], R13 ;  /* 0x0000000d04003986 */ /* 0x0003e2000c101910 */
[----:B------:R-:W2:Y:S03]  /*edc0*/  LDCU UR40, c[0x0][0x398] ;  /* 0x00007300ff2877ac */ /* 0x000ea60008000800 */
[----:B------:R1:W-:Y:S01]  /*edd0*/  @P6 STG.E desc[UR16][R8.64], R142 ;  /* 0x0000008e08006986 */ /* 0x0003e2000c101910 */
[----:B------:R-:W-:Y:S01]  /*ede0*/  ISETP.LT.AND P6, PT, R198, UR14, !P0 ;  /* 0x0000000ec6007c0c */ /* 0x000fe2000c7c1270 */
[----:B------:R-:W2:Y:S01]  /*edf0*/  LDCU UR18, c[0x0][0x398] ;  /* 0x00007300ff1277ac */ /* 0x000ea20008000800 */
[C---:B---3--:R-:W-:Y:S01]  /*ee00*/  IMAD.WIDE R6, R11.reuse, 0x4, R196 ;  /* 0x000000040b067825 */ /* 0x048fe200078e02c4 */
[----:B-----5:R-:W-:Y:S01]  /*ee10*/  ISETP.GE.AND P1, PT, R10, UR61, PT ;  /* 0x0000003d0a007c0c */ /* 0x020fe2000bf26270 */
[----:B------:R-:W3:Y:S01]  /*ee20*/  LDCU UR44, c[0x0][0x398] ;  /* 0x00007300ff2c77ac */ /* 0x000ee20008000800 */
[----:B------:R-:W-:Y:S01]  /*ee30*/  IADD3 R10, PT, PT, R0, 0x4f, RZ ;  /* 0x0000004f000a7810 */ /* 0x000fe20007ffe0ff */
[----:B------:R-:W-:Y:S01]  /*ee40*/  VIADD R11, R11, UR12 ;  /* 0x0000000c0b0b7c36 */ /* 0x000fe20008000000 */
[----:B------:R-:W-:Y:S01]  /*ee50*/  ISETP.LT.AND P0, PT, R199, UR30, !P0 ;  /* 0x0000001ec7007c0c */ /* 0x000fe2000c701270 */
[----:B------:R5:W-:Y:S01]  /*ee60*/  @P4 STG.E desc[UR16][R6.64], R14 ;  /* 0x0000000e06004986 */ /* 0x000be2000c101910 */
[----:B------:R-:W-:Y:S01]  /*ee70*/  ISETP.LT.AND P4, PT, R198, UR33, !P5 ;  /* 0x00000021c6007c0c */ /* 0x000fe2000ef81270 */
[----:B-1----:R-:W-:Y:S01]  /*ee80*/  IMAD.WIDE R4, R11, 0x4, R2 ;  /* 0x000000040b047825 */ /* 0x002fe200078e0202 */
[----:B------:R-:W-:Y:S01]  /*ee90*/  ISETP.LT.AND P5, PT, R199, UR45, !P5 ;  /* 0x0000002dc7007c0c */ /* 0x000fe2000efa1270 */
[----:B------:R-:W1:Y:S01]  /*eea0*/  LDCU UR56, c[0x0][0x398] ;  /* 0x00007300ff3877ac */ /* 0x000e620008000800 */
[----:B------:R-:W-:Y:S01]  /*eeb0*/  ISETP.GE.AND P3, PT, R10, UR55, PT ;  /* 0x000000370a007c0c */ /* 0x000fe2000bf66270 */
[----:B------:R-:W-:-:S02]  /*eec0*/  VIADD R10, R0, 0x50 ;  /* 0x00000050000a7836 */ /* 0x000fc40000000000 */
[C---:B------:R-:W-:Y:S01]  /*eed0*/  VIADD R13, R11.reuse, UR12 ;  /* 0x0000000c0b0d7c36 */ /* 0x040fe20008000000 */
[----:B------:R-:W-:Y:S01]  /*eee0*/  @P6 STG.E desc[UR16][R4.64], R143 ;  /* 0x0000008f04006986 */ /* 0x000fe2000c101910 */
[----:B------:R-:W-:Y:S01]  /*eef0*/  IMAD.WIDE R8, R11, 0x4, R196 ;  /* 0x000000040b087825 */ /* 0x000fe200078e02c4 */
[----:B------:R-:W-:Y:S01]  /*ef00*/  ISETP.GE.AND P6, PT, R10, UR62, PT ;  /* 0x0000003e0a007c0c */ /* 0x000fe2000bfc6270 */
[----:B------:R-:W1:Y:S02]  /*ef10*/  LDCU UR48, c[0x0][0x39c] ;  /* 0x00007380ff3077ac */ /* 0x000e640008000800 */
[C---:B-----5:R-:W-:Y:S01]  /*ef20*/  IMAD.WIDE R6, R13.reuse, 0x4, R2 ;  /* 0x000000040d067825 */ /* 0x060fe200078e0202 */
[----:B------:R5:W-:Y:S01]  /*ef30*/  @P0 STG.E desc[UR16][R8.64], R15 ;  /* 0x0000000f08000986 */ /* 0x000be2000c101910 */
[----:B------:R-:W1:Y:S02]  /*ef40*/  LDCU UR8, c[0x0][0x398] ;  /* 0x00007300ff0877ac */ /* 0x000e640008000800 */
[----:B------:R-:W-:Y:S01]  /*ef50*/  IMAD.WIDE R10, R13, 0x4, R196 ;  /* 0x000000040d0a7825 */ /* 0x000fe200078e02c4 */
[C---:B--2---:R-:W-:Y:S01]  /*ef60*/  ISETP.LT.AND P0, PT, R198.reuse, UR46, !P2 ;  /* 0x0000002ec6007c0c */ /* 0x044fe2000d701270 */
[----:B------:R2:W-:Y:S01]  /*ef70*/  @P4 STG.E desc[UR16][R6.64], R144 ;  /* 0x0000009006004986 */ /* 0x0005e2000c101910 */
[----:B----4-:R-:W-:Y:S01]  /*ef80*/  ISETP.LT.AND P2, PT, R199, UR54, !P2 ;  /* 0x00000036c7007c0c */ /* 0x010fe2000d741270 */
[----:B------:R-:W-:Y:S01]  /*ef90*/  VIADD R13, R13, UR12 ;  /* 0x0000000c0d0d7c36 */ /* 0x000fe20008000000 */
[----:B------:R-:W4:Y:S01]  /*efa0*/  LDCU UR37, c[0x0][0x398] ;  /* 0x00007300ff2577ac */ /* 0x000f220008000800 */
[----:B------:R1:W-:Y:S01]  /*efb0*/  @P5 STG.E desc[UR16][R10.64], R16 ;  /* 0x000000100a005986 */ /* 0x0003e2000c101910 */
[----:B------:R-:W-:Y:S01]  /*efc0*/  ISETP.LT.AND P5, PT, R198, UR40, !P1 ;  /* 0x00000028c6007c0c */ /* 0x000fe2000cfa1270 */
[C---:B-----5:R-:W-:Y:S01]  /*efd0*/  VIADD R15, R13.reuse, UR12 ;  /* 0x0000000c0d0f7c36 */ /* 0x060fe20008000000 */
[----:B------:R-:W5:Y:S01]  /*efe0*/  LDCU UR28, c[0x0][0x39c] ;  /* 0x00007380ff1c77ac */ /* 0x000f620008000800 */
[----:B------:R-:W-:Y:S01]  /*eff0*/  IMAD.WIDE R4, R13, 0x4, R2 ;  /* 0x000000040d047825 */ /* 0x000fe200078e0202 */
[----:B------:R-:W-:Y:S01]  /*f000*/  ISETP.LT.AND P1, PT, R199, UR18, !P1 ;  /* 0x00000012c7007c0c */ /* 0x000fe2000cf21270 */
[----:B------:R-:W4:Y:S02]  /*f010*/  LDCU UR26, c[0x0][0x39c] ;  /* 0x00007380ff1a77ac */ /* 0x000f240008000800 */
[----:B--2---:R-:W-:Y:S01]  /*f020*/  IMAD.WIDE R6, R13, 0x4, R196 ;  /* 0x000000040d067825 */ /* 0x004fe200078e02c4 */
[----:B------:R2:W-:Y:S01]  /*f030*/  @P0 STG.E desc[UR16][R4.64], R145 ;  /* 0x0000009104000986 */ /* 0x0005e2000c101910 */
[----:B------:R-:W4:Y:S02]  /*f040*/  LDCU UR4, c[0x0][0x398] ;  /* 0x00007300ff0477ac */ /* 0x000f240008000800 */
[----:B------:R-:W-:Y:S01]  /*f050*/  IMAD.WIDE R8, R15, 0x4, R2 ;  /* 0x000000040f087825 */ /* 0x000fe200078e0202 */
[----:B------:R4:W-:Y:S01]  /*f060*/  @P2 STG.E desc[UR16][R6.64], R17 ;  /* 0x0000001106002986 */ /* 0x0009e2000c101910 */
[----:B------:R-:W5:Y:S02]  /*f070*/  LDCU UR50, c[0x0][0x39c] ;  /* 0x00007380ff3277ac */ /* 0x000f640008000800 */
[----:B-1----:R-:W-:Y:S01]  /*f080*/  VIADD R10, R0, 0x52 ;  /* 0x00000052000a7836 */ /* 0x002fe20000000000 */
[----:B------:R1:W-:Y:S01]  /*f090*/  @P5 STG.E desc[UR16][R8.64], R146 ;  /* 0x0000009208005986 */ /* 0x0003e2000c101910 */
[----:B---3--:R-:W-:Y:S01]  /*f0a0*/  ISETP.LT.AND P5, PT, R198, UR44, !P3 ;  /* 0x0000002cc6007c0c */ /* 0x008fe2000dfa1270 */
[----:B------:R-:W3:Y:S01]  /*f0b0*/  LDCU UR36, c[0x0][0x398] ;  /* 0x00007300ff2477ac */ /* 0x000ee20008000800 */
[----:B------:R-:W-:Y:S01]  /*f0c0*/  ISETP.LT.AND P3, PT, R199, UR56, !P3 ;  /* 0x00000038c7007c0c */ /* 0x000fe2000df61270 */
[C---:B--2---:R-:W-:Y:S01]  /*f0d0*/  IMAD.WIDE R4, R15.reuse, 0x4, R196 ;  /* 0x000000040f047825 */ /* 0x044fe200078e02c4 */
[----:B------:R-:W-:Y:S01]  /*f0e0*/  ISETP.GE.AND P0, PT, R10, UR48, PT ;  /* 0x000000300a007c0c */ /* 0x000fe2000bf06270 */
[----:B------:R-:W2:Y:S02]  /*f0f0*/  LDCU UR42, c[0x0][0x398] ;  /* 0x00007300ff2a77ac */ /* 0x000ea40008000800 */
[----:B------:R-:W-:-:S02]  /*f100*/  VIADD R15, R15, UR12 ;  /* 0x0000000c0f0f7c36 */ /* 0x000fc40008000000 */
[C---:B------:R-:W-:Y:S01]  /*f110*/  VIADD R10, R0.reuse, 0x53 ;  /* 0x00000053000a7836 */ /* 0x040fe20000000000 */
[----:B------:R2:W-:Y:S01]  /*f120*/  @P1 STG.E desc[UR16][R4.64], R18 ;  /* 0x0000001204001986 */ /* 0x0005e2000c101910 */
[----:B------:R-:W-:Y:S01]  /*f130*/  VIADD R12, R0, 0x51 ;  /* 0x00000051000c7836 */ /* 0x000fe20000000000 */
[----:B------:R-:W-:Y:S01]  /*f140*/  ISETP.LT.AND P1, PT, R198, UR8, !P6 ;  /* 0x00000008c6007c0c */ /* 0x000fe2000f721270 */
[----:B----4-:R-:W-:Y:S01]  /*f150*/  IMAD.WIDE R6, R15, 0x4, R2 ;  /* 0x000000040f067825 */ /* 0x010fe200078e0202 */
[----:B------:R-:W-:Y:S01]  /*f160*/  ISETP.LT.AND P6, PT, R199, UR37, !P6 ;  /* 0x00000025c7007c0c */ /* 0x000fe2000f7c1270 */
[----:B------:R-:W4:Y:S01]  /*f170*/  LDCU UR24, c[0x0][0x398] ;  /* 0x00007300ff1877ac */ /* 0x000f220008000800 */
[----:B-----5:R-:W-:Y:S01]  /*f180*/  ISETP.GE.AND P2, PT, R10, UR28, PT ;  /* 0x0000001c0a007c0c */ /* 0x020fe2000bf46270 */
[----:B-1----:R-:W-:Y:S01]  /*f190*/  IMAD.WIDE R8, R15, 0x4, R196 ;  /* 0x000000040f087825 */ /* 0x002fe200078e02c4 */
[----:B------:R-:W-:Y:S01]  /*f1a0*/  ISETP.GE.AND P4, PT, R12, UR26, PT ;  /* 0x0000001a0c007c0c */ /* 0x000fe2000bf86270 */
[----:B------:R1:W-:Y:S01]  /*f1b0*/  @P5 STG.E desc[UR16][R6.64], R147 ;  /* 0x0000009306005986 */ /* 0x0003e2000c101910 */
[----:B------:R-:W5:Y:S01]  /*f1c0*/  LDCU UR34, c[0x0][0x398] ;  /* 0x00007300ff2277ac */ /* 0x000f620008000800 */
[----:B------:R-:W-:-:S02]  /*f1d0*/  VIADD R10, R0, 0x54 ;  /* 0x00000054000a7836 */ /* 0x000fc40000000000 */
[----:B------:R-:W-:Y:S01]  /*f1e0*/  VIADD R13, R15, UR12 ;  /* 0x0000000c0f0d7c36 */ /* 0x000fe20008000000 */
[----:B------:R-:W-:Y:S01]  /*f1f0*/  @P3 STG.E desc[UR16][R8.64], R19 ;  /* 0x0000001308003986 */ /* 0x000fe2000c101910 */
[----:B------:R-:W-:Y:S01]  /*f200*/  ISETP.LT.AND P3, PT, R198, UR4, !P4 ;  /* 0x00000004c6007c0c */ /* 0x000fe2000e761270 */
[----:B------:R-:W4:Y:S01]  /*f210*/  LDCU UR32, c[0x0][0x39c] ;  /* 0x00007380ff2077ac */ /* 0x000f220008000800 */
[----:B------:R-:W-:Y:S01]  /*f220*/  ISETP.GE.AND P5, PT, R10, UR50, PT ;  /* 0x000000320a007c0c */ /* 0x000fe2000bfa6270 */
[C---:B--2---:R-:W-:Y:S01]  /*f230*/  IMAD.WIDE R4, R13.reuse, 0x4, R2 ;  /* 0x000000040d047825 */ /* 0x044fe200078e0202 */
[----:B------:R-:W2:Y:S03]  /*f240*/  LDCU UR22, c[0x0][0x398] ;  /* 0x00007300ff1677ac */ /* 0x000ea60008000800 */
[C---:B------:R-:W-:Y:S01]  /*f250*/  IMAD.WIDE R10, R13.reuse, 0x4, R196 ;  /* 0x000000040d0a7825 */ /* 0x040fe200078e02c4 */
[----:B------:R2:W-:Y:S01]  /*f260*/  @P1 STG.E desc[UR16][R4.64], R148 ;  /* 0x0000009404001986 */ /* 0x0005e2000c101910 */
[----:B------:R-:W5:Y:S02]  /*f270*/  LDCU UR51, c[0x0][0x398] ;  /* 0x00007300ff3377ac */ /* 0x000f640008000800 */
[----:B------:R-:W-:Y:S01]  /*f280*/  VIADD R13, R13, UR12 ;  /* 0x0000000c0d0d7c36 */ /* 0x000fe20008000000 */
[----:B------:R5:W-:Y:S01]  /*f290*/  @P6 STG.E desc[UR16][R10.64], R20 ;  /* 0x000000140a006986 */ /* 0x000be2000c101910 */
[----:B---3--:R-:W-:Y:S01]  /*f2a0*/  ISETP.LT.AND P4, PT, R199, UR36, !P4 ;  /* 0x00000024c7007c0c */ /* 0x008fe2000e781270 */
[----:B------:R-:W3:Y:S01]  /*f2b0*/  LDCU UR41, c[0x0][0x398] ;  /* 0x00007300ff2977ac */ /* 0x000ee20008000800 */
[C---:B-1----:R-:W-:Y:S01]  /*f2c0*/  IMAD.WIDE R6, R13.reuse, 0x4, R2 ;  /* 0x000000040d067825 */ /* 0x042fe200078e0202 */
[----:B------:R-:W-:Y:S01]  /*f2d0*/  ISETP.LT.AND P6, PT, R198, UR42, !P0 ;  /* 0x0000002ac6007c0c */ /* 0x000fe2000c7c1270 */
[----:B------:R-:W1:Y:S02]  /*f2e0*/  LDCU UR49, c[0x0][0x39c] ;  /* 0x00007380ff3177ac */ /* 0x000e640008000800 */
[----:B------:R-:W-:Y:S01]  /*f2f0*/  VIADD R15, R13, UR12 ;  /* 0x0000000c0d0f7c36 */ /* 0x000fe20008000000 */
[----:B------:R3:W-:Y:S01]  /*f300*/  @P3 STG.E desc[UR16][R6.64], R149 ;  /* 0x0000009506003986 */ /* 0x0007e2000c101910 */
[----:B----4-:R-:W-:Y:S01]  /*f310*/  ISETP.LT.AND P3, PT, R199, UR24, !P0 ;  /* 0x00000018c7007c0c */ /* 0x010fe2000c761270 */
[----:B--2---:R-:W-:Y:S01]  /*f320*/  IMAD.WIDE R4, R13, 0x4, R196 ;  /* 0x000000040d047825 */ /* 0x004fe200078e02c4 */
[----:B------:R-:W2:Y:S03]  /*f330*/  LDCU UR43, c[0x0][0x39c] ;  /* 0x00007380ff2b77ac */ /* 0x000ea60008000800 */
[C---:B------:R-:W-:Y:S01]  /*f340*/  IMAD.WIDE R8, R15.reuse, 0x4, R2 ;  /* 0x000000040f087825 */ /* 0x040fe200078e0202 */
[----:B------:R-:W4:Y:S01]  /*f350*/  LDCU UR47, c[0x0][0x39c] ;  /* 0x00007380ff2f77ac */ /* 0x000f220008000800 */
[----:B------:R1:W-:Y:S02]  /*f360*/  @P4 STG.E desc[UR16][R4.64], R21 ;  /* 0x0000001504004986 */ /* 0x0003e4000c101910 */
[----:B-----5:R-:W-:Y:S01]  /*f370*/  VIADD R10, R0, 0x56 ;  /* 0x00000056000a7836 */ /* 0x020fe20000000000 */
[----:B------:R-:W5:Y:S01]  /*f380*/  LDCU UR23, c[0x0][0x398] ;  /* 0x00007300ff1777ac */ /* 0x000f620008000800 */
[----:B------:R1:W-:Y:S01]  /*f390*/  @P6 STG.E desc[UR16][R8.64], R150 ;  /* 0x0000009608006986 */ /* 0x0003e2000c101910 */
[----:B------:R-:W-:Y:S01]  /*f3a0*/  ISETP.LT.AND P6, PT, R198, UR34, !P2 ;  /* 0x00000022c6007c0c */ /* 0x000fe2000d7c1270 */
[----:B---3--:R-:W-:Y:S01]  /*f3b0*/  IMAD.WIDE R6, R15, 0x4, R196 ;  /* 0x000000040f067825 */ /* 0x008fe200078e02c4 */
[----:B------:R-:W3:Y:S01]  /*f3c0*/  LDCU UR20, c[0x0][0x398] ;  /* 0x00007300ff1477ac */ /* 0x000ee20008000800 */
[----:B------:R-:W-:-:S02]  /*f3d0*/  ISETP.GE.AND P0, PT, R10, UR32, PT ;  /* 0x000000200a007c0c */ /* 0x000fc4000bf06270 */
[----:B------:R-:W-:Y:S01]  /*f3e0*/  IADD3 R10, PT, PT, R0, 0x57, RZ ;  /* 0x00000057000a7810 */ /* 0x000fe20007ffe0ff */
[----:B------:R-:W3:Y:S01]  /*f3f0*/  LDCU UR10, c[0x0][0x398] ;  /* 0x00007300ff0a77ac */ /* 0x000ee20008000800 */
        /* <DEDUP_REMOVED lines=9> */
[----:B------:R-:W-:Y:S01]  /*f490*/  VIADD R12, R0, 0x55 ;  /* 0x00000055000c7836 */ /* 0x000fe20000000000 */
[----:B------:R-:W1:Y:S01]  /*f4a0*/  LDCU UR6, c[0x0][0x398] ;  /* 0x00007300ff0677ac */ /* 0x000e620008000800 */
[C---:B------:R-:W-:Y:S01]  /*f4b0*/  VIADD R13, R15.reuse, UR12 ;  /* 0x0000000c0f0d7c36 */ /* 0x040fe20008000000 */
[----:B------:R1:W-:Y:S01]  /*f4c0*/  @P6 STG.E desc[UR16][R4.64], R151 ;  /* 0x0000009704006986 */ /* 0x0003e2000c101910 */
[----:B------:R-:W-:Y:S01]  /*f4d0*/  IMAD.WIDE R8, R15, 0x4, R196 ;  /* 0x000000040f087825 */ /* 0x000fe200078e02c4 */
[----:B--2---:R-:W-:Y:S01]  /*f4e0*/  ISETP.GE.AND P6, PT, R10, UR43, PT ;  /* 0x0000002b0a007c0c */ /* 0x004fe2000bfc6270 */
[----:B------:R-:W2:Y:S01]  /*f4f0*/  LDCU UR45, c[0x0][0x39c] ;  /* 0x00007380ff2d77ac */ /* 0x000ea20008000800 */
[----:B----4-:R-:W-:Y:S01]  /*f500*/  ISETP.GE.AND P1, PT, R12, UR47, PT ;  /* 0x0000002f0c007c0c */ /* 0x010fe2000bf26270 */
[C---:B------:R-:W-:Y:S01]  /*f510*/  IMAD.WIDE R6, R13.reuse, 0x4, R2 ;  /* 0x000000040d067825 */ /* 0x040fe200078e0202 */
[----:B------:R-:W-:Y:S01]  /*f520*/  @P2 STG.E desc[UR16][R8.64], R23 ;  /* 0x0000001708002986 */ /* 0x000fe2000c101910 */
[----:B------:R-:W4:Y:S02]  /*f530*/  LDCU UR35, c[0x0][0x398] ;  /* 0x00007300ff2377ac */ /* 0x000f240008000800 */
[----:B------:R-:W-:Y:S01]  /*f540*/  IMAD.WIDE R10, R13, 0x4, R196 ;  /* 0x000000040d0a7825 */ /* 0x000fe200078e02c4 */
[C---:B-----5:R-:W-:Y:S01]  /*f550*/  ISETP.LT.AND P2, PT, R198.reuse, UR23, !P1 ;  /* 0x00000017c6007c0c */ /* 0x060fe2000cf41270 */
[----:B------:R5:W-:Y:S01]  /*f560*/  @P3 STG.E desc[UR16][R6.64], R152 ;  /* 0x0000009806003986 */ /* 0x000be2000c101910 */
[----:B---3--:R-:W-:Y:S01]  /*f570*/  ISETP.LT.AND P1, PT, R199, UR20, !P1 ;  /* 0x00000014c7007c0c */ /* 0x008fe2000cf21270 */
[----:B------:R-:W-:Y:S01]  /*f580*/  VIADD R13, R13, UR12 ;  /* 0x0000000c0d0d7c36 */ /* 0x000fe20008000000 */
[----:B------:R-:W3:Y:S01]  /*f590*/  LDCU UR38, c[0x0][0x398] ;  /* 0x00007300ff2677ac */ /* 0x000ee20008000800 */
[----:B------:R2:W-:Y:S01]  /*f5a0*/  @P5 STG.E desc[UR16][R10.64], R24 ;  /* 0x000000180a005986 */ /* 0x0005e2000c101910 */
[----:B------:R-:W-:Y:S01]  /*f5b0*/  ISETP.LT.AND P5, PT, R198, UR10, !P0 ;  /* 0x0000000ac6007c0c */ /* 0x000fe2000c7a1270 */
[C---:B------:R-:W-:Y:S01]  /*f5c0*/  VIADD R15, R13.reuse, UR12 ;  /* 0x0000000c0d0f7c36 */ /* 0x040fe20008000000 */
[----:B------:R-:W3:Y:S01]  /*f5d0*/  LDCU UR14, c[0x0][0x398] ;  /* 0x00007300ff0e77ac */ /* 0x000ee20008000800 */
[----:B-1----:R-:W-:Y:S01]  /*f5e0*/  IMAD.WIDE R4, R13, 0x4, R2 ;  /* 0x000000040d047825 */ /* 0x002fe200078e0202 */
[----:B------:R-:W-:Y:S01]  /*f5f0*/  ISETP.LT.AND P0, PT, R199, UR39, !P0 ;  /* 0x00000027c7007c0c */ /* 0x000fe2000c701270 */
[----:B------:R-:W1:Y:S02]  /*f600*/  LDCU UR46, c[0x0][0x39c] ;  /* 0x00007380ff2e77ac */ /* 0x000e640008000800 */
[----:B-----5:R-:W-:Y:S01]  /*f610*/  IMAD.WIDE R6, R13, 0x4, R196 ;  /* 0x000000040d067825 */ /* 0x020fe200078e02c4 */
[----:B------:R5:W-:Y:S01]  /*f620*/  @P2 STG.E desc[UR16][R4.64], R153 ;  /* 0x0000009904002986 */ /* 0x000be2000c101910 */
[----:B------:R-:W1:Y:S02]  /*f630*/  LDCU UR44, c[0x0][0x39c] ;  /* 0x00007380ff2c77ac */ /* 0x000e640008000800 */
[C---:B------:R-:W-:Y:S01]  /*f640*/  IMAD.WIDE R8, R15.reuse, 0x4, R2 ;  /* 0x000000040f087825 */ /* 0x040fe200078e0202 */
[----:B------:R1:W-:Y:S01]  /*f650*/  @P1 STG.E desc[UR16][R6.64], R25 ;  /* 0x0000001906001986 */ /* 0x0003e2000c101910 */
[----:B------:R-:W1:Y:S02]  /*f660*/  LDCU UR52, c[0x0][0x39c] ;  /* 0x00007380ff3477ac */ /* 0x000e640008000800 */
[----:B--2---:R-:W-:Y:S01]  /*f670*/  VIADD R10, R0, 0x5a ;  /* 0x0000005a000a7836 */ /* 0x004fe20000000000 */
[----:B------:R2:W-:Y:S01]  /*f680*/  @P5 STG.E desc[UR16][R8.64], R154 ;  /* 0x0000009a08005986 */ /* 0x0005e2000c101910 */
[----:B------:R-:W-:Y:S01]  /*f690*/  ISETP.LT.AND P5, PT, R198, UR6, !P4 ;  /* 0x00000006c6007c0c */ /* 0x000fe2000e7a1270 */
[----:B------:R-:W2:Y:S01]  /*f6a0*/  LDCU UR30, c[0x0][0x398] ;  /* 0x00007300ff1e77ac */ /* 0x000ea20008000800 */
[C---:B-----5:R-:W-:Y:S01]  /*f6b0*/  IMAD.WIDE R4, R15.reuse, 0x4, R196 ;  /* 0x000000040f047825 */ /* 0x060fe200078e02c4 */
[----:B------:R-:W-:Y:S01]  /*f6c0*/  ISETP.GE.AND P2, PT, R10, UR45, PT ;  /* 0x0000002d0a007c0c */ /* 0x000fe2000bf46270 */
[----:B------:R-:W5:Y:S02]  /*f6d0*/  LDCU UR33, c[0x0][0x398] ;  /* 0x00007300ff2177ac */ /* 0x000f640008000800 */
[----:B------:R-:W-:Y:S01]  /*f6e0*/  VIADD R10, R0, 0x5b ;  /* 0x0000005b000a7836 */ /* 0x000fe20000000000 */
[----:B------:R-:W5:Y:S01]  /*f6f0*/  LDCU UR40, c[0x0][0x398] ;  /* 0x00007300ff2877ac */ /* 0x000f620008000800 */
[----:B------:R-:W-:Y:S01]  /*f700*/  VIADD R15, R15, UR12 ;  /* 0x0000000c0f0f7c36 */ /* 0x000fe20008000000 */
[----:B----4-:R-:W-:Y:S01]  /*f710*/  ISETP.LT.AND P4, PT, R199, UR35, !P4 ;  /* 0x00000023c7007c0c */ /* 0x010fe2000e781270 */
[----:B------:R4:W-:Y:S01]  /*f720*/  @P0 STG.E desc[UR16][R4.64], R26 ;  /* 0x0000001a04000986 */ /* 0x0009e2000c101910 */
[----:B---3--:R-:W-:Y:S01]  /*f730*/  ISETP.LT.AND P0, PT, R198, UR38, !P6 ;  /* 0x00000026c6007c0c */ /* 0x008fe2000f701270 */
[----:B-1----:R-:W-:Y:S01]  /*f740*/  IMAD.WIDE R6, R15, 0x4, R2 ;  /* 0x000000040f067825 */ /* 0x002fe200078e0202 */
[----:B------:R-:W-:Y:S01]  /*f750*/  ISETP.LT.AND P6, PT, R199, UR14, !P6 ;  /* 0x0000000ec7007c0c */ /* 0x000fe2000f7c1270 */
[----:B------:R-:W1:Y:S01]  /*f760*/  LDCU UR26, c[0x0][0x398] ;  /* 0x00007300ff1a77ac */ /* 0x000e620008000800 */
[----:B------:R-:W-:Y:S01]  /*f770*/  ISETP.GE.AND P1, PT, R10, UR46, PT ;  /* 0x0000002e0a007c0c */ /* 0x000fe2000bf26270 */
[----:B------:R-:W-:-:S02]  /*f780*/  VIADD R10, R0, 0x5c ;  /* 0x0000005c000a7836 */ /* 0x000fc40000000000 */
[----:B------:R-:W-:Y:S01]  /*f790*/  VIADD R12, R0, 0x59 ;  /* 0x00000059000c7836 */ /* 0x000fe20000000000 */
[----:B------:R-:W3:Y:S01]  /*f7a0*/  LDCU UR18, c[0x0][0x398] ;  /* 0x00007300ff1277ac */ /* 0x000ee20008000800 */
[C---:B------:R-:W-:Y:S01]  /*f7b0*/  VIADD R13, R15.reuse, UR12 ;  /* 0x0000000c0f0d7c36 */ /* 0x040fe20008000000 */
[----:B------:R1:W-:Y:S01]  /*f7c0*/  @P5 STG.E desc[UR16][R6.64], R155 ;  /* 0x0000009b06005986 */ /* 0x0003e2000c101910 */
[----:B--2---:R-:W-:Y:S01]  /*f7d0*/  IMAD.WIDE R8, R15, 0x4, R196 ;  /* 0x000000040f087825 */ /* 0x004fe200078e02c4 */
[----:B------:R-:W-:Y:S01]  /*f7e0*/  ISETP.GE.AND P5, PT, R10, UR44, PT ;  /* 0x0000002c0a007c0c */ /* 0x000fe2000bfa6270 */
[----:B------:R-:W2:Y:S01]  /*f7f0*/  LDCU UR8, c[0x0][0x39c] ;  /* 0x00007380ff0877ac */ /* 0x000ea20008000800 */
[----:B------:R-:W-:Y:S01]  /*f800*/  ISETP.GE.AND P3, PT, R12, UR52, PT ;  /* 0x000000340c007c0c */ /* 0x000fe2000bf66270 */
[C---:B----4-:R-:W-:Y:S01]  /*f810*/  IMAD.WIDE R4, R13.reuse, 0x4, R2 ;  /* 0x000000040d047825 */ /* 0x050fe200078e0202 */
[----:B------:R-:W-:Y:S01]  /*f820*/  @P4 STG.E desc[UR16][R8.64], R27 ;  /* 0x0000001b08004986 */ /* 0x000fe2000c101910 */
[----:B------:R-:W4:Y:S02]  /*f830*/  LDCU UR28, c[0x0][0x398] ;  /* 0x00007300ff1c77ac */ /* 0x000f240008000800 */
[----:B------:R-:W-:Y:S01]  /*f840*/  IMAD.WIDE R10, R13, 0x4, R196 ;  /* 0x000000040d0a7825 */ /* 0x000fe200078e02c4 */
[C---:B------:R-:W-:Y:S01]  /*f850*/  ISETP.LT.AND P4, PT, R198.reuse, UR30, !P3 ;  /* 0x0000001ec6007c0c */ /* 0x040fe2000df81270 */
[----:B------:R2:W-:Y:S01]  /*f860*/  @P0 STG.E desc[UR16][R4.64], R156 ;  /* 0x0000009c04000986 */ /* 0x0005e2000c101910 */
[----:B-----5:R-:W-:Y:S01]  /*f870*/  ISETP.LT.AND P3, PT, R199, UR33, !P3 ;  /* 0x00000021c7007c0c */ /* 0x020fe2000df61270 */
[----:B------:R-:W-:Y:S01]  /*f880*/  VIADD R13, R13, UR12 ;  /* 0x0000000c0d0d7c36 */ /* 0x000fe20008000000 */
[----:B------:R-:W5:Y:S01]  /*f890*/  LDCU UR37, c[0x0][0x398] ;  /* 0x00007300ff2577ac */ /* 0x000f620008000800 */
[----:B------:R3:W-:Y:S01]  /*f8a0*/  @P6 STG.E desc[UR16][R10.64], R28 ;  /* 0x0000001c0a006986 */ /* 0x0007e2000c101910 */
[----:B------:R-:W-:Y:S01]  /*f8b0*/  ISETP.LT.AND P6, PT, R198, UR40, !P2 ;  /* 0x00000028c6007c0c */ /* 0x000fe2000d7c1270 */
[C---:B------:R-:W-:Y:S01]  /*f8c0*/  VIADD R15, R13.reuse, UR12 ;  /* 0x0000000c0d0f7c36 */ /* 0x040fe20008000000 */
[----:B------:R-:W4:Y:S01]  /*f8d0*/  LDCU UR48, c[0x0][0x398] ;  /* 0x00007300ff3077ac */ /* 0x000f220008000800 */
[----:B-1----:R-:W-:Y:S01]  /*f8e0*/  IMAD.WIDE R6, R13, 0x4, R2 ;  /* 0x000000040d067825 */ /* 0x002fe200078e0202 */
[----:B------:R-:W-:Y:S01]  /*f8f0*/  ISETP.LT.AND P2, PT, R199, UR26, !P2 ;  /* 0x0000001ac7007c0c */ /* 0x000fe2000d741270 */
[----:B------:R-:W1:Y:S02]  /*f900*/  LDCU UR22, c[0x0][0x39c] ;  /* 0x00007380ff1677ac */ /* 0x000e640008000800 */
[----:B--2---:R-:W-:Y:S01]  /*f910*/  IMAD.WIDE R4, R13, 0x4, R196 ;  /* 0x000000040d047825 */ /* 0x004fe200078e02c4 */
[----:B------:R2:W-:Y:S01]  /*f920*/  @P4 STG.E desc[UR16][R6.64], R157 ;  /* 0x0000009d06004986 */ /* 0x0005e2000c101910 */
[----:B------:R-:W1:Y:S02]  /*f930*/  LDCU UR23, c[0x0][0x39c] ;  /* 0x00007380ff1777ac */ /* 0x000e640008000800 */
[C---:B------:R-:W-:Y:S01]  /*f940*/  IMAD.WIDE R8, R15.reuse, 0x4, R2 ;  /* 0x000000040f087825 */ /* 0x040fe200078e0202 */
[----:B------:R1:W-:Y:S01]  /*f950*/  @P3 STG.E desc[UR16][R4.64], R29 ;  /* 0x0000001d04003986 */ /* 0x0003e2000c101910 */
[----:B------:R-:W1:Y:S02]  /*f960*/  LDCU UR4, c[0x0][0x39c] ;  /* 0x00007380ff0477ac */ /* 0x000e640008000800 */
[----:B---3--:R-:W-:Y:S01]  /*f970*/  VIADD R10, R0, 0x5e ;  /* 0x0000005e000a7836 */ /* 0x008fe20000000000 */
[----:B------:R3:W-:Y:S01]  /*f980*/  @P6 STG.E desc[UR16][R8.64], R158 ;  /* 0x0000009e08006986 */ /* 0x0007e2000c101910 */
[----:B------:R-:W-:Y:S01]  /*f990*/  ISETP.LT.AND P6, PT, R198, UR18, !P1 ;  /* 0x00000012c6007c0c */ /* 0x000fe2000cfc1270 */
[----:B------:R-:W3:Y:S01]  /*f9a0*/  LDCU UR36, c[0x0][0x398] ;  /* 0x00007300ff2477ac */ /* 0x000ee20008000800 */
[C---:B--2---:R-:W-:Y:S01]  /*f9b0*/  IMAD.WIDE R6, R15.reuse, 0x4, R196 ;  /* 0x000000040f067825 */ /* 0x044fe200078e02c4 */
[----:B------:R-:W-:Y:S01]  /*f9c0*/  ISETP.GE.AND P4, PT, R10, UR8, PT ;  /* 0x000000080a007c0c */ /* 0x000fe2000bf86270 */
[----:B------:R-:W2:Y:S01]  /*f9d0*/  LDCU UR42, c[0x0][0x398] ;  /* 0x00007300ff2a77ac */ /* 0x000ea20008000800 */
[----:B------:R-:W-:Y:S01]  /*f9e0*/  IADD3 R10, PT, PT, R0, 0x5f, RZ ;  /* 0x0000005f000a7810 */ /* 0x000fe20007ffe0ff */
[----:B------:R-:W-:Y:S01]  /*f9f0*/  VIADD R15, R15, UR12 ;  /* 0x0000000c0f0f7c36 */ /* 0x000fe20008000000 */
[----:B------:R-:W2:Y:S01]  /*fa00*/  LDCU UR24, c[0x0][0x398] ;  /* 0x00007300ff1877ac */ /* 0x000ea20008000800 */
[----:B----4-:R-:W-:Y:S01]  /*fa10*/  ISETP.LT.AND P1, PT, R199, UR28, !P1 ;  /* 0x0000001cc7007c0c */ /* 0x010fe2000cf21270 */
[----:B------:R4:W-:Y:S01]  /*fa20*/  @P2 STG.E desc[UR16][R6.64], R30 ;  /* 0x0000001e06002986 */ /* 0x0009e2000c101910 */
[----:B-----5:R-:W-:Y:S01]  /*fa30*/  ISETP.LT.AND P2, PT, R198, UR37, !P5 ;  /* 0x00000025c6007c0c */ /* 0x020fe2000ef41270 */
[----:B-1----:R-:W-:Y:S01]  /*fa40*/  IMAD.WIDE R4, R15, 0x4, R2 ;  /* 0x000000040f047825 */ /* 0x002fe200078e0202 */
[----:B------:R-:W-:Y:S01]  /*fa50*/  ISETP.LT.AND P5, PT, R199, UR48, !P5 ;  /* 0x00000030c7007c0c */ /* 0x000fe2000efa1270 */
[----:B------:R-:W1:Y:S01]  /*fa60*/  LDCU UR32, c[0x0][0x398] ;  /* 0x00007300ff2077ac */ /* 0x000e620008000800 */
[----:B------:R-:W-:Y:S01]  /*fa70*/  ISETP.GE.AND P3, PT, R10, UR22, PT ;  /* 0x000000160a007c0c */ /* 0x000fe2000bf66270 */
[----:B------:R-:W-:-:S02]  /*fa80*/  VIADD R10, R0, 0x60 ;  /* 0x00000060000a7836 */ /* 0x000fc40000000000 */
[----:B------:R-:W-:Y:S01]  /*fa90*/  VIADD R12, R0, 0x5d ;  /* 0x0000005d000c7836 */ /* 0x000fe20000000000 */
[----:B------:R-:W5:Y:S01]  /*faa0*/  LDCU UR34, c[0x0][0x398] ;  /* 0x00007300ff2277ac */ /* 0x000f620008000800 */
[C---:B------:R-:W-:Y:S01]  /*fab0*/  VIADD R13, R15.reuse, UR12 ;  /* 0x0000000c0f0d7c36 */ /* 0x040fe20008000000 */
[----:B------:R1:W-:Y:S01]  /*fac0*/  @P6 STG.E desc[UR16][R4.64], R159 ;  /* 0x0000009f04006986 */ /* 0x0003e2000c101910 */
[----:B---3--:R-:W-:Y:S01]  /*fad0*/  IMAD.WIDE R8, R15, 0x4, R196 ;  /* 0x000000040f087825 */ /* 0x008fe200078e02c4 */
[----:B------:R-:W-:Y:S01]  /*fae0*/  ISETP.GE.AND P6, PT, R10, UR23, PT ;  /* 0x000000170a007c0c */ /* 0x000fe2000bfc6270 */
[----:B------:R-:W3:Y:S01]  /*faf0*/  LDCU UR6, c[0x0][0x39c] ;  /* 0x00007380ff0677ac */ /* 0x000ee20008000800 */
[----:B------:R-:W-:Y:S01]  /*fb00*/  ISETP.GE.AND P0, PT, R12, UR4, PT ;  /* 0x000000040c007c0c */ /* 0x000fe2000bf06270 */
[C---:B----4-:R-:W-:Y:S01]  /*fb10*/  IMAD.WIDE R6, R13.reuse, 0x4, R2 ;  /* 0x000000040d067825 */ /* 0x050fe200078e0202 */
[----:B------:R-:W-:Y:S01]  /*fb20*/  @P1 STG.E desc[UR16][R8.64], R31 ;  /* 0x0000001f08001986 */ /* 0x000fe2000c101910 */
[----:B------:R-:W4:Y:S02]  /*fb30*/  LDCU UR41, c[0x0][0x398] ;  /* 0x00007300ff2977ac */ /* 0x000f240008000800 */
[----:B------:R-:W-:Y:S01]  /*fb40*/  IMAD.WIDE R10, R13, 0x4, R196 ;  /* 0x000000040d0a7825 */ /* 0x000fe200078e02c4 */
[C---:B------:R-:W-:Y:S01]  /*fb50*/  ISETP.LT.AND P1, PT, R198.reuse, UR36, !P0 ;  /* 0x00000024c6007c0c */ /* 0x040fe2000c721270 */
[----:B------:R3:W-:Y:S01]  /*fb60*/  @P2 STG.E desc[UR16][R6.64], R160 ;  /* 0x000000a006002986 */ /* 0x0007e2000c101910 */
[----:B--2---:R-:W-:Y:S01]  /*fb70*/  ISETP.LT.AND P2, PT, R199, UR42, !P0 ;  /* 0x0000002ac7007c0c */ /* 0x004fe2000c741270 */
[----:B------:R-:W-:Y:S01]  /*fb80*/  VIADD R13, R13, UR12 ;  /* 0x0000000c0d0d7c36 */ /* 0x000fe20008000000 */
[----:B------:R-:W2:Y:S01]  /*fb90*/  LDCU UR20, c[0x0][0x398] ;  /* 0x00007300ff1477ac */ /* 0x000ea20008000800 */
[----:B------:R4:W-:Y:S01]  /*fba0*/  @P5 STG.E desc[UR16][R10.64], R32 ;  /* 0x000000200a005986 */ /* 0x0009e2000c101910 */
[----:B------:R-:W-:Y:S01]  /*fbb0*/  ISETP.LT.AND P5, PT, R198, UR24, !P4 ;  /* 0x00000018c6007c0c */ /* 0x000fe2000e7a1270 */
[C---:B------:R-:W-:Y:S01]  /*fbc0*/  VIADD R15, R13.reuse, UR12 ;  /* 0x0000000c0d0f7c36 */ /* 0x040fe20008000000 */
[----:B------:R-:W2:Y:S01]  /*fbd0*/  LDCU UR43, c[0x0][0x398] ;  /* 0x00007300ff2b77ac */ /* 0x000ea20008000800 */
[----:B-1----:R-:W-:Y:S01]  /*fbe0*/  IMAD.WIDE R4, R13, 0x4, R2 ;  /* 0x000000040d047825 */ /* 0x002fe200078e0202 */
[----:B------:R-:W-:Y:S01]  /*fbf0*/  ISETP.LT.AND P4, PT, R199, UR32, !P4 ;  /* 0x00000020c7007c0c */ /* 0x000fe2000e781270 */
[----:B------:R-:W1:Y:S02]  /*fc00*/  LDCU UR14, c[0x0][0x39c] ;  /* 0x00007380ff0e77ac */ /* 0x000e640008000800 */
[----:B---3--:R-:W-:Y:S01]  /*fc10*/  IMAD.WIDE R6, R13, 0x4, R196 ;  /* 0x000000040d067825 */ /* 0x008fe200078e02c4 */
[----:B------:R3:W-:Y:S01]  /*fc20*/  @P1 STG.E desc[UR16][R4.64], R161 ;  /* 0x000000a104001986 */ /* 0x0007e2000c101910 */
[----:B------:R-:W1:Y:S02]  /*fc30*/  LDCU UR4, c[0x0][0x39c] ;  /* 0x00007380ff0477ac */ /* 0x000e640008000800 */
[C---:B------:R-:W-:Y:S01]  /*fc40*/  IMAD.WIDE R8, R15.reuse, 0x4, R2 ;  /* 0x000000040f087825 */ /* 0x040fe200078e0202 */
[----:B------:R1:W-:Y:S01]  /*fc50*/  @P2 STG.E desc[UR16][R6.64], R33 ;  /* 0x0000002106002986 */ /* 0x0003e2000c101910 */
[----:B------:R-:W1:Y:S02]  /*fc60*/  LDCU UR10, c[0x0][0x39c] ;  /* 0x00007380ff0a77ac */ /* 0x000e640008000800 */
[----:B----4-:R-:W-:Y:S01]  /*fc70*/  VIADD R10, R0, 0x62 ;  /* 0x00000062000a7836 */ /* 0x010fe20000000000 */
[----:B------:R4:W-:Y:S01]  /*fc80*/  @P5 STG.E desc[UR16][R8.64], R162 ;  /* 0x000000a208005986 */ /* 0x0009e2000c101910 */
[----:B-----5:R-:W-:Y:S01]  /*fc90*/  ISETP.LT.AND P5, PT, R198, UR34, !P3 ;  /* 0x00000022c6007c0c */ /* 0x020fe2000dfa1270 */
[----:B------:R-:W5:Y:S01]  /*fca0*/  LDCU UR39, c[0x0][0x398] ;  /* 0x00007300ff2777ac */ /* 0x000f620008000800 */
[C---:B---3--:R-:W-:Y:S01]  /*fcb0*/  IMAD.WIDE R4, R15.reuse, 0x4, R196 ;  /* 0x000000040f047825 */ /* 0x048fe200078e02c4 */
[----:B------:R-:W-:Y:S01]  /*fcc0*/  ISETP.GE.AND P1, PT, R10, UR6, PT ;  /* 0x000000060a007c0c */ /* 0x000fe2000bf26270 */
[----:B------:R-:W3:Y:S02]  /*fcd0*/  LDCU UR45, c[0x0][0x398] ;  /* 0x00007300ff2d77ac */ /* 0x000ee40008000800 */
[----:B------:R-:W-:Y:S01]  /*fce0*/  VIADD R10, R0, 0x63 ;  /* 0x00000063000a7836 */ /* 0x000fe20000000000 */
[----:B------:R-:W3:Y:S01]  /*fcf0*/  LDCU UR35, c[0x0][0x398] ;  /* 0x00007300ff2377ac */ /* 0x000ee20008000800 */
[----:B------:R-:W-:Y:S01]  /*fd00*/  VIADD R15, R15, UR12 ;  /* 0x0000000c0f0f7c36 */ /* 0x000fe20008000000 */
[----:B------:R-:W-:Y:S01]  /*fd10*/  ISETP.LT.AND P3, PT, R199, UR41, !P3 ;  /* 0x00000029c7007c0c */ /* 0x000fe2000df61270 */
[----:B------:R3:W-:Y:S01]  /*fd20*/  @P4 STG.E desc[UR16][R4.64], R34 ;  /* 0x0000002204004986 */ /* 0x0007e2000c101910 */
[----:B--2---:R-:W-:Y:S01]  /*fd30*/  ISETP.LT.AND P4, PT, R198, UR20, !P6 ;  /* 0x00000014c6007c0c */ /* 0x004fe2000f781270 */
[----:B-1----:R-:W-:Y:S01]  /*fd40*/  IMAD.WIDE R6, R15, 0x4, R2 ;  /* 0x000000040f067825 */ /* 0x002fe200078e0202 */
[----:B------:R-:W-:Y:S01]  /*fd50*/  ISETP.LT.AND P6, PT, R199, UR43, !P6 ;  /* 0x0000002bc7007c0c */ /* 0x000fe2000f7c1270 */
[----:B------:R-:W1:Y:S01]  /*fd60*/  LDCU UR30, c[0x0][0x398] ;  /* 0x00007300ff1e77ac */ /* 0x000e620008000800 */
[----:B------:R-:W-:Y:S01]  /*fd70*/  ISETP.GE.AND P2, PT, R10, UR14, PT ;  /* 0x0000000e0a007c0c */ /* 0x000fe2000bf46270 */
[----:B------:R-:W-:-:S02]  /*fd80*/  VIADD R10, R0, 0x64 ;  /* 0x00000064000a7836 */ /* 0x000fc40000000000 */
[----:B------:R-:W-:Y:S01]  /*fd90*/  VIADD R12, R0, 0x61 ;  /* 0x00000061000c7836 */ /* 0x000fe20000000000 */
[----:B------:R-:W2:Y:S01]  /*fda0*/  LDCU UR33, c[0x0][0x398] ;  /* 0x00007300ff2177ac */ /* 0x000ea20008000800 */
[C---:B------:R-:W-:Y:S01]  /*fdb0*/  VIADD R13, R15.reuse, UR12 ;  /* 0x0000000c0f0d7c36 */ /* 0x040fe20008000000 */
[----:B------:R1:W-:Y:S01]  /*fdc0*/  @P5 STG.E desc[UR16][R6.64], R163 ;  /* 0x000000a306005986 */ /* 0x0003e2000c101910 */
[----:B----4-:R-:W-:Y:S01]  /*fdd0*/  IMAD.WIDE R8, R15, 0x4, R196 ;  /* 0x000000040f087825 */ /* 0x010fe200078e02c4 */
[----:B------:R-:W-:Y:S01]  /*fde0*/  ISETP.GE.AND P5, PT, R10, UR4, PT ;  /* 0x000000040a007c0c */ /* 0x000fe2000bfa6270 */
[----:B------:R-:W4:Y:S01]  /*fdf0*/  LDCU UR18, c[0x0][0x39c] ;  /* 0x00007380ff1277ac */ /* 0x000f220008000800 */
[----:B------:R-:W-:Y:S01]  /*fe00*/  ISETP.GE.AND P0, PT, R12, UR10, PT ;  /* 0x0000000a0c007c0c */ /* 0x000fe2000bf06270 */
[C---:B---3--:R-:W-:Y:S01]  /*fe10*/  IMAD.WIDE R4, R13.reuse, 0x4, R2 ;  /* 0x000000040d047825 */ /* 0x048fe200078e0202 */
[----:B------:R-:W-:Y:S01]  /*fe20*/  @P3 STG.E desc[UR16][R8.64], R35 ;  /* 0x0000002308003986 */ /* 0x000fe2000c101910 */
[----:B------:R-:W3:Y:S02]  /*fe30*/  LDCU UR38, c[0x0][0x398] ;  /* 0x00007300ff2677ac */ /* 0x000ee40008000800 */
[----:B------:R-:W-:Y:S01]  /*fe40*/  IMAD.WIDE R10, R13, 0x4, R196 ;  /* 0x000000040d0a7825 */ /* 0x000fe200078e02c4 */
[C---:B-----5:R-:W-:Y:S01]  /*fe50*/  ISETP.LT.AND P3, PT, R198.reuse, UR39, !P0 ;  /* 0x00000027c6007c0c */ /* 0x060fe2000c761270 */
[----:B------:R5:W-:Y:S01]  /*fe60*/  @P4 STG.E desc[UR16][R4.64], R164 ;  /* 0x000000a404004986 */ /* 0x000be2000c101910 */
[----:B------:R-:W-:Y:S01]  /*fe70*/  ISETP.LT.AND P0, PT, R199, UR45, !P0 ;  /* 0x0000002dc7007c0c */ /* 0x000fe2000c701270 */
[----:B------:R-:W-:Y:S01]  /*fe80*/  VIADD R13, R13, UR12 ;  /* 0x0000000c0d0d7c36 */ /* 0x000fe20008000000 */
[----:B------:R-:W2:Y:S01]  /*fe90*/  LDCU UR26, c[0x0][0x398] ;  /* 0x00007300ff1a77ac */ /* 0x000ea20008000800 */
[----:B------:R3:W-:Y:S01]  /*fea0*/  @P6 STG.E desc[UR16][R10.64], R36 ;  /* 0x000000240a006986 */ /* 0x0007e2000c101910 */
[----:B------:R-:W-:Y:S01]  /*feb0*/  ISETP.LT.AND P6, PT, R198, UR35, !P1 ;  /* 0x00000023c6007c0c */ /* 0x000fe2000cfc1270 */
[C---:B------:R-:W-:Y:S01]  /*fec0*/  VIADD R15, R13.reuse, UR12 ;  /* 0x0000000c0d0f7c36 */ /* 0x040fe20008000000 */
[----:B------:R-:W4:Y:S01]  /*fed0*/  LDCU UR22, c[0x0][0x398] ;  /* 0x00007300ff1677ac */ /* 0x000f220008000800 */
        /* <DEDUP_REMOVED lines=9> */
[----:B---3--:R-:W-:Y:S01]  /*ff70*/  VIADD R10, R0, 0x66 ;  /* 0x00000066000a7836 */ /* 0x008fe20000000000 */
[----:B------:R3:W-:Y:S01]  /*ff80*/  @P6 STG.E desc[UR16][R8.64], R166 ;  /* 0x000000a608006986 */ /* 0x0007e2000c101910 */
[----:B--2---:R-:W-:Y:S01]  /*ff90*/  ISETP.LT.AND P6, PT, R198, UR33, !P2 ;  /* 0x00000021c6007c0c */ /* 0x004fe2000d7c1270 */
[----:B------:R-:W2:Y:S01]  /*ffa0*/  LDCU UR23, c[0x0][0x398] ;  /* 0x00007300ff1777ac */ /* 0x000ea20008000800 */
[C---:B-----5:R-:W-:Y:S01]  /*ffb0*/  IMAD.WIDE R6, R15.reuse, 0x4, R196 ;  /* 0x000000040f067825 */ /* 0x060fe200078e02c4 */
[----:B----4-:R-:W-:Y:S01]  /*ffc0*/  ISETP.GE.AND P3, PT, R10, UR18, PT ;  /* 0x000000120a007c0c */ /* 0x010fe2000bf66270 */
[----:B------:R-:W4:Y:S01]  /*ffd0*/  LDCU UR28, c[0x0][0x398] ;  /* 0x00007300ff1c77ac */ /* 0x000f220008000800 */
[----:B------:R-:W-:Y:S01]  /*ffe0*/  IADD3 R10, PT, PT, R0, 0x67, RZ ;  /* 0x00000067000a7810 */ /* 0x000fe20007ffe0ff */
[----:B------:R-:W-:Y:S01]  /*fff0*/  VIADD R15, R15, UR12 ;  /* 0x0000000c0f0f7c36 */ /* 0x000fe20008000000 */
[----:B------:R-:W5:Y:S01]  /*10000*/  LDCU UR24, c[0x0][0x398] ;  /* 0x00007300ff1877ac */ /* 0x000f620008000800 */
        /* <DEDUP_REMOVED lines=12> */
[----:B---3--:R-:W-:Y:S01]  /*100d0*/  IMAD.WIDE R8, R15, 0x4, R196 ;  /* 0x000000040f087825 */ /* 0x008fe200078e02c4 */
[----:B------:R-:W-:Y:S01]  /*100e0*/  ISETP.GE.AND P6, PT, R10, UR10, PT ;  /* 0x0000000a0a007c0c */ /* 0x000fe2000bfc6270 */
[----:B------:R-:W3:Y:S01]  /*100f0*/  LDCU UR14, c[0x0][0x398] ;  /* 0x00007300ff0e77ac */ /* 0x000ee20008000800 */
[----:B------:R-:W-:Y:S01]  /*10100*/  ISETP.GE.AND P4, PT, R12, UR8, PT ;  /* 0x000000080c007c0c */ /* 0x000fe2000bf86270 */
[C---:B--2---:R-:W-:Y:S01]  /*10110*/  IMAD.WIDE R6, R13.reuse, 0x4, R2 ;  /* 0x000000040d067825 */ /* 0x044fe200078e0202 */
[----:B------:R-:W-:Y:S01]  /*10120*/  @P2 STG.E desc[UR16][R8.64], R39 ;  /* 0x0000002708002986 */ /* 0x000fe2000c101910 */
[----:B------:R-:W2:Y:S02]  /*10130*/  LDCU UR8, c[0x0][0x39c] ;  /* 0x00007380ff0877ac */ /* 0x000ea40008000800 */
[----:B------:R-:W-:Y:S01]  /*10140*/  IMAD.WIDE R10, R13, 0x4, R196 ;  /* 0x000000040d0a7825 */ /* 0x000fe200078e02c4 */
[C---:B------:R-:W-:Y:S01]  /*10150*/  ISETP.LT.AND P2, PT, R198.reuse, UR23, !P4 ;  /* 0x00000017c6007c0c */ /* 0x040fe2000e741270 */
[----:B------:R3:W-:Y:S01]  /*10160*/  @P1 STG.E desc[UR16][R6.64], R168 ;  /* 0x000000a806001986 */ /* 0x0007e2000c101910 */
[----:B----4-:R-:W-:Y:S01]  /*10170*/  ISETP.LT.AND P4, PT, R199, UR28, !P4 ;  /* 0x0000001cc7007c0c */ /* 0x010fe2000e781270 */
[----:B------:R-:W-:Y:S01]  /*10180*/  VIADD R13, R13, UR12 ;  /* 0x0000000c0d0d7c36 */ /* 0x000fe20008000000 */
[----:B------:R-:W4:Y:S01]  /*10190*/  LDCU UR20, c[0x0][0x398] ;  /* 0x00007300ff1477ac */ /* 0x000f220008000800 */
[----:B------:R2:W-:Y:S01]  /*101a0*/  @P5 STG.E desc[UR16][R10.64], R40 ;  /* 0x000000280a005986 */ /* 0x0005e2000c101910 */
[----:B-----5:R-:W-:Y:S01]  /*101b0*/  ISETP.LT.AND P5, PT, R198, UR24, !P3 ;  /* 0x00000018c6007c0c */ /* 0x020fe2000dfa1270 */
[C---:B------:R-:W-:Y:S01]  /*101c0*/  VIADD R15, R13.reuse, UR12 ;  /* 0x0000000c0d0f7c36 */ /* 0x040fe20008000000 */
[----:B------:R-:W5:Y:S01]  /*101d0*/  LDCU UR34, c[0x0][0x398] ;  /* 0x00007300ff2277ac */ /* 0x000f620008000800 */
[----:B-1----:R-:W-:Y:S01]  /*101e0*/  IMAD.WIDE R4, R13, 0x4, R2 ;  /* 0x000000040d047825 */ /* 0x002fe200078e0202 */
[----:B------:R-:W-:Y:S01]  /*101f0*/  ISETP.LT.AND P3, PT, R199, UR36, !P3 ;  /* 0x00000024c7007c0c */ /* 0x000fe2000df61270 */
[----:B------:R-:W1:Y:S02]  /*10200*/  LDCU UR6, c[0x0][0x39c] ;  /* 0x00007380ff0677ac */ /* 0x000e640008000800 */
[----:B---3--:R-:W-:Y:S01]  /*10210*/  IMAD.WIDE R6, R13, 0x4, R196 ;  /* 0x000000040d067825 */ /* 0x008fe200078e02c4 */
[----:B------:R-:W3:Y:S03]  /*10220*/  LDCU UR4, c[0x0][0x39c] ;  /* 0x00007380ff0477ac */ /* 0x000ee60008000800 */
[C---:B------:R-:W-:Y:S01]  /*10230*/  IMAD.WIDE R8, R15.reuse, 0x4, R2 ;  /* 0x000000040f087825 */ /* 0x040fe200078e0202 */
[----:B------:R1:W-:Y:S01]  /*10240*/  @P2 STG.E desc[UR16][R4.64], R169 ;  /* 0x000000a904002986 */ /* 0x0003e2000c101910 */
[----:B------:R-:W3:Y:S02]  /*10250*/  LDCU UR10, c[0x0][0x39c] ;  /* 0x00007380ff0a77ac */ /* 0x000ee40008000800 */
[----:B--2---:R-:W-:Y:S01]  /*10260*/  VIADD R10, R0, 0x6a ;  /* 0x0000006a000a7836 */ /* 0x004fe20000000000 */
[----:B------:R2:W-:Y:S01]  /*10270*/  @P4 STG.E desc[UR16][R6.64], R41 ;  /* 0x0000002906004986 */ /* 0x0005e2000c101910 */
[----:B------:R-:W3:Y:S03]  /*10280*/  LDCU UR35, c[0x0][0x398] ;  /* 0x00007300ff2377ac */ /* 0x000ee60008000800 */
[----:B------:R2:W-:Y:S01]  /*10290*/  @P5 STG.E desc[UR16][R8.64], R170 ;  /* 0x000000aa08005986 */ /* 0x0005e2000c101910 */
[----:B------:R-:W-:Y:S01]  /*102a0*/  ISETP.LT.AND P5, PT, R198, UR32, !P0 ;  /* 0x00000020c6007c0c */ /* 0x000fe2000c7a1270 */
[----:B------:R-:W3:Y:S01]  /*102b0*/  LDCU UR37, c[0x0][0x398] ;  /* 0x00007300ff2577ac */ /* 0x000ee20008000800 */
[----:B-1----:R-:W-:Y:S01]  /*102c0*/  IMAD.WIDE R4, R15, 0x4, R196 ;  /* 0x000000040f047825 */ /* 0x002fe200078e02c4 */
[----:B------:R-:W-:Y:S01]  /*102d0*/  ISETP.GE.AND P2, PT, R10, UR8, PT ;  /* 0x000000080a007c0c */ /* 0x000fe2000bf46270 */
[----:B------:R-:W1:Y:S02]  /*102e0*/  LDCU UR18, c[0x0][0x398] ;  /* 0x00007300ff1277ac */ /* 0x000e640008000800 */
[C---:B------:R-:W-:Y:S01]  /*102f0*/  VIADD R10, R0.reuse, 0x6b ;  /* 0x0000006b000a7836 */ /* 0x040fe20000000000 */
[----:B------:R-:W-:Y:S01]  /*10300*/  ISETP.LT.AND P0, PT, R199, UR14, !P0 ;  /* 0x0000000ec7007c0c */ /* 0x000fe2000c701270 */
[----:B------:R-:W-:Y:S01]  /*10310*/  VIADD R15, R15, UR12 ;  /* 0x0000000c0f0f7c36 */ /* 0x000fe20008000000 */
[----:B------:R1:W-:Y:S01]  /*10320*/  @P3 STG.E desc[UR16][R4.64], R42 ;  /* 0x0000002a04003986 */ /* 0x0003e2000c101910 */
[----:B------:R-:W-:Y:S01]  /*10330*/  VIADD R12, R0, 0x69 ;  /* 0x00000069000c7836 */ /* 0x000fe20000000000 */
[----:B----4-:R-:W-:Y:S01]  /*10340*/  ISETP.LT.AND P3, PT, R198, UR20, !P6 ;  /* 0x00000014c6007c0c */ /* 0x010fe2000f761270 */
[----:B--2---:R-:W-:Y:S01]  /*10350*/  IMAD.WIDE R6, R15, 0x4, R2 ;  /* 0x000000040f067825 */ /* 0x004fe200078e0202 */
[----:B-----5:R-:W-:Y:S01]  /*10360*/  ISETP.LT.AND P6, PT, R199, UR34, !P6 ;  /* 0x00000022c7007c0c */ /* 0x020fe2000f7c1270 */
[----:B------:R-:W2:Y:S01]  /*10370*/  LDCU UR30, c[0x0][0x398] ;  /* 0x00007300ff1e77ac */ /* 0x000ea20008000800 */
[----:B------:R-:W-:Y:S01]  /*10380*/  ISETP.GE.AND P4, PT, R10, UR6, PT ;  /* 0x000000060a007c0c */ /* 0x000fe2000bf86270 */
[----:B------:R-:W-:Y:S01]  /*10390*/  VIADD R10, R0, 0x6c ;  /* 0x0000006c000a7836 */ /* 0x000fe20000000000 */
[----:B---3--:R-:W-:Y:S01]  /*103a0*/  ISETP.GE.AND P1, PT, R12, UR4, PT ;  /* 0x000000040c007c0c */ /* 0x008fe2000bf26270 */
[C---:B------:R-:W-:Y:S01]  /*103b0*/  VIADD R13, R15.reuse, UR12 ;  /* 0x0000000c0f0d7c36 */ /* 0x040fe20008000000 */
[----:B------:R-:W3:Y:S01]  /*103c0*/  LDCU UR4, c[0x0][0x39c] ;  /* 0x00007380ff0477ac */ /* 0x000ee20008000800 */
[----:B------:R-:W-:Y:S01]  /*103d0*/  IMAD.WIDE R8, R15, 0x4, R196 ;  /* 0x000000040f087825 */ /* 0x000fe200078e02c4 */
[----:B------:R4:W-:Y:S01]  /*103e0*/  @P5 STG.E desc[UR16][R6.64], R171 ;  /* 0x000000ab06005986 */ /* 0x0009e2000c101910 */
[----:B------:R-:W-:Y:S01]  /*103f0*/  ISETP.GE.AND P5, PT, R10, UR10, PT ;  /* 0x0000000a0a007c0c */ /* 0x000fe2000bfa6270 */
[----:B------:R-:W5:Y:S01]  /*10400*/  LDCU UR22, c[0x0][0x398] ;  /* 0x00007300ff1677ac */ /* 0x000f620008000800 */
[C---:B-1----:R-:W-:Y:S01]  /*10410*/  IMAD.WIDE R4, R13.reuse, 0x4, R2 ;  /* 0x000000040d047825 */ /* 0x042fe200078e0202 */
[----:B------:R-:W-:Y:S01]  /*10420*/  @P0 STG.E desc[UR16][R8.64], R43 ;  /* 0x0000002b08000986 */ /* 0x000fe2000c101910 */
[----:B------:R-:W1:Y:S02]  /*10430*/  LDCU UR6, c[0x0][0x39c] ;  /* 0x00007380ff0677ac */ /* 0x000e640008000800 */
[----:B------:R-:W-:Y:S01]  /*10440*/  IMAD.WIDE R10, R13, 0x4, R196 ;  /* 0x000000040d0a7825 */ /* 0x000fe200078e02c4 */
[C---:B------:R-:W-:Y:S01]  /*10450*/  ISETP.LT.AND P0, PT, R198.reuse, UR35, !P1 ;  /* 0x00000023c6007c0c */ /* 0x040fe2000cf01270 */
[----:B------:R1:W-:Y:S01]  /*10460*/  @P3 STG.E desc[UR16][R4.64], R172 ;  /* 0x000000ac04003986 */ /* 0x0003e2000c101910 */
[----:B------:R-:W-:Y:S01]  /*10470*/  ISETP.LT.AND P3, PT, R199, UR37, !P1 ;  /* 0x00000025c7007c0c */ /* 0x000fe2000cf61270 */
[----:B------:R-:W-:Y:S01]  /*10480*/  VIADD R13, R13, UR12 ;  /* 0x0000000c0d0d7c36 */ /* 0x000fe20008000000 */
[----:B------:R-:W5:Y:S01]  /*10490*/  LDCU UR23, c[0x0][0x398] ;  /* 0x00007300ff1777ac */ /* 0x000f620008000800 */
[----:B------:R2:W-:Y:S01]  /*104a0*/  @P6 STG.E desc[UR16][R10.64], R44 ;  /* 0x0000002c0a006986 */ /* 0x0005e2000c101910 */
[----:B------:R-:W-:Y:S01]  /*104b0*/  ISETP.LT.AND P6, PT, R198, UR18, !P2 ;  /* 0x00000012c6007c0c */ /* 0x000fe2000d7c1270 */
[----:B------:R-:W-:Y:S01]  /*104c0*/  VIADD R12, R0, 0x6d ;  /* 0x0000006d000c7836 */ /* 0x000fe20000000000 */
[----:B------:R-:W5:Y:S01]  /*104d0*/  LDCU UR8, c[0x0][0x39c] ;  /* 0x00007380ff0877ac */ /* 0x000f620008000800 */
[----:B------:R-:W-:-:S02]  /*104e0*/  VIADD R15, R13, UR12 ;  /* 0x0000000c0d0f7c36 */ /* 0x000fc40008000000 */
[C---:B----4-:R-:W-:Y:S01]  /*104f0*/  IMAD.WIDE R6, R13.reuse, 0x4, R2 ;  /* 0x000000040d067825 */ /* 0x050fe200078e0202 */
[----:B------:R-:W4:Y:S01]  /*10500*/  LDCU UR24, c[0x0][0x398] ;  /* 0x00007300ff1877ac */ /* 0x000f220008000800 */
[----:B---3--:R-:W-:Y:S02]  /*10510*/  ISETP.GE.AND P1, PT, R12, UR4, PT ;  /* 0x000000040c007c0c */ /* 0x008fe4000bf26270 */
[----:B-1----:R-:W-:Y:S01]  /*10520*/  IMAD.WIDE R4, R13, 0x4, R196 ;  /* 0x000000040d047825 */ /* 0x002fe200078e02c4 */
[----:B------:R-:W1:Y:S01]  /*10530*/  LDCU UR26, c[0x0][0x398] ;  /* 0x00007300ff1a77ac */ /* 0x000e620008000800 */
[----:B--2---:R-:W-:Y:S02]  /*10540*/  ISETP.LT.AND P2, PT, R199, UR30, !P2 ;  /* 0x0000001ec7007c0c */ /* 0x004fe4000d741270 */
[----:B------:R-:W-:Y:S01]  /*10550*/  IMAD.WIDE R8, R15, 0x4, R2 ;  /* 0x000000040f087825 */ /* 0x000fe200078e0202 */
[----:B------:R-:W2:Y:S01]  /*10560*/  LDCU UR4, c[0x0][0x39c] ;  /* 0x00007380ff0477ac */ /* 0x000ea20008000800 */
[----:B------:R3:W-:Y:S02]  /*10570*/  @P0 STG.E desc[UR16][R6.64], R173 ;  /* 0x000000ad06000986 */ /* 0x0007e4000c101910 */
[----:B------:R-:W-:Y:S01]  /*10580*/  VIADD R10, R0, 0x6e ;  /* 0x0000006e000a7836 */ /* 0x000fe20000000000 */
[----:B------:R-:W1:Y:S01]  /*10590*/  LDCU UR28, c[0x0][0x398] ;  /* 0x00007300ff1c77ac */ /* 0x000e620008000800 */
[----:B------:R2:W-:Y:S01]  /*105a0*/  @P3 STG.E desc[UR16][R4.64], R45 ;  /* 0x0000002d04003986 */ /* 0x0005e2000c101910 */
[----:B------:R-:W1:Y:S03]  /*105b0*/  LDCU UR32, c[0x0][0x398] ;  /* 0x00007300ff2077ac */ /* 0x000e660008000800 */
[----:B------:R1:W-:Y:S01]  /*105c0*/  @P6 STG.E desc[UR16][R8.64], R174 ;  /* 0x000000ae08006986 */ /* 0x0003e2000c101910 */
[----:B-----5:R-:W-:-:S02]  /*105d0*/  ISETP.LT.AND P6, PT, R198, UR22, !P4 ;  /* 0x00000016c6007c0c */ /* 0x020fc4000e7c1270 */
[----:B------:R-:W-:Y:S01]  /*105e0*/  ISETP.GE.AND P0, PT, R10, UR6, PT ;  /* 0x000000060a007c0c */ /* 0x000fe2000bf06270 */
[----:B---3--:R-:W-:Y:S01]  /*105f0*/  IMAD.WIDE R6, R15, 0x4, R196 ;  /* 0x000000040f067825 */ /* 0x008fe200078e02c4 */
[----:B------:R-:W-:Y:S01]  /*10600*/  IADD3 R10, PT, PT, R0, 0x6f, RZ ;  /* 0x0000006f000a7810 */ /* 0x000fe20007ffe0ff */
[----:B------:R-:W3:Y:S01]  /*10610*/  LDCU UR10, c[0x0][0x398] ;  /* 0x00007300ff0a77ac */ /* 0x000ee20008000800 */
[----:B------:R-:W-:Y:S01]  /*10620*/  ISETP.LT.AND P4, PT, R199, UR23, !P4 ;  /* 0x00000017c7007c0c */ /* 0x000fe2000e781270 */
[----:B------:R-:W-:Y:S01]  /*10630*/  VIADD R15, R15, UR12 ;  /* 0x0000000c0f0f7c36 */ /* 0x000fe20008000000 */
[----:B------:R-:W-:Y:S01]  /*10640*/  ISETP.GE.AND P3, PT, R10, UR8, PT ;  /* 0x000000080a007c0c */ /* 0x000fe2000bf66270 */
[----:B------:R5:W-:Y:S01]  /*10650*/  @P2 STG.E desc[UR16][R6.64], R46 ;  /* 0x0000002e06002986 */ /* 0x000be2000c101910 */
[----:B----4-:R-:W-:Y:S01]  /*10660*/  ISETP.LT.AND P2, PT, R198, UR24, !P5 ;  /* 0x00000018c6007c0c */ /* 0x010fe2000ef41270 */
[----:B--2---:R-:W-:Y:S01]  /*10670*/  IMAD.WIDE R4, R15, 0x4, R2 ;  /* 0x000000040f047825 */ /* 0x004fe200078e0202 */
[----:B-1----:R-:W-:Y:S01]  /*10680*/  ISETP.LT.AND P5, PT, R199, UR26, !P5 ;  /* 0x0000001ac7007c0c */ /* 0x002fe2000efa1270 */
[----:B------:R-:W1:Y:S02]  /*10690*/  LDCU UR14, c[0x0][0x398] ;  /* 0x00007300ff0e77ac */ /* 0x000e640008000800 */
[----:B------:R-:W-:Y:S01]  /*106a0*/  VIADD R10, R0, 0x70 ;  /* 0x00000070000a7836 */ /* 0x000fe20000000000 */
[----:B------:R2:W-:Y:S01]  /*106b0*/  @P6 STG.E desc[UR16][R4.64], R175 ;  /* 0x000000af04006986 */ /* 0x0005e2000c101910 */
[C---:B------:R-:W-:Y:S01]  /*106c0*/  VIADD R13, R15.reuse, UR12 ;  /* 0x0000000c0f0d7c36 */ /* 0x040fe20008000000 */
[----:B------:R-:W4:Y:S01]  /*106d0*/  LDCU UR18, c[0x0][0x398] ;  /* 0x00007300ff1277ac */ /* 0x000f220008000800 */
[----:B------:R-:W-:Y:S01]  /*106e0*/  IMAD.WIDE R8, R15, 0x4, R196 ;  /* 0x000000040f087825 */ /* 0x000fe200078e02c4 */
[----:B------:R-:W-:Y:S01]  /*106f0*/  ISETP.GE.AND P6, PT, R10, UR4, PT ;  /* 0x000000040a007c0c */ /* 0x000fe2000bfc6270 */
[----:B------:R-:W1:Y:S02]  /*10700*/  LDCU UR4, c[0x0][0x39c] ;  /* 0x00007380ff0477ac */ /* 0x000e640008000800 */
[C---:B-----5:R-:W-:Y:S01]  /*10710*/  IMAD.WIDE R6, R13.reuse, 0x4, R2 ;  /* 0x000000040d067825 */ /* 0x060fe200078e0202 */
[----:B------:R-:W-:Y:S01]  /*10720*/  @P4 STG.E desc[UR16][R8.64], R47 ;  /* 0x0000002f08004986 */ /* 0x000fe2000c101910 */
[C---:B------:R-:W-:Y:S01]  /*10730*/  ISETP.LT.AND P4, PT, R198.reuse, UR28, !P1 ;  /* 0x0000001cc6007c0c */ /* 0x040fe2000cf81270 */
[----:B------:R-:W5:Y:S01]  /*10740*/  LDCU UR6, c[0x0][0x39c] ;  /* 0x00007380ff0677ac */ /* 0x000f620008000800 */
[----:B------:R-:W-:Y:S01]  /*10750*/  IMAD.WIDE R10, R13, 0x4, R196 ;  /* 0x000000040d0a7825 */ /* 0x000fe200078e02c4 */
[----:B------:R-:W-:Y:S01]  /*10760*/  @P2 STG.E desc[UR16][R6.64], R176 ;  /* 0x000000b006002986 */ /* 0x000fe2000c101910 */
[----:B------:R-:W-:Y:S01]  /*10770*/  ISETP.LT.AND P1, PT, R199, UR32, !P1 ;  /* 0x00000020c7007c0c */ /* 0x000fe2000cf21270 */
[----:B------:R-:W4:Y:S01]  /*10780*/  LDCU UR20, c[0x0][0x398] ;  /* 0x00007300ff1477ac */ /* 0x000f220008000800 */
[----:B------:R-:W-:Y:S01]  /*10790*/  VIADD R13, R13, UR12 ;  /* 0x0000000c0d0d7c36 */ /* 0x000fe20008000000 */
[----:B------:R5:W-:Y:S01]  /*107a0*/  @P5 STG.E desc[UR16][R10.64], R48 ;  /* 0x000000300a005986 */ /* 0x000be2000c101910 */
[----:B---3--:R-:W-:Y:S01]  /*107b0*/  ISETP.LT.AND P5, PT, R198, UR10, !P0 ;  /* 0x0000000ac6007c0c */ /* 0x008fe2000c7a1270 */
[----:B------:R-:W3:Y:S01]  /*107c0*/  LDCU UR30, c[0x0][0x398] ;  /* 0x00007300ff1e77ac */ /* 0x000ee20008000800 */
[C---:B--2---:R-:W-:Y:S01]  /*107d0*/  IMAD.WIDE R4, R13.reuse, 0x4, R2 ;  /* 0x000000040d047825 */ /* 0x044fe200078e0202 */
[----:B------:R-:W2:Y:S03]  /*107e0*/  LDCU UR22, c[0x0][0x398] ;  /* 0x00007300ff1677ac */ /* 0x000ea60008000800 */
[----:B------:R-:W-:Y:S01]  /*107f0*/  VIADD R15, R13, UR12 ;  /* 0x0000000c0d0f7c36 */ /* 0x000fe20008000000 */
[----:B-1----:R-:W-:Y:S01]  /*10800*/  ISETP.LT.AND P0, PT, R199, UR14, !P0 ;  /* 0x0000000ec7007c0c */ /* 0x002fe2000c701270 */
[----:B------:R-:W1:Y:S01]  /*10810*/  LDCU UR8, c[0x0][0x39c] ;  /* 0x00007380ff0877ac */ /* 0x000e620008000800 */
[----:B-----5:R-:W-:Y:S01]  /*10820*/  VIADD R10, R0, 0x72 ;  /* 0x00000072000a7836 */ /* 0x020fe20000000000 */
[----:B------:R5:W-:Y:S01]  /*10830*/  @P4 STG.E desc[UR16][R4.64], R177 ;  /* 0x000000b104004986 */ /* 0x000be2000c101910 */
[----:B------:R-:W-:Y:S01]  /*10840*/  IMAD.WIDE R6, R13, 0x4, R196 ;  /* 0x000000040d067825 */ /* 0x000fe200078e02c4 */
[----:B------:R-:W1:Y:S02]  /*10850*/  LDCU UR23, c[0x0][0x398] ;  /* 0x00007300ff1777ac */ /* 0x000e640008000800 */
[----:B------:R-:W-:Y:S01]  /*10860*/  ISETP.GE.AND P4, PT, R10, UR4, PT ;  /* 0x000000040a007c0c */ /* 0x000fe2000bf86270 */
[C---:B------:R-:W-:Y:S01]  /*10870*/  IMAD.WIDE R8, R15.reuse, 0x4, R2 ;  /* 0x000000040f087825 */ /* 0x040fe200078e0202 */
[----:B------:R-:W1:Y:S01]  /*10880*/  LDCU UR4, c[0x0][0x39c] ;  /* 0x00007380ff0477ac */ /* 0x000e620008000800 */
[----:B------:R1:W-:Y:S02]  /*10890*/  @P1 STG.E desc[UR16][R6.64], R49 ;  /* 0x0000003106001986 */ /* 0x0003e4000c101910 */
[----:B------:R-:W-:Y:S01]  /*108a0*/  VIADD R12, R0, 0x71 ;  /* 0x00000071000c7836 */ /* 0x000fe20000000000 */
[----:B------:R-:W1:Y:S01]  /*108b0*/  LDCU UR10, c[0x0][0x398] ;  /* 0x00007300ff0a77ac */ /* 0x000e620008000800 */
[----:B------:R1:W-:Y:S01]  /*108c0*/  @P5 STG.E desc[UR16][R8.64], R178 ;  /* 0x000000b208005986 */ /* 0x0003e2000c101910 */
[----:B----4-:R-:W-:Y:S01]  /*108d0*/  ISETP.LT.AND P5, PT, R198, UR18, !P3 ;  /* 0x00000012c6007c0c */ /* 0x010fe2000dfa1270 */
[----:B-----5:R-:W-:Y:S01]  /*108e0*/  IMAD.WIDE R4, R15, 0x4, R196 ;  /* 0x000000040f047825 */ /* 0x020fe200078e02c4 */
[----:B------:R-:W-:Y:S01]  /*108f0*/  ISETP.GE.AND P2, PT, R12, UR6, PT ;  /* 0x000000060c007c0c */ /* 0x000fe2000bf46270 */
[----:B------:R-:W4:Y:S02]  /*10900*/  LDCU UR6, c[0x0][0x398] ;  /* 0x00007300ff0677ac */ /* 0x000f240008000800 */
[----:B------:R-:W-:Y:S01]  /*10910*/  VIADD R10, R0, 0x73 ;  /* 0x00000073000a7836 */ /* 0x000fe20000000000 */
[----:B------:R-:W-:Y:S01]  /*10920*/  ISETP.LT.AND P3, PT, R199, UR20, !P3 ;  /* 0x00000014c7007c0c */ /* 0x000fe2000df61270 */
[----:B------:R-:W-:Y:S01]  /*10930*/  VIADD R15, R15, UR12 ;  /* 0x0000000c0f0f7c36 */ /* 0x000fe20008000000 */
[----:B------:R5:W-:Y:S01]  /*10940*/  @P0 STG.E desc[UR16][R4.64], R50 ;  /* 0x0000003204000986 */ /* 0x000be2000c101910 */
[----:B---3--:R-:W-:Y:S01]  /*10950*/  ISETP.LT.AND P0, PT, R198, UR30, !P6 ;  /* 0x0000001ec6007c0c */ /* 0x008fe2000f701270 */
[----:B------:R-:W3:Y:S01]  /*10960*/  LDCU UR14, c[0x0][0x398] ;  /* 0x00007300ff0e77ac */ /* 0x000ee20008000800 */
[----:B--2---:R-:W-:Y:S01]  /*10970*/  ISETP.LT.AND P6, PT, R199, UR22, !P6 ;  /* 0x00000016c7007c0c */ /* 0x004fe2000f7c1270 */
[----:B-1----:R-:W-:Y:S01]  /*10980*/  IMAD.WIDE R6, R15, 0x4, R2 ;  /* 0x000000040f067825 */ /* 0x002fe200078e0202 */
[----:B------:R-:W-:Y:S01]  /*10990*/  ISETP.GE.AND P1, PT, R10, UR8, PT ;  /* 0x000000080a007c0c */ /* 0x000fe2000bf26270 */
[----:B------:R-:W1:Y:S02]  /*109a0*/  LDCU UR8, c[0x0][0x398] ;  /* 0x00007300ff0877ac */ /* 0x000e640008000800 */
[----:B------:R-:W-:-:S02]  /*109b0*/  VIADD R10, R0, 0x74 ;  /* 0x00000074000a7836 */ /* 0x000fc40000000000 */
[C---:B------:R-:W-:Y:S01]  /*109c0*/  VIADD R13, R15.reuse, UR12 ;  /* 0x0000000c0f0d7c36 */ /* 0x040fe20008000000 */
[----:B------:R2:W-:Y:S01]  /*109d0*/  @P5 STG.E desc[UR16][R6.64], R179 ;  /* 0x000000b306005986 */ /* 0x0005e2000c101910 */
[----:B------:R-:W-:Y:S01]  /*109e0*/  IMAD.WIDE R8, R15, 0x4, R196 ;  /* 0x000000040f087825 */ /* 0x000fe200078e02c4 */
[----:B------:R-:W-:Y:S01]  /*109f0*/  ISETP.GE.AND P5, PT, R10, UR4, PT ;  /* 0x000000040a007c0c */ /* 0x000fe2000bfa6270 */
[----:B------:R-:W1:Y:S02]  /*10a00*/  LDCU UR18, c[0x0][0x398] ;  /* 0x00007300ff1277ac */ /* 0x000e640008000800 */
[C---:B-----5:R-:W-:Y:S01]  /*10a10*/  IMAD.WIDE R4, R13.reuse, 0x4, R2 ;  /* 0x000000040d047825 */ /* 0x060fe200078e0202 */
[----:B------:R-:W-:Y:S01]  /*10a20*/  @P3 STG.E desc[UR16][R8.64], R51 ;  /* 0x0000003308003986 */ /* 0x000fe2000c101910 */
[----:B------:R-:W5:Y:S02]  /*10a30*/  LDCU UR20, c[0x0][0x398] ;  /* 0x00007300ff1477ac */ /* 0x000f640008000800 */
[----:B------:R-:W-:Y:S01]  /*10a40*/  IMAD.WIDE R10, R13, 0x4, R196 ;  /* 0x000000040d0a7825 */ /* 0x000fe200078e02c4 */
[C---:B------:R-:W-:Y:S01]  /*10a50*/  ISETP.LT.AND P3, PT, R198.reuse, UR23, !P2 ;  /* 0x00000017c6007c0c */ /* 0x040fe2000d761270 */
[----:B------:R1:W-:Y:S01]  /*10a60*/  @P0 STG.E desc[UR16][R4.64], R180 ;  /* 0x000000b404000986 */ /* 0x0003e2000c101910 */
[----:B------:R-:W-:Y:S01]  /*10a70*/  ISETP.LT.AND P2, PT, R199, UR10, !P2 ;  /* 0x0000000ac7007c0c */ /* 0x000fe2000d741270 */
[----:B------:R-:W-:Y:S01]  /*10a80*/  VIADD R13, R13, UR12 ;  /* 0x0000000c0d0d7c36 */ /* 0x000fe20008000000 */
[----:B------:R-:W5:Y:S01]  /*10a90*/  LDCU UR4, c[0x0][0x398] ;  /* 0x00007300ff0477ac */ /* 0x000f620008000800 */
[----:B------:R5:W-:Y:S01]  /*10aa0*/  @P6 STG.E desc[UR16][R10.64], R52 ;  /* 0x000000340a006986 */ /* 0x000be2000c101910 */
[----:B----4-:R-:W-:Y:S01]  /*10ab0*/  ISETP.LT.AND P6, PT, R198, UR6, !P4 ;  /* 0x00000006c6007c0c */ /* 0x010fe2000e7c1270 */
[----:B------:R-:W-:Y:S01]  /*10ac0*/  VIADD R15, R13, UR12 ;  /* 0x0000000c0d0f7c36 */ /* 0x000fe20008000000 */
[----:B---3--:R-:W-:Y:S01]  /*10ad0*/  ISETP.LT.AND P4, PT, R199, UR14, !P4 ;  /* 0x0000000ec7007c0c */ /* 0x008fe2000e781270 */
[C---:B--2---:R-:W-:Y:S01]  /*10ae0*/  IMAD.WIDE R6, R13.reuse, 0x4, R2 ;  /* 0x000000040d067825 */ /* 0x044fe200078e0202 */
[----:B------:R-:W2:Y:S03]  /*10af0*/  LDCU UR22, c[0x0][0x398] ;  /* 0x00007300ff1677ac */ /* 0x000ea60008000800 */
[----:B-1----:R-:W-:Y:S01]  /*10b00*/  IMAD.WIDE R4, R13, 0x4, R196 ;  /* 0x000000040d047825 */ /* 0x002fe200078e02c4 */
[----:B------:R1:W-:Y:S01]  /*10b10*/  @P3 STG.E desc[UR16][R6.64], R181 ;  /* 0x000000b506003986 */ /* 0x0003e2000c101910 */
[----:B------:R-:W3:Y:S02]  /*10b20*/  LDCU UR6, c[0x0][0x398] ;  /* 0x00007300ff0677ac */ /* 0x000ee40008000800 */
[C---:B------:R-:W-:Y:S01]  /*10b30*/  IMAD.WIDE R8, R15.reuse, 0x4, R2 ;  /* 0x000000040f087825 */ /* 0x040fe200078e0202 */
[----:B------:R4:W-:Y:S01]  /*10b40*/  @P2 STG.E desc[UR16][R4.64], R53 ;  /* 0x0000003504002986 */ /* 0x0009e2000c101910 */
[----:B------:R-:W2:Y:S02]  /*10b50*/  LDCU UR10, c[0x0][0x398] ;  /* 0x00007300ff0a77ac */ /* 0x000ea40008000800 */
[C---:B------:R-:W-:Y:S01]  /*10b60*/  VIADD R12, R0.reuse, 0x75 ;  /* 0x00000075000c7836 */ /* 0x040fe20000000000 */
[----:B------:R2:W-:Y:S01]  /*10b70*/  @P6 STG.E desc[UR16][R8.64], R182 ;  /* 0x000000b608006986 */ /* 0x0005e2000c101910 */
[----:B-----5:R-:W-:Y:S01]  /*10b80*/  VIADD R10, R0, 0x76 ;  /* 0x00000076000a7836 */ /* 0x020fe20000000000 */
[----:B------:R-:W-:Y:S01]  /*10b90*/  ISETP.LT.AND P6, PT, R198, UR8, !P1 ;  /* 0x00000008c6007c0c */ /* 0x000fe2000cfc1270 */
[----:B------:R-:W5:Y:S01]  /*10ba0*/  LDCU UR14, c[0x0][0x398] ;  /* 0x00007300ff0e77ac */ /* 0x000f620008000800 */
[C---:B-1----:R-:W-:Y:S01]  /*10bb0*/  IMAD.WIDE R6, R15.reuse, 0x4, R196 ;  /* 0x000000040f067825 */ /* 0x042fe200078e02c4 */
[----:B------:R-:W-:Y:S01]  /*10bc0*/  ISETP.GE.AND P0, PT, R12, UR5, PT ;  /* 0x000000050c007c0c */ /* 0x000fe2000bf06270 */
[----:B------:R-:W1:Y:S01]  /*10bd0*/  LDCU UR5, c[0x0][0x398] ;  /* 0x00007300ff0577ac */ /* 0x000e620008000800 */
[----:B------:R-:W-:Y:S01]  /*10be0*/  ISETP.GE.AND P3, PT, R10, UR31, PT ;  /* 0x0000001f0a007c0c */ /* 0x000fe2000bf66270 */
[----:B------:R-:W-:Y:S01]  /*10bf0*/  VIADD R15, R15, UR12 ;  /* 0x0000000c0f0f7c36 */ /* 0x000fe20008000000 */
[----:B------:R-:W-:Y:S01]  /*10c00*/  IADD3 R10, PT, PT, R0, 0x77, RZ ;  /* 0x00000077000a7810 */ /* 0x000fe20007ffe0ff */
[----:B------:R1:W-:Y:S01]  /*10c10*/  @P4 STG.E desc[UR16][R6.64], R54 ;  /* 0x0000003606004986 */ /* 0x0003e2000c101910 */
[----:B------:R-:W-:Y:S01]  /*10c20*/  ISETP.LT.AND P1, PT, R199, UR18, !P1 ;  /* 0x00000012c7007c0c */ /* 0x000fe2000cf21270 */
[----:B----4-:R-:W-:Y:S01]  /*10c30*/  IMAD.WIDE R4, R15, 0x4, R2 ;  /* 0x000000040f047825 */ /* 0x010fe200078e0202 */
[----:B------:R-:W-:Y:S01]  /*10c40*/  ISETP.LT.AND P4, PT, R198, UR4, !P5 ;  /* 0x00000004c6007c0c */ /* 0x000fe2000ef81270 */
[----:B------:R-:W4:Y:S01]  /*10c50*/  LDCU UR8, c[0x0][0x398] ;  /* 0x00007300ff0877ac */ /* 0x000f220008000800 */
[----:B------:R-:W-:Y:S01]  /*10c60*/  ISETP.LT.AND P5, PT, R199, UR20, !P5 ;  /* 0x00000014c7007c0c */ /* 0x000fe2000efa1270 */
[C---:B------:R-:W-:Y:S01]  /*10c70*/  VIADD R13, R15.reuse, UR12 ;  /* 0x0000000c0f0d7c36 */ /* 0x040fe20008000000 */
[----:B------:R-:W-:Y:S01]  /*10c80*/  ISETP.GE.AND P2, PT, R10, UR11, PT ;  /* 0x0000000b0a007c0c */ /* 0x000fe2000bf46270 */
[----:B------:R-:W-:Y:S01]  /*10c90*/  VIADD R10, R0, 0x78 ;  /* 0x00000078000a7836 */ /* 0x000fe20000000000 */
[----:B------:R3:W-:Y:S01]  /*10ca0*/  @P6 STG.E desc[UR16][R4.64], R183 ;  /* 0x000000b704006986 */ /* 0x0007e2000c101910 */
[----:B--2---:R-:W-:Y:S01]  /*10cb0*/  IMAD.WIDE R8, R15, 0x4, R196 ;  /* 0x000000040f087825 */ /* 0x004fe200078e02c4 */
[----:B------:R-:W2:Y:S02]  /*10cc0*/  LDCU UR11, c[0x0][0x398] ;  /* 0x00007300ff0b77ac */ /* 0x000ea40008000800 */
[----:B------:R-:W-:Y:S01]  /*10cd0*/  ISETP.GE.AND P6, PT, R10, UR29, PT ;  /* 0x0000001d0a007c0c */ /* 0x000fe2000bfc6270 */
[C---:B-1----:R-:W-:Y:S01]  /*10ce0*/  IMAD.WIDE R6, R13.reuse, 0x4, R2 ;  /* 0x000000040d067825 */ /* 0x042fe200078e0202 */
[----:B------:R-:W-:Y:S01]  /*10cf0*/  @P1 STG.E desc[UR16][R8.64], R55 ;  /* 0x0000003708001986 */ /* 0x000fe2000c101910 */
[----:B------:R-:W1:Y:S02]  /*10d00*/  LDCU UR4, c[0x0][0x398] ;  /* 0x00007300ff0477ac */ /* 0x000e640008000800 */
[----:B------:R-:W-:Y:S01]  /*10d10*/  IMAD.WIDE R10, R13, 0x4, R196 ;  /* 0x000000040d0a7825 */ /* 0x000fe200078e02c4 */
[C---:B------:R-:W-:Y:S01]  /*10d20*/  ISETP.LT.AND P1, PT, R198.reuse, UR22, !P0 ;  /* 0x00000016c6007c0c */ /* 0x040fe2000c721270 */
[----:B------:R2:W-:Y:S01]  /*10d30*/  @P4 STG.E desc[UR16][R6.64], R184 ;  /* 0x000000b806004986 */ /* 0x0005e2000c101910 */
[----:B---3--:R-:W-:Y:S01]  /*10d40*/  ISETP.LT.AND P4, PT, R199, UR6, !P0 ;  /* 0x00000006c7007c0c */ /* 0x008fe2000c781270 */
[----:B------:R-:W-:Y:S01]  /*10d50*/  VIADD R13, R13, UR12 ;  /* 0x0000000c0d0d7c36 */ /* 0x000fe20008000000 */
[----:B------:R-:W3:Y:S01]  /*10d60*/  LDCU UR18, c[0x0][0x398] ;  /* 0x00007300ff1277ac */ /* 0x000ee20008000800 */
[----:B------:R1:W-:Y:S01]  /*10d70*/  @P5 STG.E desc[UR16][R10.64], R56 ;  /* 0x000000380a005986 */ /* 0x0003e2000c101910 */
[C---:B------:R-:W-:Y:S01]  /*10d80*/  ISETP.LT.AND P5, PT, R198.reuse, UR5, !P3 ;  /* 0x00000005c6007c0c */ /* 0x040fe2000dfa1270 */
[C---:B------:R-:W-:Y:S01]  /*10d90*/  VIADD R15, R13.reuse, UR12 ;  /* 0x0000000c0d0f7c36 */ /* 0x040fe20008000000 */
[----:B------:R-:W3:Y:S01]  /*10da0*/  LDCU UR20, c[0x0][0x398] ;  /* 0x00007300ff1477ac */ /* 0x000ee20008000800 */
[----:B------:R-:W-:Y:S01]  /*10db0*/  IMAD.WIDE R4, R13, 0x4, R2 ;  /* 0x000000040d047825 */ /* 0x000fe200078e0202 */
[----:B------:R-:W-:Y:S01]  /*10dc0*/  ISETP.LT.AND P3, PT, R199, UR10, !P3 ;  /* 0x0000000ac7007c0c */ /* 0x000fe2000df61270 */
[----:B------:R-:W3:Y:S02]  /*10dd0*/  LDCU UR5, c[0x0][0x398] ;  /* 0x00007300ff0577ac */ /* 0x000ee40008000800 */
[----:B--2---:R-:W-:Y:S01]  /*10de0*/  IMAD.WIDE R6, R13, 0x4, R196 ;  /* 0x000000040d067825 */ /* 0x004fe200078e02c4 */
[----:B------:R2:W-:Y:S01]  /*10df0*/  @P1 STG.E desc[UR16][R4.64], R185 ;  /* 0x000000b904001986 */ /* 0x0005e2000c101910 */
[----:B------:R-:W3:Y:S02]  /*10e00*/  LDCU UR6, c[0x0][0x398] ;  /* 0x00007300ff0677ac */ /* 0x000ee40008000800 */
[----:B------:R-:W-:Y:S01]  /*10e10*/  IMAD.WIDE R8, R15, 0x4, R2 ;  /* 0x000000040f087825 */ /* 0x000fe200078e0202 */
[----:B------:R3:W-:Y:S01]  /*10e20*/  @P4 STG.E desc[UR16][R6.64], R57 ;  /* 0x0000003906004986 */ /* 0x0007e2000c101910 */
[----:B-----5:R-:W-:Y:S01]  /*10e30*/  ISETP.LT.AND P4, PT, R198, UR14, !P2 ;  /* 0x0000000ec6007c0c */ /* 0x020fe2000d781270 */
[----:B------:R-:W5:Y:S01]  /*10e40*/  LDCU UR10, c[0x0][0x398] ;  /* 0x00007300ff0a77ac */ /* 0x000f620008000800 */
[C---:B-1----:R-:W-:Y:S01]  /*10e50*/  VIADD R10, R0.reuse, 0x7a ;  /* 0x0000007a000a7836 */ /* 0x042fe20000000000 */
[----:B------:R1:W-:Y:S01]  /*10e60*/  @P5 STG.E desc[UR16][R8.64], R186 ;  /* 0x000000ba08005986 */ /* 0x0003e2000c101910 */
[----:B----4-:R-:W-:Y:S01]  /*10e70*/  ISETP.LT.AND P2, PT, R199, UR8, !P2 ;  /* 0x00000008c7007c0c */ /* 0x010fe2000d741270 */
[----:B------:R-:W-:Y:S01]  /*10e80*/  VIADD R12, R0, 0x79 ;  /* 0x00000079000c7836 */ /* 0x000fe20000000000 */
[----:B------:R-:W-:Y:S01]  /*10e90*/  ISETP.LT.AND P5, PT, R198, UR11, !P6 ;  /* 0x0000000bc6007c0c */ /* 0x000fe2000f7a1270 */
[C---:B--2---:R-:W-:Y:S01]  /*10ea0*/  IMAD.WIDE R4, R15.reuse, 0x4, R196 ;  /* 0x000000040f047825 */ /* 0x044fe200078e02c4 */
[----:B------:R-:W-:Y:S01]  /*10eb0*/  ISETP.GE.AND P1, PT, R10, UR9, PT ;  /* 0x000000090a007c0c */ /* 0x000fe2000bf26270 */
[----:B------:R-:W2:Y:S02]  /*10ec0*/  LDCU UR9, c[0x0][0x398] ;  /* 0x00007300ff0977ac */ /* 0x000ea40008000800 */
[----:B------:R-:W-:-:S02]  /*10ed0*/  VIADD R15, R15, UR12 ;  /* 0x0000000c0f0f7c36 */ /* 0x000fc40008000000 */
[----:B------:R-:W-:Y:S01]  /*10ee0*/  VIADD R10, R0, 0x7b ;  /* 0x0000007b000a7836 */ /* 0x000fe20000000000 */
[----:B------:R-:W-:Y:S01]  /*10ef0*/  ISETP.GE.AND P0, PT, R12, UR27, PT ;  /* 0x0000001b0c007c0c */ /* 0x000fe2000bf06270 */
[C---:B------:R-:W-:Y:S01]  /*10f00*/  VIADD R13, R15.reuse, UR12 ;  /* 0x0000000c0f0d7c36 */ /* 0x040fe20008000000 */
[----:B------:R4:W-:Y:S01]  /*10f10*/  @P3 STG.E desc[UR16][R4.64], R58 ;  /* 0x0000003a04003986 */ /* 0x0009e2000c101910 */
[C---:B---3--:R-:W-:Y:S01]  /*10f20*/  IMAD.WIDE R6, R15.reuse, 0x4, R2 ;  /* 0x000000040f067825 */ /* 0x048fe200078e0202 */
[----:B------:R-:W-:Y:S01]  /*10f30*/  ISETP.GE.AND P3, PT, R10, UR21, PT ;  /* 0x000000150a007c0c */ /* 0x000fe2000bf66270 */
[----:B------:R-:W3:Y:S02]  /*10f40*/  LDCU UR8, c[0x0][0x398] ;  /* 0x00007300ff0877ac */ /* 0x000ee40008000800 */
[----:B-1----:R-:W-:Y:S01]  /*10f50*/  IMAD.WIDE R8, R15, 0x4, R196 ;  /* 0x000000040f087825 */ /* 0x002fe200078e02c4 */
[----:B------:R-:W-:Y:S01]  /*10f60*/  ISETP.LT.AND P6, PT, R199, UR4, !P6 ;  /* 0x00000004c7007c0c */ /* 0x000fe2000f7c1270 */
[----:B------:R1:W-:Y:S01]  /*10f70*/  @P4 STG.E desc[UR16][R6.64], R187 ;  /* 0x000000bb06004986 */ /* 0x0003e2000c101910 */
[----:B------:R-:W2:Y:S01]  /*10f80*/  LDCU UR11, c[0x0][0x398] ;  /* 0x00007300ff0b77ac */ /* 0x000ea20008000800 */
[----:B------:R-:W-:Y:S01]  /*10f90*/  IMAD.WIDE R10, R13, 0x4, R2 ;  /* 0x000000040d0a7825 */ /* 0x000fe200078e0202 */
[C---:B------:R-:W-:Y:S01]  /*10fa0*/  ISETP.LT.AND P4, PT, R198.reuse, UR18, !P0 ;  /* 0x00000012c6007c0c */ /* 0x040fe2000c781270 */
[----:B------:R1:W-:Y:S01]  /*10fb0*/  @P2 STG.E desc[UR16][R8.64], R59 ;  /* 0x0000003b08002986 */ /* 0x0003e2000c101910 */
[----:B------:R-:W-:Y:S01]  /*10fc0*/  ISETP.LT.AND P2, PT, R199, UR20, !P0 ;  /* 0x00000014c7007c0c */ /* 0x000fe2000c741270 */
[C---:B----4-:R-:W-:Y:S01]  /*10fd0*/  IMAD.WIDE R4, R13.reuse, 0x4, R196 ;  /* 0x000000040d047825 */ /* 0x050fe200078e02c4 */
[----:B------:R-:W4:Y:S01]  /*10fe0*/  LDCU UR4, c[0x0][0x398] ;  /* 0x00007300ff0477ac */ /* 0x000f220008000800 */
[----:B------:R2:W-:Y:S01]  /*10ff0*/  @P5 STG.E desc[UR16][R10.64], R188 ;  /* 0x000000bc0a005986 */ /* 0x0005e2000c101910 */
[----:B------:R-:W-:Y:S01]  /*11000*/  ISETP.LT.AND P5, PT, R198, UR5, !P1 ;  /* 0x00000005c6007c0c */ /* 0x000fe2000cfa1270 */
[----:B------:R-:W-:Y:S01]  /*11010*/  VIADD R13, R13, UR12 ;  /* 0x0000000c0d0d7c36 */ /* 0x000fe20008000000 */
[----:B------:R-:W3:Y:S01]  /*11020*/  LDCU UR14, c[0x0][0x398] ;  /* 0x00007300ff0e77ac */ /* 0x000ee20008000800 */
[----:B------:R-:W-:-:S02]  /*11030*/  VIADD R12, R0, 0x7c ;  /* 0x0000007c000c7836 */ /* 0x000fc40000000000 */
[C---:B------:R-:W-:Y:S01]  /*11040*/  VIADD R15, R13.reuse, UR12 ;  /* 0x0000000c0d0f7c36 */ /* 0x040fe20008000000 */
[----:B------:R3:W-:Y:S01]  /*11050*/  @P6 STG.E desc[UR16][R4.64], R60 ;  /* 0x0000003c04006986 */ /* 0x0007e2000c101910 */
[C---:B-1----:R-:W-:Y:S01]  /*11060*/  IMAD.WIDE R6, R13.reuse, 0x4, R2 ;  /* 0x000000040d067825 */ /* 0x042fe200078e0202 */
[----:B------:R-:W-:Y:S01]  /*11070*/  ISETP.GE.AND P0, PT, R12, UR25, PT ;  /* 0x000000190c007c0c */ /* 0x000fe2000bf06270 */
[----:B------:R-:W1:Y:S02]  /*11080*/  LDCU UR5, c[0x0][0x398] ;  /* 0x00007300ff0577ac */ /* 0x000e640008000800 */
[----:B------:R-:W-:Y:S02]  /*11090*/  VIADD R12, R0, 0x7d ;  /* 0x0000007d000c7836 */ /* 0x000fe40000000000 */
[----:B------:R-:W-:Y:S01]  /*110a0*/  IMAD.WIDE R8, R13, 0x4, R196 ;  /* 0x000000040d087825 */ /* 0x000fe200078e02c4 */
[----:B------:R1:W-:Y:S01]  /*110b0*/  @P4 STG.E desc[UR16][R6.64], R189 ;  /* 0x000000bd06004986 */ /* 0x0003e2000c101910 */
[----:B------:R-:W1:Y:S02]  /*110c0*/  LDCU UR18, c[0x0][0x398] ;  /* 0x00007300ff1277ac */ /* 0x000e640008000800 */
[----:B--2---:R-:W-:Y:S01]  /*110d0*/  IMAD.WIDE R10, R15, 0x4, R2 ;  /* 0x000000040f0a7825 */ /* 0x004fe200078e0202 */
[C---:B------:R-:W-:Y:S01]  /*110e0*/  ISETP.LT.AND P1, PT, R199.reuse, UR6, !P1 ;  /* 0x00000006c7007c0c */ /* 0x040fe2000cf21270 */
[----:B------:R2:W-:Y:S01]  /*110f0*/  @P2 STG.E desc[UR16][R8.64], R61 ;  /* 0x0000003d08002986 */ /* 0x0005e2000c101910 */
[----:B------:R-:W-:Y:S01]  /*11100*/  ISETP.GE.AND P6, PT, R12, UR15, PT ;  /* 0x0000000f0c007c0c */ /* 0x000fe2000bfc6270 */
[----:B------:R-:W2:Y:S01]  /*11110*/  LDCU UR15, c[0x0][0x398] ;  /* 0x00007300ff0f77ac */ /* 0x000ea20008000800 */
[----:B-----5:R-:W-:Y:S01]  /*11120*/  ISETP.LT.AND P4, PT, R198, UR10, !P3 ;  /* 0x0000000ac6007c0c */ /* 0x020fe2000df81270 */
[----:B------:R5:W-:Y:S01]  /*11130*/  @P5 STG.E desc[UR16][R10.64], R190 ;  /* 0x000000be0a005986 */ /* 0x000be2000c101910 */
[----:B---3--:R-:W-:Y:S01]  /*11140*/  VIADD R4, R0, 0x7e ;  /* 0x0000007e00047836 */ /* 0x008fe20000000000 */
[----:B------:R-:W-:Y:S01]  /*11150*/  ISETP.LT.AND P3, PT, R199, UR9, !P3 ;  /* 0x00000009c7007c0c */ /* 0x000fe2000df61270 */
[----:B------:R-:W3:Y:S01]  /*11160*/  LDCU UR6, c[0x0][0x398] ;  /* 0x00007300ff0677ac */ /* 0x000ee20008000800 */
[----:B------:R-:W-:-:S02]  /*11170*/  IADD3 R13, PT, PT, R15, UR12, RZ ;  /* 0x0000000c0f0d7c10 */ /* 0x000fc4000fffe0ff */
[----:B------:R-:W-:Y:S02]  /*11180*/  ISETP.LT.AND P5, PT, R198, UR8, !P0 ;  /* 0x00000008c6007c0c */ /* 0x000fe4000c7a1270 */
[----:B------:R-:W-:Y:S01]  /*11190*/  ISETP.GE.AND P2, PT, R4, UR19, PT ;  /* 0x0000001304007c0c */ /* 0x000fe2000bf46270 */
[----:B------:R-:W-:Y:S02]  /*111a0*/  VIADD R17, R13, UR12 ;  /* 0x0000000c0d117c36 */ /* 0x000fe40008000000 */
[----:B------:R-:W-:-:S04]  /*111b0*/  IMAD.WIDE R4, R15, 0x4, R196 ;  /* 0x000000040f047825 */ /* 0x000fc800078e02c4 */
[C---:B-1----:R-:W-:Y:S01]  /*111c0*/  IMAD.WIDE R6, R13.reuse, 0x4, R2 ;  /* 0x000000040d067825 */ /* 0x042fe200078e0202 */
[----:B------:R1:W-:Y:S03]  /*111d0*/  @P1 STG.E desc[UR16][R4.64], R62 ;  /* 0x0000003e04001986 */ /* 0x0003e6000c101910 */
[----:B--2---:R-:W-:Y:S01]  /*111e0*/  IMAD.WIDE R8, R13, 0x4, R196 ;  /* 0x000000040d087825 */ /* 0x004fe200078e02c4 */
[----:B------:R2:W-:Y:S03]  /*111f0*/  @P4 STG.E desc[UR16][R6.64], R191 ;  /* 0x000000bf06004986 */ /* 0x0005e6000c101910 */
[----:B-----5:R-:W-:Y:S01]  /*11200*/  IMAD.WIDE R10, R17, 0x4, R2 ;  /* 0x00000004110a7825 */ /* 0x020fe200078e0202 */
[----:B------:R5:W-:Y:S03]  /*11210*/  @P3 STG.E desc[UR16][R8.64], R63 ;  /* 0x0000003f08003986 */ /* 0x000be6000c101910 */
[----:B------:R-:W-:Y:S01]  /*11220*/  VIADD R0, R0, 0x7f ;  /* 0x0000007f00007836 */ /* 0x000fe20000000000 */
[----:B------:R1:W-:Y:S01]  /*11230*/  @P5 STG.E desc[UR16][R10.64], R192 ;  /* 0x000000c00a005986 */ /* 0x0003e2000c101910 */
[----:B------:R-:W-:Y:S01]  /*11240*/  ISETP.LT.AND P0, PT, R199, UR11, !P0 ;  /* 0x0000000bc7007c0c */ /* 0x000fe2000c701270 */
[----:B------:R-:W-:Y:S01]  /*11250*/  VIADD R13, R17, UR12 ;  /* 0x0000000c110d7c36 */ /* 0x000fe20008000000 */
[----:B----4-:R-:W-:-:S02]  /*11260*/  ISETP.LT.AND P5, PT, R198, UR4, !P6 ;  /* 0x00000004c6007c0c */ /* 0x010fc4000f7a1270 */
[----:B------:R-:W-:Y:S02]  /*11270*/  ISETP.GE.AND P1, PT, R0, UR7, PT ;  /* 0x0000000700007c0c */ /* 0x000fe4000bf26270 */
[----:B------:R-:W-:Y:S02]  /*11280*/  ISETP.LT.AND P6, PT, R199, UR14, !P6 ;  /* 0x0000000ec7007c0c */ /* 0x000fe4000f7c1270 */
[C---:B------:R-:W-:Y:S01]  /*11290*/  ISETP.LT.AND P4, PT, R198.reuse, UR5, !P2 ;  /* 0x00000005c6007c0c */ /* 0x040fe2000d781270 */
[----:B------:R-:W-:Y:S01]  /*112a0*/  VIADD R15, R13, UR12 ;  /* 0x0000000c0d0f7c36 */ /* 0x000fe20008000000 */
[C---:B------:R-:W-:Y:S02]  /*112b0*/  ISETP.LT.AND P2, PT, R199.reuse, UR15, !P2 ;  /* 0x0000000fc7007c0c */ /* 0x040fe4000d741270 */
[----:B------:R-:W-:Y:S02]  /*112c0*/  ISETP.LT.AND P3, PT, R198, UR18, !P1 ;  /* 0x00000012c6007c0c */ /* 0x000fe4000cf61270 */
[----:B---3--:R-:W-:Y:S01]  /*112d0*/  ISETP.LT.AND P1, PT, R199, UR6, !P1 ;  /* 0x00000006c7007c0c */ /* 0x008fe2000cf21270 */
[----:B-1----:R-:W-:-:S04]  /*112e0*/  IMAD.WIDE R4, R17, 0x4, R196 ;  /* 0x0000000411047825 */ /* 0x002fc800078e02c4 */
[----:B------:R-:W-:Y:S02]  /*112f0*/  VIADD R17, R15, UR12 ;  /* 0x0000000c0f117c36 */ /* 0x000fe40008000000 */
[C---:B--2---:R-:W-:Y:S01]  /*11300*/  IMAD.WIDE R6, R13.reuse, 0x4, R2 ;  /* 0x000000040d067825 */ /* 0x044fe200078e0202 */
[----:B------:R1:W-:Y:S03]  /*11310*/  @P0 STG.E desc[UR16][R4.64], R64 ;  /* 0x0000004004000986 */ /* 0x0003e6000c101910 */
[----:B-----5:R-:W-:Y:S01]  /*11320*/  IMAD.WIDE R8, R13, 0x4, R196 ;  /* 0x000000040d087825 */ /* 0x020fe200078e02c4 */
[----:B------:R1:W-:Y:S03]  /*11330*/  @P5 STG.E desc[UR16][R6.64], R193 ;  /* 0x000000c106005986 */ /* 0x0003e6000c101910 */
[C---:B------:R-:W-:Y:S01]  /*11340*/  IMAD.WIDE R10, R15.reuse, 0x4, R2 ;  /* 0x000000040f0a7825 */ /* 0x040fe200078e0202 */
[----:B------:R1:W-:Y:S03]  /*11350*/  @P6 STG.E desc[UR16][R8.64], R65 ;  /* 0x0000004108006986 */ /* 0x0003e6000c101910 */
[----:B------:R-:W-:Y:S01]  /*11360*/  IMAD.WIDE R12, R15, 0x4, R196 ;  /* 0x000000040f0c7825 */ /* 0x000fe200078e02c4 */
[----:B------:R1:W-:Y:S03]  /*11370*/  @P4 STG.E desc[UR16][R10.64], R194 ;  /* 0x000000c20a004986 */ /* 0x0003e6000c101910 */
[C---:B------:R-:W-:Y:S01]  /*11380*/  IMAD.WIDE R2, R17.reuse, 0x4, R2 ;  /* 0x0000000411027825 */ /* 0x040fe200078e0202 */
[----:B------:R1:W-:Y:S03]  /*11390*/  @P2 STG.E desc[UR16][R12.64], R66 ;  /* 0x000000420c002986 */ /* 0x0003e6000c101910 */
[----:B------:R-:W-:Y:S01]  /*113a0*/  IMAD.WIDE R196, R17, 0x4, R196 ;  /* 0x0000000411c47825 */ /* 0x000fe200078e02c4 */
[----:B------:R1:W-:Y:S04]  /*113b0*/  @P3 STG.E desc[UR16][R2.64], R195 ;  /* 0x000000c302003986 */ /* 0x0003e8000c101910 */
[----:B------:R1:W-:Y:S01]  /*113c0*/  @P1 STG.E desc[UR16][R196.64], R67 ;  /* 0x00000043c4001986 */ /* 0x0003e2000c101910 */
[----:B------:R-:W-:Y:S06]  /*113d0*/  BAR.SYNC.DEFER_BLOCKING 0x0 ;  /* 0x0000000000007b1d */ /* 0x000fec0000010000 */
[----:B------:R-:W-:Y:S05]  /*113e0*/  BRA.U UP0, `(.L_x_14) ;  /* 0x0000000100a07547 */ /* 0x000fea000b800000 */
[----:B------:R-:W2:Y:S01]  /*113f0*/  S2UR UR5, SR_CgaCtaId ;  /* 0x00000000000579c3 */ /* 0x000ea20000008800 */
[----:B------:R-:W-:Y:S01]  /*11400*/  NOP ;  /* 0x0000000000007918 */ /* 0x000fe20000000000 */
[----:B------:R-:W-:Y:S01]  /*11410*/  UMOV UR4, 0x50 ;  /* 0x0000005000047882 */ /* 0x000fe20000000000 */
[----:B------:R-:W-:Y:S02]  /*11420*/  IMAD.U32 R0, RZ, RZ, UR13 ;  /* 0x0000000dff007e24 */ /* 0x000fe4000f8e00ff */
[----:B-1----:R-:W-:Y:S02]  /*11430*/  IMAD.MOV.U32 R3, RZ, RZ, 0xffff ;  /* 0x0000ffffff037424 */ /* 0x002fe400078e00ff */
[----:B------:R-:W-:Y:S01]  /*11440*/  IMAD.MOV.U32 R7, RZ, RZ, 0x1 ;  /* 0x00000001ff077424 */ /* 0x000fe200078e00ff */
[----:B------:R-:W-:-:S04]  /*11450*/  LOP3.LUT R0, R0, 0xffff, RZ, 0xc0, !PT ;  /* 0x0000ffff00007812 */ /* 0x000fc800078ec0ff */
[----:B------:R-:W-:-:S05]  /*11460*/  SHF.R.U32.HI R0, RZ, 0x5, R0 ;  /* 0x00000005ff007819 */ /* 0x000fca0000011600 */
[----:B------:R-:W-:Y:S01]  /*11470*/  VIADD R2, R0, 0x10 ;  /* 0x0000001000027836 */ /* 0x000fe20000000000 */
[----:B------:R-:W-:Y:S01]  /*11480*/  SHF.L.U32 R0, R3, R0, RZ ;  /* 0x0000000003007219 */ /* 0x000fe200000006ff */
[----:B--2---:R-:W-:-:S03]  /*11490*/  ULEA UR6, UR5, UR4, 0x18 ;  /* 0x0000000405067291 */ /* 0x004fc6000f8ec0ff */
[----:B------:R-:W-:-:S04]  /*114a0*/  SHF.L.U32 R3, R7, R2, RZ ;  /* 0x0000000207037219 */ /* 0x000fc800000006ff */
[----:B------:R-:W-:Y:S02]  /*114b0*/  LOP3.LUT R0, R3, R0, RZ, 0xfc, !PT ;  /* 0x0000000003007212 */ /* 0x000fe400078efcff */
[----:B------:R-:W1:Y:S02]  /*114c0*/  LDS R5, [UR6] ;  /* 0x00000006ff057984 */ /* 0x000e640008000800 */
[C---:B------:R-:W-:Y:S02]  /*114d0*/  LOP3.LUT R2, R0.reuse, 0xffff, RZ, 0xc0, !PT ;  /* 0x0000ffff00027812 */ /* 0x040fe400078ec0ff */
[----:B-1----:R-:W-:-:S04]  /*114e0*/  LOP3.LUT R3, R0, 0xffff, R5, 0x80, !PT ;  /* 0x0000ffff00037812 */ /* 0x002fc800078e8005 */
[----:B------:R-:W-:-:S13]  /*114f0*/  ISETP.NE.AND P0, PT, R3, R2, PT ;  /* 0x000000020300720c */ /* 0x000fda0003f05270 */
[----:B------:R-:W-:Y:S05]  /*11500*/  @P0 BRA `(.L_x_15) ;  /* 0x0000000000500947 */ /* 0x000fea0003800000 */
[----:B------:R-:W-:Y:S02]  /*11510*/  SHF.R.U32.HI R5, RZ, 0x10, R5 ;  /* 0x00000010ff057819 */ /* 0x000fe40000011605 */
[----:B------:R-:W-:-:S04]  /*11520*/  SHF.R.U32.HI R2, RZ, 0x10, R0 ;  /* 0x00000010ff027819 */ /* 0x000fc80000011600 */
[----:B------:R-:W-:-:S04]  /*11530*/  LOP3.LUT R5, R5, R2, RZ, 0xc0, !PT ;  /* 0x0000000205057212 */ /* 0x000fc800078ec0ff */
[----:B------:R-:W-:-:S13]  /*11540*/  ISETP.NE.AND P0, PT, R5, R2, PT ;  /* 0x000000020500720c */ /* 0x000fda0003f05270 */
[----:B------:R-:W-:Y:S05]  /*11550*/  @P0 BRA `(.L_x_16) ;  /* 0x0000000000300947 */ /* 0x000fea0003800000 */
[----:B------:R-:W-:Y:S01]  /*11560*/  R2UR UR4, R0 ;  /* 0x00000000000472ca */ /* 0x000fe200000e0000 */
[----:B------:R-:W-:Y:S01]  /*11570*/  VOTEU.ANY UR5, UPT, PT ;  /* 0x0000000000057886 */ /* 0x000fe200038e0100 */
[----:B------:R-:W1:Y:S01]  /*11580*/  S2R R0, SR_LANEID ;  /* 0x0000000000007919 */ /* 0x000e620000000000 */
[----:B------:R-:W-:-:S10]  /*11590*/  UFLO.U32 UR5, UR5 ;  /* 0x00000005000572bd */ /* 0x000fd400080e0000 */
[----:B------:R-:W-:-:S06]  /*115a0*/  ULOP3.LUT UR4, URZ, UR4, URZ, 0x33, !UPT ;  /* 0x00000004ff047292 */ /* 0x000fcc000f8e33ff */
[----:B------:R-:W-:-:S04]  /*115b0*/  IMAD.U32 R2, RZ, RZ, UR4 ;  /* 0x00000004ff027e24 */ /* 0x000fc8000f8e00ff */
[----:B------:R-:W2:Y:S02]  /*115c0*/  REDUX UR7, R2 ;  /* 0x00000000020773c4 */ /* 0x000ea40000000000 */
[----:B------:R3:W-:Y:S01]  /*115d0*/  UTCATOMSWS.AND URZ, UR4 ;  /* 0x0000000400ff79e3 */ /* 0x0007e20008000000 */
[----:B-1----:R-:W-:Y:S01]  /*115e0*/  ISETP.EQ.U32.AND P0, PT, R0, UR5, PT ;  /* 0x0000000500007c0c */ /* 0x002fe2000bf02070 */
[----:B--2---:R-:W-:-:S12]  /*115f0*/  IMAD.U32 R0, RZ, RZ, UR7 ;  /* 0x00000007ff007e24 */ /* 0x004fd8000f8e00ff */
[----:B------:R3:W-:Y:S01]  /*11600*/  @P0 ATOMS.AND RZ, [UR6], R0 ;  /* 0x00000000ffff098c */ /* 0x0007e2000a800006 */
[----:B------:R-:W-:Y:S05]  /*11610*/  BRA `(.L_x_14) ;  /* 0x0000000000147947 */ /* 0x000fea0003800000 */
.L_x_16:
[----:B------:R-:W-:-:S07]  /*11620*/  MOV R2, 0x11640 ;  /* 0x0001164000027802 */ /* 0x000fce0000000f00 */
[----:B------:R-:W-:Y:S05]  /*11630*/  CALL.REL.NOINC `($__internal_0_$__cuda_sm10x_tcgen05_guardrail_trap_col_being_dealloced_not_returned_by_alloc) ;  /* 0x00000000002c7944 */ /* 0x000fea0003c00000 */
[----:B------:R-:W-:Y:S05]  /*11640*/  BRA `(.L_x_14) ;  /* 0x0000000000087947 */ /* 0x000fea0003800000 */
.L_x_15:
[----:B------:R-:W-:-:S07]  /*11650*/  MOV R2, 0x11670 ;  /* 0x0001167000027802 */ /* 0x000fce0000000f00 */
[----:B------:R-:W-:Y:S05]  /*11660*/  CALL.REL.NOINC `($__internal_2_$__cuda_sm10x_tcgen05_guardrail_trap_unallocated_columns_being_dealloced) ;  /* 0x0000000000387944 */ /* 0x000fea0003c00000 */
.L_x_14:
[----:B------:R-:W-:Y:S01]  /*11670*/  NOP ;  /* 0x0000000000007918 */ /* 0x000fe20000000000 */
[----:B---3--:R-:W-:Y:S05]  /*11680*/  EXIT ;  /* 0x000000000000794d */ /* 0x008fea0003800000 */
.L_x_9:
[----:B------:R-:W1:Y:S02]  /*11690*/  SYNCS.PHASECHK.TRANS64.TRYWAIT P2, [UR8], R6 ;  /* 0x00000006ff0075a7 */ /* 0x000e640008041108 */
[----:B-1----:R-:W-:Y:S05]  /*116a0*/  @!P2 BRA `(.L_x_9) ;  /* 0xfffffffc00f8a947 */ /* 0x002fea000383ffff */
[----:B------:R-:W-:Y:S05]  /*116b0*/  BRA `(.L_x_17) ;  /* 0xffffff6c00907947 */ /* 0x000fea000383ffff */
.L_x_13:
[----:B------:R-:W5:Y:S02]  /*116c0*/  SYNCS.PHASECHK.TRANS64.TRYWAIT P0, [UR8], R2 ;  /* 0x00000002ff0075a7 */ /* 0x000f640008001108 */
[----:B-----5:R-:W-:Y:S05]  /*116d0*/  @!P0 BRA `(.L_x_13) ;  /* 0xfffffffc00f88947 */ /* 0x020fea000383ffff */
[----:B------:R-:W-:Y:S05]  /*116e0*/  BRA `(.L_x_12) ;  /* 0xffffff98004c7947 */ /* 0x000fea000383ffff */
        .weak           $__internal_0_$__cuda_sm10x_tcgen05_guardrail_trap_col_being_dealloced_not_returned_by_alloc
        .type           $__internal_0_$__cuda_sm10x_tcgen05_guardrail_trap_col_being_dealloced_not_returned_by_alloc,@function
        .size           $__internal_0_$__cuda_sm10x_tcgen05_guardrail_trap_col_being_dealloced_not_returned_by_alloc,($__internal_1_$__cuda_sm10x_tcgen05_guardrail_trap_phase_invalid_during_alloc - $__internal_0_$__cuda_sm10x_tcgen05_guardrail_trap_col_being_dealloced_not_returned_by_alloc)
$__internal_0_$__cuda_sm10x_tcgen05_guardrail_trap_col_being_dealloced_not_returned_by_alloc:
[----:B------:R-:W-:Y:S05]  /*116f0*/  BPT.TRAP 0x1 ;  /* 0x000000040000795c */ /* 0x000fea0000300000 */
[----:B------:R-:W-:-:S04]  /*11700*/  IMAD.MOV.U32 R3, RZ, RZ, 0x0 ;  /* 0x00000000ff037424 */ /* 0x000fc800078e00ff */
[----:B------:R-:W-:Y:S05]  /*11710*/  RET.REL.NODEC R2 `(matmul_kernel) ;  /* 0xfffffee802387950 */ /* 0x000fea0003c3ffff */
        .weak           $__internal_1_$__cuda_sm10x_tcgen05_guardrail_trap_phase_invalid_during_alloc
        .type           $__internal_1_$__cuda_sm10x_tcgen05_guardrail_trap_phase_invalid_during_alloc,@function
        .size           $__internal_1_$__cuda_sm10x_tcgen05_guardrail_trap_phase_invalid_during_alloc,($__internal_2_$__cuda_sm10x_tcgen05_guardrail_trap_unallocated_columns_being_dealloced - $__internal_1_$__cuda_sm10x_tcgen05_guardrail_trap_phase_invalid_during_alloc)
$__internal_1_$__cuda_sm10x_tcgen05_guardrail_trap_phase_invalid_during_alloc:
[----:B------:R-:W-:Y:S05]  /*11720*/  BPT.TRAP 0x1 ;  /* 0x000000040000795c */ /* 0x000fea0000300000 */
[----:B------:R-:W-:-:S04]  /*11730*/  IMAD.MOV.U32 R5, RZ, RZ, 0x0 ;  /* 0x00000000ff057424 */ /* 0x000fc800078e00ff */
[----:B------:R-:W-:Y:S05]  /*11740*/  RET.REL.NODEC R4 `(matmul_kernel) ;  /* 0xfffffee8042c7950 */ /* 0x000fea0003c3ffff */
        .weak           $__internal_2_$__cuda_sm10x_tcgen05_guardrail_trap_unallocated_columns_being_dealloced
        .type           $__internal_2_$__cuda_sm10x_tcgen05_guardrail_trap_unallocated_columns_being_dealloced,@function
        .size           $__internal_2_$__cuda_sm10x_tcgen05_guardrail_trap_unallocated_columns_being_dealloced,(.L_x_21 - $__internal_2_$__cuda_sm10x_tcgen05_guardrail_trap_unallocated_columns_being_dealloced)
$__internal_2_$__cuda_sm10x_tcgen05_guardrail_trap_unallocated_columns_being_dealloced:
[----:B------:R-:W-:Y:S05]  /*11750*/  BPT.TRAP 0x1 ;  /* 0x000000040000795c */ /* 0x000fea0000300000 */
[----:B------:R-:W-:-:S04]  /*11760*/  IMAD.MOV.U32 R3, RZ, RZ, 0x0 ;  /* 0x00000000ff037424 */ /* 0x000fc800078e00ff */
[----:B------:R-:W-:Y:S05]  /*11770*/  RET.REL.NODEC R2 `(matmul_kernel) ;  /* 0xfffffee802207950 */ /* 0x000fea0003c3ffff */
.L_x_18:
[----:B------:R-:W-:-:S00]  /*11780*/  BRA `(.L_x_18) ;  /* 0xfffffffc00fc7947 */ /* 0x000fc0000383ffff */
[----:B------:R-:W-:-:S00]  /*11790*/  NOP ;  /* 0x0000000000007918 */ /* 0x000fc00000000000 */
        /* <DEDUP_REMOVED lines=14> */
.L_x_21:


//--------------------- .nv.shared.matmul_kernel  --------------------------
	.section	.nv.shared.matmul_kernel,"aw",@nobits
	.sectionflags	@""
	.align	16
	.zero		1024


//--------------------- .nv.shared.reserved.0     --------------------------
	.section	.nv.shared.reserved.0,"aw",@nobits
	.align	8
	.weak		__nv_reservedSMEM_offset_0_alias
	.size		__nv_reservedSMEM_offset_0_alias, 0, 64
	.other		__nv_reservedSMEM_offset_0_alias,@"STO_CUDA_RESERVED_SHARED STV_DEFAULT"
__nv_reservedSMEM_offset_0_alias:
	.zero		0
.nv.shared.reserved.0:
	.zero		64
	.weak		__nv_reservedSMEM_allocation_phase
	.type		__nv_reservedSMEM_allocation_phase,@object
	.size		__nv_reservedSMEM_allocation_phase,(.L_0 - __nv_reservedSMEM_allocation_phase)
__nv_reservedSMEM_allocation_phase:
	.zero		1
.L_0:
	.zero		7
	.weak		__nv_reservedSMEM_devtool_atexit_pc
	.type		__nv_reservedSMEM_devtool_atexit_pc,@object
	.size		__nv_reservedSMEM_devtool_atexit_pc,(__nv_reservedSMEM_allocation_mask - __nv_reservedSMEM_devtool_atexit_pc)
__nv_reservedSMEM_devtool_atexit_pc:
	.zero		8
	.weak		__nv_reservedSMEM_allocation_mask
	.type		__nv_reservedSMEM_allocation_mask,@object
	.size		__nv_reservedSMEM_allocation_mask,(.L_2 - __nv_reservedSMEM_allocation_mask)
__nv_reservedSMEM_allocation_mask:
	.zero		4
.L_2:


//--------------------- .nv.constant0.matmul_kernel --------------------------
	.section	.nv.constant0.matmul_kernel,"a",@progbits
	.sectionflags	@""
	.align	4
.nv.constant0.matmul_kernel:
	.zero		976


//--------------------- SYMBOLS --------------------------

	.type		.nv.reservedSmem.offset0,@object
	.size		.nv.reservedSmem.offset0,0x4
	.type		.nv.reservedSmem.cap,@object
	.size		.nv.reservedSmem.cap,0x4
